def attn_fwd(
    Q,
    K,
    V,
    Out,
    Lse,
    sm_scale,
    stride_qz,
    stride_qh,
    stride_qm,
    stride_qk,
    stride_kz,
    stride_kh,
    stride_kn,
    stride_kk,
    stride_vz,
    stride_vh,
    stride_vn,
    stride_vk,
    stride_oz,
    stride_oh,
    stride_om,
    stride_ok,
    seqlen_q,
    seqlen_k,
    BLOCK_M: tl.constexpr,
    BLOCK_N: tl.constexpr,
    HEAD_DIM: tl.constexpr,
    CAUSAL: tl.constexpr,
):
    start_m = tl.program_id(0)
    off_hz = tl.program_id(1)
    q_off = off_hz * stride_qh
    k_off = off_hz * stride_kh
    v_off = off_hz * stride_vh
    offs_m = start_m * BLOCK_M + tl.arange(0, BLOCK_M)
    offs_d = tl.arange(0, HEAD_DIM)
    offs_n = tl.arange(0, BLOCK_N)
    q_ptrs = Q + q_off + offs_m[:, None] * stride_qm + offs_d[None, :] * stride_qk
    k_ptrs = K + k_off + offs_d[:, None] * stride_kk + offs_n[None, :] * stride_kn
    v_ptrs = V + v_off + offs_n[:, None] * stride_vn + offs_d[None, :] * stride_vk
    m_i = tl.full([BLOCK_M], float("-inf"), dtype=tl.float32)
    l_i = tl.zeros([BLOCK_M], dtype=tl.float32) + 1.0
    acc = tl.zeros([BLOCK_M, HEAD_DIM], dtype=tl.float32)
    q = tl.load(q_ptrs)
    acc, l_i, m_i = _attn_fwd_inner(
        acc,
        l_i,
        m_i,
        q,
        k_ptrs,
        v_ptrs,
        sm_scale,
        stride_kn,
        stride_vn,
        start_m,
        seqlen_k,
        BLOCK_M,
        BLOCK_N,
        HEAD_DIM,
        CAUSAL,
    )
    acc = acc / l_i[:, None]
    lse = m_i + tl.math.log2(l_i) / 1.4426950408889634
    o_ptrs = (
        Out
        + off_hz * stride_oh
        + offs_m[:, None] * stride_om
        + offs_d[None, :] * stride_ok
    )
    tl.store(o_ptrs, acc.to(Out.dtype.element_ty))
    tl.store(Lse + off_hz * seqlen_q + offs_m, lse)

# config = {"BLOCK_M": 64, "BLOCK_N": 32, "HEAD_DIM": 512, "arch": "sm_90", "causal": true, "dtype": "fp8e4m3", "num_stages": 2, "num_warps": 4}
# arch = sm_90


// ===== COMPILED SASS (sm_90a) =====

	.target	sm_90a

	.elftype	@"ET_EXEC"


//--------------------- .note.nv.tkinfo           --------------------------
	.section	.note.nv.tkinfo,"",@"SHT_NOTE"
	.sectionflags	@"SHF_NOTE_NV_TKINFO"
	.tkinfo
        /*0018*/ 	.word	0x00000002
        /*0030*/ 	.string	""
        /*0030*/ 	.string	"ptxas"
        /*0030*/ 	.string	"Cuda compilation tools, release 13.0, V13.0.88"
        /*0030*/ 	.string	"Build cuda_13.0.r13.0/compiler.36424714_0"
        /*0030*/ 	.string	"-v  -suppress-debug-info  -lineinfo  -arch sm_90a "



//--------------------- .note.nv.cuinfo           --------------------------
	.section	.note.nv.cuinfo,"",@"SHT_NOTE"
	.sectionflags	@"SHF_NOTE_NV_CUINFO"
        /*0018*/ 	.short	0x0002
        /*001a*/ 	.short	0x005a
        /*001c*/ 	.short	0x0082
	.zero		2


//--------------------- .nv.info                  --------------------------
	.section	.nv.info,"",@"SHT_CUDA_INFO"
	.align	4


	//----- nvinfo : EIATTR_REGCOUNT
	.align		4
        /*0000*/ 	.byte	0x04, 0x2f
        /*0002*/ 	.short	(.L_2 - .L_1)
	.align		4
.L_1:
        /*0004*/ 	.word	index@(attn_fwd)
        /*0008*/ 	.word	0x000000ff


	//----- nvinfo : EIATTR_FRAME_SIZE
	.align		4
.L_2:
        /*000c*/ 	.byte	0x04, 0x11
        /*000e*/ 	.short	(.L_4 - .L_3)
	.align		4
.L_3:
        /*0010*/ 	.word	index@(attn_fwd)
        /*0014*/ 	.word	0x00000c68


	//----- nvinfo : EIATTR_MIN_STACK_SIZE
	.align		4
.L_4:
        /*0018*/ 	.byte	0x04, 0x12
        /*001a*/ 	.short	(.L_6 - .L_5)
	.align		4
.L_5:
        /*001c*/ 	.word	index@(attn_fwd)
        /*0020*/ 	.word	0x00000c68
.L_6:


//--------------------- .nv.compat                --------------------------
	.section	.nv.compat,"",@"SHT_CUDA_COMPAT_INFO"
	.align	4
        /*0000*/ 	.byte	0x02, 0x09, 0x01, 0x00, 0x02, 0x02, 0x04, 0x00, 0x02, 0x05, 0x05, 0x00, 0x03, 0x07, 0x01, 0x01
        /*0010*/ 	.byte	0x02, 0x03, 0x00, 0x00, 0x02, 0x06, 0x01, 0x00, 0x04, 0x0b, 0x08, 0x00, 0x00, 0x00, 0x00, 0x00
        /*0020*/ 	.byte	0x00, 0x00, 0x00, 0x00


//--------------------- .nv.info.attn_fwd         --------------------------
	.section	.nv.info.attn_fwd,"",@"SHT_CUDA_INFO"
	.sectionflags	@""
	.align	4


	//----- nvinfo : EIATTR_CUDA_API_VERSION
	.align		4
        /*0000*/ 	.byte	0x04, 0x37
        /*0002*/ 	.short	(.L_8 - .L_7)
.L_7:
        /*0004*/ 	.word	0x00000082


	//----- nvinfo : EIATTR_KPARAM_INFO
	.align		4
.L_8:
        /*0008*/ 	.byte	0x04, 0x17
        /*000a*/ 	.short	(.L_10 - .L_9)
.L_9:
        /*000c*/ 	.word	0x00000000
        /*0010*/ 	.short	0x0019
        /*0012*/ 	.short	0x0080
        /*0014*/ 	.byte	0x00, 0xf4, 0x21, 0x00


	//----- nvinfo : EIATTR_KPARAM_INFO
	.align		4
.L_10:
        /*0018*/ 	.byte	0x04, 0x17
        /*001a*/ 	.short	(.L_12 - .L_11)
.L_11:
        /*001c*/ 	.word	0x00000000
        /*0020*/ 	.short	0x0018
        /*0022*/ 	.short	0x0078
        /*0024*/ 	.byte	0x00, 0xf4, 0x21, 0x00


	//----- nvinfo : EIATTR_KPARAM_INFO
	.align		4
.L_12:
        /*0028*/ 	.byte	0x04, 0x17
        /*002a*/ 	.short	(.L_14 - .L_13)
.L_13:
        /*002c*/ 	.word	0x00000000
        /*0030*/ 	.short	0x0017
        /*0032*/ 	.short	0x0070
        /*0034*/ 	.byte	0x00, 0xf0, 0x11, 0x00


	//----- nvinfo : EIATTR_KPARAM_INFO
	.align		4
.L_14:
        /*0038*/ 	.byte	0x04, 0x17
        /*003a*/ 	.short	(.L_16 - .L_15)
.L_15:
        /*003c*/ 	.word	0x00000000
        /*0040*/ 	.short	0x0016
        /*0042*/ 	.short	0x006c
        /*0044*/ 	.byte	0x00, 0xf0, 0x11, 0x00


	//----- nvinfo : EIATTR_KPARAM_INFO
	.align		4
.L_16:
        /*0048*/ 	.byte	0x04, 0x17
        /*004a*/ 	.short	(.L_18 - .L_17)
.L_17:
        /*004c*/ 	.word	0x00000000
        /*0050*/ 	.short	0x0015
        /*0052*/ 	.short	0x0068
        /*0054*/ 	.byte	0x00, 0xf0, 0x11, 0x00


	//----- nvinfo : EIATTR_KPARAM_INFO
	.align		4
.L_18:
        /*0058*/ 	.byte	0x04, 0x17
        /*005a*/ 	.short	(.L_20 - .L_19)
.L_19:
        /*005c*/ 	.word	0x00000000
        /*0060*/ 	.short	0x0014
        /*0062*/ 	.short	0x0064
        /*0064*/ 	.byte	0x00, 0xf0, 0x11, 0x00


	//----- nvinfo : EIATTR_KPARAM_INFO
	.align		4
.L_20:
        /*0068*/ 	.byte	0x04, 0x17
        /*006a*/ 	.short	(.L_22 - .L_21)
.L_21:
        /*006c*/ 	.word	0x00000000
        /*0070*/ 	.short	0x0013
        /*0072*/ 	.short	0x0060
        /*0074*/ 	.byte	0x00, 0xf0, 0x11, 0x00


	//----- nvinfo : EIATTR_KPARAM_INFO
	.align		4
.L_22:
        /*0078*/ 	.byte	0x04, 0x17
        /*007a*/ 	.short	(.L_24 - .L_23)
.L_23:
        /*007c*/ 	.word	0x00000000
        /*0080*/ 	.short	0x0012
        /*0082*/ 	.short	0x005c
        /*0084*/ 	.byte	0x00, 0xf0, 0x11, 0x00


	//----- nvinfo : EIATTR_KPARAM_INFO
	.align		4
.L_24:
        /*0088*/ 	.byte	0x04, 0x17
        /*008a*/ 	.short	(.L_26 - .L_25)
.L_25:
        /*008c*/ 	.word	0x00000000
        /*0090*/ 	.short	0x0011
        /*0092*/ 	.short	0x0058
        /*0094*/ 	.byte	0x00, 0xf0, 0x11, 0x00


	//----- nvinfo : EIATTR_KPARAM_INFO
	.align		4
.L_26:
        /*0098*/ 	.byte	0x04, 0x17
        /*009a*/ 	.short	(.L_28 - .L_27)
.L_27:
        /*009c*/ 	.word	0x00000000
        /*00a0*/ 	.short	0x0010
        /*00a2*/ 	.short	0x0054
        /*00a4*/ 	.byte	0x00, 0xf0, 0x11, 0x00


	//----- nvinfo : EIATTR_KPARAM_INFO
	.align		4
.L_28:
        /*00a8*/ 	.byte	0x04, 0x17
        /*00aa*/ 	.short	(.L_30 - .L_29)
.L_29:
        /*00ac*/ 	.word	0x00000000
        /*00b0*/ 	.short	0x000f
        /*00b2*/ 	.short	0x0050
        /*00b4*/ 	.byte	0x00, 0xf0, 0x11, 0x00


	//----- nvinfo : EIATTR_KPARAM_INFO
	.align		4
.L_30:
        /*00b8*/ 	.byte	0x04, 0x17
        /*00ba*/ 	.short	(.L_32 - .L_31)
.L_31:
        /*00bc*/ 	.word	0x00000000
        /*00c0*/ 	.short	0x000e
        /*00c2*/ 	.short	0x004c
        /*00c4*/ 	.byte	0x00, 0xf0, 0x11, 0x00


	//----- nvinfo : EIATTR_KPARAM_INFO
	.align		4
.L_32:
        /*00c8*/ 	.byte	0x04, 0x17
        /*00ca*/ 	.short	(.L_34 - .L_33)
.L_33:
        /*00cc*/ 	.word	0x00000000
        /*00d0*/ 	.short	0x000d
        /*00d2*/ 	.short	0x0048
        /*00d4*/ 	.byte	0x00, 0xf0, 0x11, 0x00


	//----- nvinfo : EIATTR_KPARAM_INFO
	.align		4
.L_34:
        /*00d8*/ 	.byte	0x04, 0x17
        /*00da*/ 	.short	(.L_36 - .L_35)
.L_35:
        /*00dc*/ 	.word	0x00000000
        /*00e0*/ 	.short	0x000c
        /*00e2*/ 	.short	0x0044
        /*00e4*/ 	.byte	0x00, 0xf0, 0x11, 0x00


	//----- nvinfo : EIATTR_KPARAM_INFO
	.align		4
.L_36:
        /*00e8*/ 	.byte	0x04, 0x17
        /*00ea*/ 	.short	(.L_38 - .L_37)
.L_37:
        /*00ec*/ 	.word	0x00000000
        /*00f0*/ 	.short	0x000b
        /*00f2*/ 	.short	0x0040
        /*00f4*/ 	.byte	0x00, 0xf0, 0x11, 0x00


	//----- nvinfo : EIATTR_KPARAM_INFO
	.align		4
.L_38:
        /*00f8*/ 	.byte	0x04, 0x17
        /*00fa*/ 	.short	(.L_40 - .L_39)
.L_39:
        /*00fc*/ 	.word	0x00000000
        /*0100*/ 	.short	0x000a
        /*0102*/ 	.short	0x003c
        /*0104*/ 	.byte	0x00, 0xf0, 0x11, 0x00


	//----- nvinfo : EIATTR_KPARAM_INFO
	.align		4
.L_40:
        /*0108*/ 	.byte	0x04, 0x17
        /*010a*/ 	.short	(.L_42 - .L_41)
.L_41:
        /*010c*/ 	.word	0x00000000
        /*0110*/ 	.short	0x0009
        /*0112*/ 	.short	0x0038
        /*0114*/ 	.byte	0x00, 0xf0, 0x11, 0x00


	//----- nvinfo : EIATTR_KPARAM_INFO
	.align		4
.L_42:
        /*0118*/ 	.byte	0x04, 0x17
        /*011a*/ 	.short	(.L_44 - .L_43)
.L_43:
        /*011c*/ 	.word	0x00000000
        /*0120*/ 	.short	0x0008
        /*0122*/ 	.short	0x0034
        /*0124*/ 	.byte	0x00, 0xf0, 0x11, 0x00


	//----- nvinfo : EIATTR_KPARAM_INFO
	.align		4
.L_44:
        /*0128*/ 	.byte	0x04, 0x17
        /*012a*/ 	.short	(.L_46 - .L_45)
.L_45:
        /*012c*/ 	.word	0x00000000
        /*0130*/ 	.short	0x0007
        /*0132*/ 	.short	0x0030
        /*0134*/ 	.byte	0x00, 0xf0, 0x11, 0x00


	//----- nvinfo : EIATTR_KPARAM_INFO
	.align		4
.L_46:
        /*0138*/ 	.byte	0x04, 0x17
        /*013a*/ 	.short	(.L_48 - .L_47)
.L_47:
        /*013c*/ 	.word	0x00000000
        /*0140*/ 	.short	0x0006
        /*0142*/ 	.short	0x002c
        /*0144*/ 	.byte	0x00, 0xf0, 0x11, 0x00


	//----- nvinfo : EIATTR_KPARAM_INFO
	.align		4
.L_48:
        /*0148*/ 	.byte	0x04, 0x17
        /*014a*/ 	.short	(.L_50 - .L_49)
.L_49:
        /*014c*/ 	.word	0x00000000
        /*0150*/ 	.short	0x0005
        /*0152*/ 	.short	0x0028
        /*0154*/ 	.byte	0x00, 0xf0, 0x11, 0x00


	//----- nvinfo : EIATTR_KPARAM_INFO
	.align		4
.L_50:
        /*0158*/ 	.byte	0x04, 0x17
        /*015a*/ 	.short	(.L_52 - .L_51)
.L_51:
        /*015c*/ 	.word	0x00000000
        /*0160*/ 	.short	0x0004
        /*0162*/ 	.short	0x0020
        /*0164*/ 	.byte	0x00, 0xf4, 0x21, 0x00


	//----- nvinfo : EIATTR_KPARAM_INFO
	.align		4
.L_52:
        /*0168*/ 	.byte	0x04, 0x17
        /*016a*/ 	.short	(.L_54 - .L_53)
.L_53:
        /*016c*/ 	.word	0x00000000
        /*0170*/ 	.short	0x0003
        /*0172*/ 	.short	0x0018
        /*0174*/ 	.byte	0x00, 0xf4, 0x21, 0x00


	//----- nvinfo : EIATTR_KPARAM_INFO
	.align		4
.L_54:
        /*0178*/ 	.byte	0x04, 0x17
        /*017a*/ 	.short	(.L_56 - .L_55)
.L_55:
        /*017c*/ 	.word	0x00000000
        /*0180*/ 	.short	0x0002
        /*0182*/ 	.short	0x0010
        /*0184*/ 	.byte	0x00, 0xf4, 0x21, 0x00


	//----- nvinfo : EIATTR_KPARAM_INFO
	.align		4
.L_56:
        /*0188*/ 	.byte	0x04, 0x17
        /*018a*/ 	.short	(.L_58 - .L_57)
.L_57:
        /*018c*/ 	.word	0x00000000
        /*0190*/ 	.short	0x0001
        /*0192*/ 	.short	0x0008
        /*0194*/ 	.byte	0x00, 0xf4, 0x21, 0x00


	//----- nvinfo : EIATTR_KPARAM_INFO
	.align		4
.L_58:
        /*0198*/ 	.byte	0x04, 0x17
        /*019a*/ 	.short	(.L_60 - .L_59)
.L_59:
        /*019c*/ 	.word	0x00000000
        /*01a0*/ 	.short	0x0000
        /*01a2*/ 	.short	0x0000
        /*01a4*/ 	.byte	0x00, 0xf4, 0x21, 0x00


	//----- nvinfo : EIATTR_SPARSE_MMA_MASK
	.align		4
.L_60:
        /*01a8*/ 	.byte	0x03, 0x50
        /*01aa*/ 	.short	0x0000


	//----- nvinfo : EIATTR_MAXREG_COUNT
	.align		4
        /*01ac*/ 	.byte	0x03, 0x1b
        /*01ae*/ 	.short	0x00ff


	//----- nvinfo : EIATTR_NUM_BARRIERS
	.align		4
        /*01b0*/ 	.byte	0x02, 0x4c
        /*01b2*/ 	.byte	0x01
	.zero		1


	//----- nvinfo : EIATTR_ANNOTATIONS
	.align		4
        /*01b4*/ 	.byte	0x04, 0x55
        /*01b6*/ 	.short	(.L_62 - .L_61)


	//   ....[0]....
.L_61:
        /*01b8*/ 	.word	0x00000001
        /*01bc*/ 	.byte	0x10, 0x01, 0x00, 0x00, 0x01, 0x00, 0x00, 0x00, 0x40, 0x56, 0x00, 0x00, 0x01, 0x00, 0x00, 0x00
        /* <DEDUP_REMOVED lines=868> */
        /*380c*/ 	.byte	0x70, 0x44, 0x02, 0x00, 0x01, 0x00, 0x00, 0x00, 0x90, 0x44, 0x02, 0x00


	//----- nvinfo : EIATTR_MERCURY_ISA_VERSION
	.align		4
.L_62:
        /*3818*/ 	.byte	0x03, 0x5f
        /*381a*/ 	.short	0x0101


	//----- nvinfo : EIATTR_COOP_GROUP_MASK_REGIDS
	.align		4
        /*381c*/ 	.byte	0x04, 0x29
        /*381e*/ 	.short	(.L_64 - .L_63)


	//   ....[0]....
.L_63:
        /*3820*/ 	.word	0xffffffff


	//   ....[1]....
        /*3824*/ 	.word	0xffffffff


	//   ....[2]....
        /*3828*/ 	.word	0xffffffff


	//   ....[3]....
        /*382c*/ 	.word	0xffffffff


	//   ....[4]....
        /*3830*/ 	.word	0xffffffff


	//   ....[5]....
        /*3834*/ 	.word	0xffffffff


	//   ....[6]....
        /*3838*/ 	.word	0xffffffff


	//   ....[7]....
        /*383c*/ 	.word	0xffffffff


	//   ....[8]....
        /*3840*/ 	.word	0xffffffff


	//   ....[9]....
        /*3844*/ 	.word	0xffffffff


	//   ....[10]....
        /*3848*/ 	.word	0xffffffff


	//   ....[11]....
        /*384c*/ 	.word	0xffffffff


	//----- nvinfo : EIATTR_COOP_GROUP_INSTR_OFFSETS
	.align		4
.L_64:
        /*3850*/ 	.byte	0x04, 0x28
        /*3852*/ 	.short	(.L_66 - .L_65)


	//   ....[0]....
.L_65:
        /*3854*/ 	.word	0x00013450


	//   ....[1]....
        /*3858*/ 	.word	0x00013510


	//   ....[2]....
        /*385c*/ 	.word	0x000135f0


	//   ....[3]....
        /*3860*/ 	.word	0x00013610


	//   ....[4]....
        /*3864*/ 	.word	0x00013a20


	//   ....[5]....
        /*3868*/ 	.word	0x00013a30


	//   ....[6]....
        /*386c*/ 	.word	0x00013a40


	//   ....[7]....
        /*3870*/ 	.word	0x00013a50


	//   ....[8]....
        /*3874*/ 	.word	0x00015d60


	//   ....[9]....
        /*3878*/ 	.word	0x00015d70


	//   ....[10]....
        /*387c*/ 	.word	0x00015da0


	//   ....[11]....
        /*3880*/ 	.word	0x00015db0


	//----- nvinfo : EIATTR_EXIT_INSTR_OFFSETS
	.align		4
.L_66:
        /*3884*/ 	.byte	0x04, 0x1c
        /*3886*/ 	.short	(.L_68 - .L_67)


	//   ....[0]....
.L_67:
        /*3888*/ 	.word	0x00024460


	//   ....[1]....
        /*388c*/ 	.word	0x00024540


	//----- nvinfo : EIATTR_REQNTID
	.align		4
.L_68:
        /*3890*/ 	.byte	0x04, 0x10
        /*3892*/ 	.short	(.L_70 - .L_69)
.L_69:
        /*3894*/ 	.word	0x00000080
        /*3898*/ 	.word	0x00000001
        /*389c*/ 	.word	0x00000001


	//----- nvinfo : EIATTR_CBANK_PARAM_SIZE
	.align		4
.L_70:
        /*38a0*/ 	.byte	0x03, 0x19
        /*38a2*/ 	.short	0x0088


	//----- nvinfo : EIATTR_PARAM_CBANK
	.align		4
        /*38a4*/ 	.byte	0x04, 0x0a
        /*38a6*/ 	.short	(.L_72 - .L_71)
	.align		4
.L_71:
        /*38a8*/ 	.word	index@(.nv.constant0.attn_fwd)
        /*38ac*/ 	.short	0x0210
        /*38ae*/ 	.short	0x0088


	//----- nvinfo : EIATTR_SW_WAR
	.align		4
.L_72:
        /*38b0*/ 	.byte	0x04, 0x36
        /*38b2*/ 	.short	(.L_74 - .L_73)
.L_73:
        /*38b4*/ 	.word	0x00000008
.L_74:


//--------------------- .nv.callgraph             --------------------------
	.section	.nv.callgraph,"",@"SHT_CUDA_CALLGRAPH"
	.align	4
	.sectionentsize	8
	.align		4
        /*0000*/ 	.word	0x00000000
	.align		4
        /*0004*/ 	.word	0xffffffff
	.align		4
        /*0008*/ 	.word	0x00000000
	.align		4
        /*000c*/ 	.word	0xfffffffe
	.align		4
        /*0010*/ 	.word	0x00000000
	.align		4
        /*0014*/ 	.word	0xfffffffd
	.align		4
        /*0018*/ 	.word	0x00000000
	.align		4
        /*001c*/ 	.word	0xfffffffc


//--------------------- .nv.constant4             --------------------------
	.section	.nv.constant4,"a",@progbits
	.align	8
	.align		8
.nv.constant4:
        /*0000*/ 	.dword	_$_str


//--------------------- .text.attn_fwd            --------------------------
	.section	.text.attn_fwd,"ax",@progbits
	.align	128
        .global         attn_fwd
        .type           attn_fwd,@function
        .size           attn_fwd,(.L_x_3 - attn_fwd)
        .other          attn_fwd,@"STO_CUDA_ENTRY STV_DEFAULT"
attn_fwd:
.text.attn_fwd:
[----:B------:R-:W0:Y:S01]  /*0000*/  LDC R1, c[0x0][0x28] ;  /* 0x00000a00ff017b82 */ /* 0x000e220000000800 */
[----:B------:R-:W1:Y:S07]  /*0010*/  S2R R243, SR_CTAID.X ;  /* 0x0000000000f37919 */ /* 0x000e6e0000002500 */
[----:B------:R-:W2:Y:S01]  /*0020*/  LDC.64 R4, c[0x0][0x240] ;  /* 0x00009000ff047b82 */ /* 0x000ea20000000a00 */
[----:B0-----:R-:W-:Y:S01]  /*0030*/  VIADD R1, R1, 0xfffff398 ;  /* 0xfffff39801017836 */ /* 0x001fe20000000000 */
[----:B------:R-:W-:Y:S01]  /*0040*/  ULDC.64 UR60, c[0x0][0x208] ;  /* 0x00008200003c7ab9 */ /* 0x000fe20000000a00 */
[----:B------:R-:W0:Y:S01]  /*0050*/  S2R R236, SR_TID.X ;  /* 0x0000000000ec7919 */ /* 0x000e220000002100 */
[----:B------:R-:W2:Y:S04]  /*0060*/  S2R R2, SR_CTAID.Y ;  /* 0x0000000000027919 */ /* 0x000ea80000002600 */
[----:B------:R-:W3:Y:S08]  /*0070*/  LDC.64 R6, c[0x0][0x210] ;  /* 0x00008400ff067b82 */ /* 0x000ef00000000a00 */
[----:B------:R-:W4:Y:S08]  /*0080*/  LDC R33, c[0x0][0x248] ;  /* 0x00009200ff217b82 */ /* 0x000f300000000800 */
[----:B------:R-:W5:Y:S01]  /*0090*/  LDC R241, c[0x0][0x248] ;  /* 0x00009200fff17b82 */ /* 0x000f620000000800 */
[----:B-1----:R-:W-:-:S07]  /*00a0*/  IMAD.SHL.U32 R243, R243, 0x40, RZ ;  /* 0x00000040f3f37824 */ /* 0x002fce00078e00ff */
[----:B------:R-:W1:Y:S01]  /*00b0*/  LDC R239, c[0x0][0x248] ;  /* 0x00009200ffef7b82 */ /* 0x000e620000000800 */
[--C-:B0-----:R-:W-:Y:S02]  /*00c0*/  SHF.R.U32.HI R238, RZ, 0x6, R236.reuse ;  /* 0x00000006ffee7819 */ /* 0x101fe400000116ec */
[----:B------:R-:W-:Y:S01]  /*00d0*/  LOP3.LUT R0, R243, 0x3f, R236, 0xf8, !PT ;  /* 0x0000003ff3007812 */ /* 0x000fe200078ef8ec */
[----:B--2---:R-:W-:Y:S01]  /*00e0*/  IMAD R3, R2, R4, RZ ;  /* 0x0000000402037224 */ /* 0x004fe200078e02ff */
[----:B------:R-:W-:-:S03]  /*00f0*/  SGXT.U32 R238, R238, 0x1 ;  /* 0x00000001eeee781a */ /* 0x000fc60000000000 */
[----:B------:R-:W0:Y:S01]  /*0100*/  LDC R237, c[0x0][0x248] ;  /* 0x00009200ffed7b82 */ /* 0x000e220000000800 */
[----:B------:R2:W-:Y:S01]  /*0110*/  STL [R1+0xa54], R0 ;  /* 0x000a540001007387 */ /* 0x0005e20000100800 */
[----:B------:R-:W-:Y:S01]  /*0120*/  SHF.R.S32.HI R4, RZ, 0x1f, R3 ;  /* 0x0000001fff047819 */ /* 0x000fe20000011403 */
[----:B------:R-:W0:Y:S05]  /*0130*/  S2R R252, SR_CgaCtaId ;  /* 0x0000000000fc7919 */ /* 0x000e2a0000008800 */
[----:B------:R-:W0:Y:S01]  /*0140*/  LDC R250, c[0x0][0x248] ;  /* 0x00009200fffa7b82 */ /* 0x000e220000000800 */
[----:B--2---:R-:W-:-:S05]  /*0150*/  IMAD R0, R0, R5, RZ ;  /* 0x0000000500007224 */ /* 0x004fca00078e02ff */
[----:B---3--:R-:W-:Y:S01]  /*0160*/  IADD3 R27, P0, P1, R0, R6, R3 ;  /* 0x00000006001b7210 */ /* 0x008fe2000791e003 */
[----:B----4-:R-:W-:Y:S01]  /*0170*/  IMAD R6, R238, R33, RZ ;  /* 0x00000021ee067224 */ /* 0x010fe200078e02ff */
[----:B------:R-:W-:Y:S02]  /*0180*/  SHF.R.S32.HI R2, RZ, 0x1f, R0 ;  /* 0x0000001fff027819 */ /* 0x000fe40000011400 */
[----:B------:R-:W-:Y:S01]  /*0190*/  LEA.HI R0, R236, 0xe, RZ, 0x1a ;  /* 0x0000000eec007811 */ /* 0x000fe200078fd0ff */
[----:B------:R-:W-:Y:S01]  /*01a0*/  IMAD R18, R33, 0x2, R6 ;  /* 0x0000000221127824 */ /* 0x000fe200078e0206 */
[----:B------:R-:W-:Y:S02]  /*01b0*/  IADD3.X R4, R2, R7, R4, P0, P1 ;  /* 0x0000000702047210 */ /* 0x000fe400007e2404 */
[----:B------:R-:W-:Y:S01]  /*01c0*/  IADD3 R234, P0, R6, R27, RZ ;  /* 0x0000001b06ea7210 */ /* 0x000fe20007f1e0ff */
[----:B------:R-:W-:Y:S01]  /*01d0*/  IMAD R3, R0, R33, RZ ;  /* 0x0000002100037224 */ /* 0x000fe200078e02ff */
[----:B------:R-:W-:-:S02]  /*01e0*/  LEA.HI R2, R236, 0x8e, RZ, 0x1a ;  /* 0x0000008eec027811 */ /* 0x000fc400078fd0ff */
[----:B------:R-:W-:Y:S02]  /*01f0*/  LEA.HI R0, R236, 0x10e, RZ, 0x1a ;  /* 0x0000010eec007811 */ /* 0x000fe400078fd0ff */
[-C--:B------:R-:W-:Y:S01]  /*0200*/  LEA.HI.X.SX32 R235, R6, R4.reuse, 0x1, P0 ;  /* 0x0000000406eb7211 */ /* 0x080fe200000f0eff */
[----:B------:R-:W-:Y:S01]  /*0210*/  IMAD R5, R2, R33, RZ ;  /* 0x0000002102057224 */ /* 0x000fe200078e02ff */
[----:B------:R-:W-:Y:S01]  /*0220*/  IADD3 R232, P1, R18, R27, RZ ;  /* 0x0000001b12e87210 */ /* 0x000fe20007f3e0ff */
[----:B------:R-:W-:Y:S01]  /*0230*/  IMAD R7, R0, R33, RZ ;  /* 0x0000002100077224 */ /* 0x000fe200078e02ff */
[C---:B------:R-:W-:Y:S01]  /*0240*/  IADD3 R222, P0, R3.reuse, R27, RZ ;  /* 0x0000001b03de7210 */ /* 0x040fe20007f1e0ff */
[----:B------:R2:W3:Y:S01]  /*0250*/  LDG.E.U8 R234, desc[UR60][R234.64] ;  /* 0x0000003ceaea7981 */ /* 0x0004e2000c1e1100 */
[-C--:B------:R-:W-:Y:S02]  /*0260*/  LEA.HI.X.SX32 R233, R18, R4.reuse, 0x1, P1 ;  /* 0x0000000412e97211 */ /* 0x080fe400008f0eff */
[----:B------:R-:W-:-:S02]  /*0270*/  LEA.HI.X.SX32 R223, R3, R4, 0x1, P0 ;  /* 0x0000000403df7211 */ /* 0x000fc400000f0eff */
[-C--:B------:R-:W-:Y:S02]  /*0280*/  IADD3 R2, P1, R5, R27.reuse, RZ ;  /* 0x0000001b05027210 */ /* 0x080fe40007f3e0ff */
[C---:B------:R-:W-:Y:S02]  /*0290*/  LEA.HI R6, R236.reuse, 0x18e, RZ, 0x1a ;  /* 0x0000018eec067811 */ /* 0x040fe400078fd0ff */
[C---:B------:R-:W-:Y:S02]  /*02a0*/  LEA.HI R0, R236.reuse, 0x1e, RZ, 0x1a ;  /* 0x0000001eec007811 */ /* 0x040fe400078fd0ff */
[C---:B------:R-:W-:Y:S02]  /*02b0*/  LEA.HI R8, R236.reuse, 0x9e, RZ, 0x1a ;  /* 0x0000009eec087811 */ /* 0x040fe400078fd0ff */
[----:B------:R-:W-:Y:S01]  /*02c0*/  LEA.HI R14, R236, 0x1be, RZ, 0x1a ;  /* 0x000001beec0e7811 */ /* 0x000fe200078fd0ff */
[----:B------:R-:W-:Y:S01]  /*02d0*/  IMAD R18, R33, 0x2, R18 ;  /* 0x0000000221127824 */ /* 0x000fe200078e0212 */
[----:B------:R-:W-:Y:S01]  /*02e0*/  IADD3 R104, P0, R7, R27, RZ ;  /* 0x0000001b07687210 */ /* 0x000fe20007f1e0ff */
[----:B--2---:R-:W2:Y:S01]  /*02f0*/  LDC R235, c[0x0][0x248] ;  /* 0x00009200ffeb7b82 */ /* 0x004ea20000000800 */
[-C--:B------:R-:W-:Y:S01]  /*0300*/  LEA.HI.X.SX32 R3, R5, R4.reuse, 0x1, P1 ;  /* 0x0000000405037211 */ /* 0x080fe200008f0eff */
[-C--:B------:R-:W-:Y:S01]  /*0310*/  IMAD R5, R0, R33.reuse, RZ ;  /* 0x0000002100057224 */ /* 0x080fe200078e02ff */
[-C--:B------:R-:W-:Y:S01]  /*0320*/  LEA.HI.X.SX32 R105, R7, R4.reuse, 0x1, P0 ;  /* 0x0000000407697211 */ /* 0x080fe200000f0eff */
[-C--:B------:R-:W-:Y:S01]  /*0330*/  IMAD R7, R6, R33.reuse, RZ ;  /* 0x0000002106077224 */ /* 0x080fe200078e02ff */
[----:B------:R-:W-:Y:S01]  /*0340*/  LEA.HI R0, R236, 0x11e, RZ, 0x1a ;  /* 0x0000011eec007811 */ /* 0x000fe200078fd0ff */
[----:B------:R-:W-:Y:S01]  /*0350*/  IMAD R11, R8, R33, RZ ;  /* 0x00000021080b7224 */ /* 0x000fe200078e02ff */
[-C--:B------:R-:W-:Y:S01]  /*0360*/  IADD3 R206, P0, R5, R27.reuse, RZ ;  /* 0x0000001b05ce7210 */ /* 0x080fe20007f1e0ff */
[----:B------:R4:W3:Y:S01]  /*0370*/  LDG.E.U8 R9, desc[UR60][R2.64] ;  /* 0x0000003c02097981 */ /* 0x0008e2000c1e1100 */
[C---:B------:R-:W-:Y:S01]  /*0380*/  IADD3 R6, P1, R7.reuse, R27, RZ ;  /* 0x0000001b07067210 */ /* 0x040fe20007f3e0ff */
[----:B------:R-:W-:Y:S01]  /*0390*/  IMAD R0, R0, R33, RZ ;  /* 0x0000002100007224 */ /* 0x000fe200078e02ff */
[----:B------:R-:W-:Y:S01]  /*03a0*/  LEA.HI R8, R236, 0x19e, RZ, 0x1a ;  /* 0x0000019eec087811 */ /* 0x000fe200078fd0ff */
[----:B------:R-:W3:Y:S01]  /*03b0*/  LDG.E.U8 R104, desc[UR60][R104.64] ;  /* 0x0000003c68687981 */ /* 0x000ee2000c1e1100 */
[----:B------:R-:W-:-:S02]  /*03c0*/  LEA.HI.X.SX32 R7, R7, R4, 0x1, P1 ;  /* 0x0000000407077211 */ /* 0x000fc400008f0eff */
[-C--:B------:R-:W-:Y:S01]  /*03d0*/  LEA.HI.X.SX32 R207, R5, R4.reuse, 0x1, P0 ;  /* 0x0000000405cf7211 */ /* 0x080fe200000f0eff */
[----:B------:R-:W-:Y:S01]  /*03e0*/  IMAD R5, R8, R33, RZ ;  /* 0x0000002108057224 */ /* 0x000fe200078e02ff */
[-C--:B------:R-:W-:Y:S01]  /*03f0*/  IADD3 R10, P0, R0, R27.reuse, RZ ;  /* 0x0000001b000a7210 */ /* 0x080fe20007f1e0ff */
[----:B------:R5:W3:Y:S01]  /*0400*/  LDG.E.U8 R75, desc[UR60][R6.64] ;  /* 0x0000003c064b7981 */ /* 0x000ae2000c1e1100 */
[C---:B----4-:R-:W-:Y:S01]  /*0410*/  IADD3 R2, P1, R11.reuse, R27, RZ ;  /* 0x0000001b0b027210 */ /* 0x050fe20007f3e0ff */
[----:B------:R-:W-:Y:S02]  /*0420*/  IMAD R14, R14, R33, RZ ;  /* 0x000000210e0e7224 */ /* 0x000fe400078e02ff */
[----:B------:R-:W4:Y:S01]  /*0430*/  LDG.E.U8 R206, desc[UR60][R206.64] ;  /* 0x0000003ccece7981 */ /* 0x000f22000c1e1100 */
[-C--:B------:R-:W-:Y:S02]  /*0440*/  LEA.HI.X.SX32 R3, R11, R4.reuse, 0x1, P1 ;  /* 0x000000040b037211 */ /* 0x080fe400008f0eff */
[----:B------:R-:W-:Y:S01]  /*0450*/  LEA.HI.X.SX32 R11, R0, R4, 0x1, P0 ;  /* 0x00000004000b7211 */ /* 0x000fe200000f0eff */
[----:B------:R-:W4:Y:S01]  /*0460*/  LDG.E.U8 R222, desc[UR60][R222.64] ;  /* 0x0000003cdede7981 */ /* 0x000f22000c1e1100 */
[----:B------:R-:W-:-:S02]  /*0470*/  IADD3 R78, P1, R5, R27, RZ ;  /* 0x0000001b054e7210 */ /* 0x000fc40007f3e0ff */
[----:B------:R-:W-:Y:S01]  /*0480*/  LEA.HI R0, R236, 0x2e, RZ, 0x1a ;  /* 0x0000002eec007811 */ /* 0x000fe200078fd0ff */
[----:B------:R1:W4:Y:S01]  /*0490*/  LDG.E.U8 R10, desc[UR60][R10.64] ;  /* 0x0000003c0a0a7981 */ /* 0x000322000c1e1100 */
[----:B------:R-:W-:-:S03]  /*04a0*/  LEA.HI.X.SX32 R79, R5, R4, 0x1, P1 ;  /* 0x00000004054f7211 */ /* 0x000fc600008f0eff */
[-C--:B------:R-:W-:Y:S01]  /*04b0*/  IMAD R5, R0, R33.reuse, RZ ;  /* 0x0000002100057224 */ /* 0x080fe200078e02ff */
[C---:B------:R-:W-:Y:S01]  /*04c0*/  LEA.HI R0, R236.reuse, 0x12e, RZ, 0x1a ;  /* 0x0000012eec007811 */ /* 0x040fe200078fd0ff */
[----:B------:R0:W4:Y:S01]  /*04d0*/  LDG.E.U8 R105, desc[UR60][R2.64] ;  /* 0x0000003c02697981 */ /* 0x000122000c1e1100 */
[C---:B-----5:R-:W-:Y:S02]  /*04e0*/  LEA.HI R6, R236.reuse, 0x1ae, RZ, 0x1a ;  /* 0x000001aeec067811 */ /* 0x060fe400078fd0ff */
[----:B------:R-:W-:Y:S01]  /*04f0*/  LEA.HI R8, R236, 0xae, RZ, 0x1a ;  /* 0x000000aeec087811 */ /* 0x000fe200078fd0ff */
[----:B------:R-:W-:Y:S01]  /*0500*/  IMAD R7, R0, R33, RZ ;  /* 0x0000002100077224 */ /* 0x000fe200078e02ff */
[C---:B------:R-:W-:Y:S01]  /*0510*/  IADD3 R190, P0, R5.reuse, R27, RZ ;  /* 0x0000001b05be7210 */ /* 0x040fe20007f1e0ff */
[----:B------:R-:W5:Y:S01]  /*0520*/  LDG.E.U8 R78, desc[UR60][R78.64] ;  /* 0x0000003c4e4e7981 */ /* 0x000f62000c1e1100 */
[----:B------:R-:W-:Y:S01]  /*0530*/  LEA.HI R0, R236, 0x3e, RZ, 0x1a ;  /* 0x0000003eec007811 */ /* 0x000fe200078fd0ff */
[-C--:B-1----:R-:W-:Y:S01]  /*0540*/  IMAD R11, R6, R33.reuse, RZ ;  /* 0x00000021060b7224 */ /* 0x082fe200078e02ff */
[-C--:B------:R-:W-:Y:S01]  /*0550*/  LEA.HI.X.SX32 R191, R5, R4.reuse, 0x1, P0 ;  /* 0x0000000405bf7211 */ /* 0x080fe200000f0eff */
[----:B------:R-:W-:Y:S01]  /*0560*/  IMAD R8, R8, R33, RZ ;  /* 0x0000002108087224 */ /* 0x000fe200078e02ff */
[C---:B------:R-:W-:Y:S01]  /*0570*/  IADD3 R6, P0, R7.reuse, R27, RZ ;  /* 0x0000001b07067210 */ /* 0x040fe20007f1e0ff */
[----:B------:R-:W-:Y:S01]  /*0580*/  IMAD R5, R0, R33, RZ ;  /* 0x0000002100057224 */ /* 0x000fe200078e02ff */
[----:B------:R-:W-:Y:S01]  /*0590*/  LEA.HI R0, R236, 0xbe, RZ, 0x1a ;  /* 0x000000beec007811 */ /* 0x000fe200078fd0ff */
[----:B------:R-:W5:Y:S01]  /*05a0*/  LDG.E.U8 R190, desc[UR60][R190.64] ;  /* 0x0000003cbebe7981 */ /* 0x000f62000c1e1100 */
[----:B------:R-:W-:-:S02]  /*05b0*/  LEA.HI.X.SX32 R7, R7, R4, 0x1, P0 ;  /* 0x0000000407077211 */ /* 0x000fc400000f0eff */
[CC--:B0-----:R-:W-:Y:S01]  /*05c0*/  IADD3 R2, P1, R8.reuse, R27.reuse, RZ ;  /* 0x0000001b08027210 */ /* 0x0c1fe20007f3e0ff */
[----:B------:R-:W4:Y:S01]  /*05d0*/  LDG.E.U8 R232, desc[UR60][R232.64] ;  /* 0x0000003ce8e87981 */ /* 0x000f22000c1e1100 */
[C---:B------:R-:W-:Y:S02]  /*05e0*/  IADD3 R174, P0, R5.reuse, R27, RZ ;  /* 0x0000001b05ae7210 */ /* 0x040fe40007f1e0ff */
[-C--:B------:R-:W-:Y:S01]  /*05f0*/  LEA.HI.X.SX32 R3, R8, R4.reuse, 0x1, P1 ;  /* 0x0000000408037211 */ /* 0x080fe200008f0eff */
[----:B------:R-:W5:Y:S01]  /*0600*/  LDG.E.U8 R107, desc[UR60][R6.64] ;  /* 0x0000003c066b7981 */ /* 0x000f62000c1e1100 */
[----:B------:R-:W-:Y:S01]  /*0610*/  LEA.HI.X.SX32 R175, R5, R4, 0x1, P0 ;  /* 0x0000000405af7211 */ /* 0x000fe200000f0eff */
[----:B------:R-:W-:Y:S01]  /*0620*/  IMAD R5, R0, R33, RZ ;  /* 0x0000002100057224 */ /* 0x000fe200078e02ff */
[C---:B------:R-:W-:Y:S01]  /*0630*/  LEA.HI R0, R236.reuse, 0x4e, RZ, 0x1a ;  /* 0x0000004eec007811 */ /* 0x040fe200078fd0ff */
[----:B------:R0:W5:Y:S01]  /*0640*/  LDG.E.U8 R87, desc[UR60][R2.64] ;  /* 0x0000003c02577981 */ /* 0x000162000c1e1100 */
[----:B------:R-:W-:-:S02]  /*0650*/  LEA.HI R8, R236, 0x13e, RZ, 0x1a ;  /* 0x0000013eec087811 */ /* 0x000fc400078fd0ff */
[----:B------:R-:W-:Y:S01]  /*0660*/  IADD3 R68, P0, R5, R27, RZ ;  /* 0x0000001b05447210 */ /* 0x000fe20007f1e0ff */
[----:B------:R-:W-:Y:S01]  /*0670*/  IMAD R0, R0, R33, RZ ;  /* 0x0000002100007224 */ /* 0x000fe200078e02ff */
[----:B------:R-:W-:Y:S01]  /*0680*/  IADD3 R12, P1, R11, R27, RZ ;  /* 0x0000001b0b0c7210 */ /* 0x000fe20007f3e0ff */
[----:B------:R-:W5:Y:S01]  /*0690*/  LDG.E.U8 R174, desc[UR60][R174.64] ;  /* 0x0000003caeae7981 */ /* 0x000f62000c1e1100 */
[----:B0-----:R-:W-:Y:S02]  /*06a0*/  LEA.HI R2, R236, 0xce, RZ, 0x1a ;  /* 0x000000ceec027811 */ /* 0x001fe400078fd0ff */
[-C--:B------:R-:W-:Y:S01]  /*06b0*/  LEA.HI.X.SX32 R69, R5, R4.reuse, 0x1, P0 ;  /* 0x0000000405457211 */ /* 0x080fe200000f0eff */
[-C--:B------:R-:W-:Y:S02]  /*06c0*/  IMAD R8, R8, R33.reuse, RZ ;  /* 0x0000002108087224 */ /* 0x080fe400078e02ff */
[----:B------:R-:W-:Y:S01]  /*06d0*/  IMAD R5, R2, R33, RZ ;  /* 0x0000002102057224 */ /* 0x000fe200078e02ff */
[----:B------:R-:W-:Y:S01]  /*06e0*/  IADD3 R2, P0, R0, R27, RZ ;  /* 0x0000001b00027210 */ /* 0x000fe20007f1e0ff */
[----:B------:R-:W5:Y:S01]  /*06f0*/  LDG.E.U8 R68, desc[UR60][R68.64] ;  /* 0x0000003c44447981 */ /* 0x000f62000c1e1100 */
[----:B------:R-:W-:-:S02]  /*0700*/  LEA.HI.X.SX32 R13, R11, R4, 0x1, P1 ;  /* 0x000000040b0d7211 */ /* 0x000fc400008f0eff */
[----:B------:R-:W-:Y:S02]  /*0710*/  LEA.HI.X.SX32 R3, R0, R4, 0x1, P0 ;  /* 0x0000000400037211 */ /* 0x000fe400000f0eff */
[----:B------:R-:W-:Y:S01]  /*0720*/  LEA.HI R0, R236, 0x14e, RZ, 0x1a ;  /* 0x0000014eec007811 */ /* 0x000fe200078fd0ff */
[----:B------:R0:W5:Y:S01]  /*0730*/  LDG.E.U8 R106, desc[UR60][R12.64] ;  /* 0x0000003c0c6a7981 */ /* 0x000162000c1e1100 */
[----:B------:R-:W-:-:S03]  /*0740*/  IADD3 R6, P1, R8, R27, RZ ;  /* 0x0000001b08067210 */ /* 0x000fc60007f3e0ff */
[----:B------:R-:W-:Y:S01]  /*0750*/  IMAD R11, R0, R33, RZ ;  /* 0x00000021000b7224 */ /* 0x000fe200078e02ff */
[-C--:B------:R-:W-:Y:S01]  /*0760*/  LEA.HI.X.SX32 R7, R8, R4.reuse, 0x1, P1 ;  /* 0x0000000408077211 */ /* 0x080fe200008f0eff */
[----:B------:R-:W5:Y:S01]  /*0770*/  LDG.E.U8 R41, desc[UR60][R2.64] ;  /* 0x0000003c02297981 */ /* 0x000f62000c1e1100 */
[CC--:B------:R-:W-:Y:S02]  /*0780*/  IADD3 R70, P1, R5.reuse, R27.reuse, RZ ;  /* 0x0000001b05467210 */ /* 0x0c0fe40007f3e0ff */
[----:B------:R-:W-:Y:S01]  /*0790*/  LEA.HI R0, R236, 0x5e, RZ, 0x1a ;  /* 0x0000005eec007811 */ /* 0x000fe200078fd0ff */
[----:B------:R1:W5:Y:S01]  /*07a0*/  LDG.E.U8 R89, desc[UR60][R6.64] ;  /* 0x0000003c06597981 */ /* 0x000362000c1e1100 */
[----:B0-----:R-:W-:Y:S02]  /*07b0*/  IADD3 R12, P2, R14, R27, RZ ;  /* 0x0000001b0e0c7210 */ /* 0x001fe40007f5e0ff */
[----:B------:R-:W-:Y:S02]  /*07c0*/  LEA.HI R8, R236, 0x1ce, RZ, 0x1a ;  /* 0x000001ceec087811 */ /* 0x000fe400078fd0ff */
[-C--:B------:R-:W-:Y:S01]  /*07d0*/  LEA.HI.X.SX32 R71, R5, R4.reuse, 0x1, P1 ;  /* 0x0000000405477211 */ /* 0x080fe200008f0eff */
[-C--:B------:R-:W-:Y:S01]  /*07e0*/  IMAD R5, R0, R33.reuse, RZ ;  /* 0x0000002100057224 */ /* 0x080fe200078e02ff */
[----:B------:R-:W-:Y:S01]  /*07f0*/  LEA.HI.X.SX32 R13, R14, R4, 0x1, P2 ;  /* 0x000000040e0d7211 */ /* 0x000fe200010f0eff */
[----:B------:R-:W-:Y:S01]  /*0800*/  IMAD R14, R8, R33, RZ ;  /* 0x00000021080e7224 */ /* 0x000fe200078e02ff */
[----:B------:R-:W-:Y:S01]  /*0810*/  LEA.HI R0, R236, 0x15e, RZ, 0x1a ;  /* 0x0000015eec007811 */ /* 0x000fe200078fd0ff */
[----:B------:R-:W5:Y:S01]  /*0820*/  LDG.E.U8 R70, desc[UR60][R70.64] ;  /* 0x0000003c46467981 */ /* 0x000f62000c1e1100 */
[----:B-1----:R-:W-:-:S02]  /*0830*/  IADD3 R6, P0, R11, R27, RZ ;  /* 0x0000001b0b067210 */ /* 0x002fc40007f1e0ff */
[----:B------:R-:W-:Y:S01]  /*0840*/  IADD3 R16, P1, R14, R27, RZ ;  /* 0x0000001b0e107210 */ /* 0x000fe20007f3e0ff */
[----:B------:R-:W-:Y:S01]  /*0850*/  IMAD R0, R0, R33, RZ ;  /* 0x0000002100007224 */ /* 0x000fe200078e02ff */
[-C--:B------:R-:W-:Y:S01]  /*0860*/  LEA.HI.X.SX32 R7, R11, R4.reuse, 0x1, P0 ;  /* 0x000000040b077211 */ /* 0x080fe200000f0eff */
[----:B------:R-:W5:Y:S01]  /*0870*/  LDG.E.U8 R88, desc[UR60][R12.64] ;  /* 0x0000003c0c587981 */ /* 0x000f62000c1e1100 */
[CC--:B------:R-:W-:Y:S02]  /*0880*/  IADD3 R28, P0, R5.reuse, R27.reuse, RZ ;  /* 0x0000001b051c7210 */ /* 0x0c0fe40007f1e0ff */
[-C--:B------:R-:W-:Y:S01]  /*0890*/  LEA.HI.X.SX32 R17, R14, R4.reuse, 0x1, P1 ;  /* 0x000000040e117211 */ /* 0x080fe200008f0eff */
[----:B------:R0:W5:Y:S01]  /*08a0*/  LDG.E.U8 R69, desc[UR60][R6.64] ;  /* 0x0000003c06457981 */ /* 0x000162000c1e1100 */
[----:B------:R-:W-:Y:S02]  /*08b0*/  LEA.HI.X.SX32 R29, R5, R4, 0x1, P0 ;  /* 0x00000004051d7211 */ /* 0x000fe400000f0eff */
[----:B------:R-:W-:Y:S01]  /*08c0*/  IADD3 R14, P0, R0, R27, RZ ;  /* 0x0000001b000e7210 */ /* 0x000fe20007f1e0ff */
[----:B------:R-:W5:Y:S01]  /*08d0*/  LDG.E.U8 R67, desc[UR60][R16.64] ;  /* 0x0000003c10437981 */ /* 0x000f62000c1e1100 */
[----:B------:R-:W-:-:S02]  /*08e0*/  LEA.HI R8, R236, 0xde, RZ, 0x1a ;  /* 0x000000deec087811 */ /* 0x000fc400078fd0ff */
[-C--:B------:R-:W-:Y:S01]  /*08f0*/  LEA.HI.X.SX32 R15, R0, R4.reuse, 0x1, P0 ;  /* 0x00000004000f7211 */ /* 0x080fe200000f0eff */
[C---:B------:R-:W-:Y:S01]  /*0900*/  IMAD R0, R33.reuse, 0x2, R18 ;  /* 0x0000000221007824 */ /* 0x040fe200078e0212 */
[----:B------:R-:W-:Y:S01]  /*0910*/  IADD3 R230, P0, R18, R27, RZ ;  /* 0x0000001b12e67210 */ /* 0x000fe20007f1e0ff */
[----:B------:R-:W-:Y:S01]  /*0920*/  IMAD R8, R8, R33, RZ ;  /* 0x0000002108087224 */ /* 0x000fe200078e02ff */
[----:B------:R-:W5:Y:S01]  /*0930*/  LDG.E.U8 R28, desc[UR60][R28.64] ;  /* 0x0000003c1c1c7981 */ /* 0x000f62000c1e1100 */
[----:B0-----:R-:W-:Y:S01]  /*0940*/  IMAD R6, R33, 0x2, R0 ;  /* 0x0000000221067824 */ /* 0x001fe200078e0200 */
[----:B------:R-:W-:Y:S02]  /*0950*/  LEA.HI.X.SX32 R231, R18, R4, 0x1, P0 ;  /* 0x0000000412e77211 */ /* 0x000fe400000f0eff */
[-C--:B------:R-:W-:Y:S01]  /*0960*/  IADD3 R228, P0, R0, R27.reuse, RZ ;  /* 0x0000001b00e47210 */ /* 0x080fe20007f1e0ff */
[----:B------:R-:W5:Y:S01]  /*0970*/  LDG.E.U8 R42, desc[UR60][R14.64] ;  /* 0x0000003c0e2a7981 */ /* 0x000f62000c1e1100 */
[----:B------:R-:W-:-:S02]  /*0980*/  IADD3 R12, P1, R8, R27, RZ ;  /* 0x0000001b080c7210 */ /* 0x000fc40007f3e0ff */
[-C--:B------:R-:W-:Y:S01]  /*0990*/  LEA.HI.X.SX32 R229, R0, R4.reuse, 0x1, P0 ;  /* 0x0000000400e57211 */ /* 0x080fe200000f0eff */
[C---:B------:R-:W-:Y:S01]  /*09a0*/  IMAD R0, R33.reuse, 0x2, R6 ;  /* 0x0000000221007824 */ /* 0x040fe200078e0206 */
[-C--:B------:R-:W-:Y:S01]  /*09b0*/  IADD3 R2, P0, R6, R27.reuse, RZ ;  /* 0x0000001b06027210 */ /* 0x080fe20007f1e0ff */
[----:B------:R-:W5:Y:S01]  /*09c0*/  LDG.E.U8 R230, desc[UR60][R230.64] ;  /* 0x0000003ce6e67981 */ /* 0x000f62000c1e1100 */
[-C--:B------:R-:W-:Y:S02]  /*09d0*/  LEA.HI.X.SX32 R13, R8, R4.reuse, 0x1, P1 ;  /* 0x00000004080d7211 */ /* 0x080fe400008f0eff */
[-C--:B------:R-:W-:Y:S01]  /*09e0*/  LEA.HI.X.SX32 R3, R6, R4.reuse, 0x1, P0 ;  /* 0x0000000406037211 */ /* 0x080fe200000f0eff */
[C---:B------:R-:W-:Y:S01]  /*09f0*/  IMAD R8, R33.reuse, 0x2, R0 ;  /* 0x0000000221087824 */ /* 0x040fe200078e0200 */
[CC--:B------:R-:W-:Y:S01]  /*0a00*/  IADD3 R6, P0, R0.reuse, R27.reuse, RZ ;  /* 0x0000001b00067210 */ /* 0x0c0fe20007f1e0ff */
[----:B------:R0:W5:Y:S03]  /*0a10*/  LDG.E.U8 R43, desc[UR60][R12.64] ;  /* 0x0000003c0c2b7981 */ /* 0x000166000c1e1100 */
[-C--:B------:R-:W-:Y:S01]  /*0a20*/  LEA.HI.X.SX32 R7, R0, R4.reuse, 0x1, P0 ;  /* 0x0000000400077211 */ /* 0x080fe200000f0eff */
[C---:B------:R-:W-:Y:S01]  /*0a30*/  IMAD R0, R33.reuse, 0x4, R8 ;  /* 0x0000000421007824 */ /* 0x040fe200078e0208 */
[-C--:B------:R-:W-:Y:S01]  /*0a40*/  IADD3 R224, P0, R8, R27.reuse, RZ ;  /* 0x0000001b08e07210 */ /* 0x080fe20007f1e0ff */
[----:B------:R1:W5:Y:S03]  /*0a50*/  LDG.E.U8 R227, desc[UR60][R2.64] ;  /* 0x0000003c02e37981 */ /* 0x000366000c1e1100 */
[-C--:B------:R-:W-:Y:S01]  /*0a60*/  IADD3 R220, P1, R0, R27.reuse, RZ ;  /* 0x0000001b00dc7210 */ /* 0x080fe20007f3e0ff */
[C---:B0-----:R-:W-:Y:S01]  /*0a70*/  IMAD R12, R33.reuse, 0x2, R0 ;  /* 0x00000002210c7824 */ /* 0x041fe200078e0200 */
[-C--:B------:R-:W-:Y:S01]  /*0a80*/  LEA.HI.X.SX32 R225, R8, R4.reuse, 0x1, P0 ;  /* 0x0000000408e17211 */ /* 0x080fe200000f0eff */
[----:B------:R0:W5:Y:S01]  /*0a90*/  LDG.E.U8 R226, desc[UR60][R6.64] ;  /* 0x0000003c06e27981 */ /* 0x000162000c1e1100 */
[-C--:B------:R-:W-:Y:S01]  /*0aa0*/  LEA.HI.X.SX32 R221, R0, R4.reuse, 0x1, P1 ;  /* 0x0000000400dd7211 */ /* 0x080fe200008f0eff */
[C---:B------:R-:W-:Y:S01]  /*0ab0*/  IMAD R0, R33.reuse, 0x2, R12 ;  /* 0x0000000221007824 */ /* 0x040fe200078e020c */
[CC--:B------:R-:W-:Y:S01]  /*0ac0*/  IADD3 R218, P0, R12.reuse, R27.reuse, RZ ;  /* 0x0000001b0cda7210 */ /* 0x0c0fe20007f1e0ff */
[----:B------:R-:W5:Y:S03]  /*0ad0*/  LDG.E.U8 R224, desc[UR60][R224.64] ;  /* 0x0000003ce0e07981 */ /* 0x000f66000c1e1100 */
[-C--:B------:R-:W-:Y:S01]  /*0ae0*/  LEA.HI.X.SX32 R219, R12, R4.reuse, 0x1, P0 ;  /* 0x000000040cdb7211 */ /* 0x080fe200000f0eff */
[C---:B-1----:R-:W-:Y:S01]  /*0af0*/  IMAD R2, R33.reuse, 0x2, R0 ;  /* 0x0000000221027824 */ /* 0x042fe200078e0200 */
[CC--:B------:R-:W-:Y:S01]  /*0b00*/  IADD3 R216, P0, R0.reuse, R27.reuse, RZ ;  /* 0x0000001b00d87210 */ /* 0x0c0fe20007f1e0ff */
[----:B------:R-:W5:Y:S03]  /*0b10*/  LDG.E.U8 R220, desc[UR60][R220.64] ;  /* 0x0000003cdcdc7981 */ /* 0x000f66000c1e1100 */
[-C--:B------:R-:W-:Y:S01]  /*0b20*/  LEA.HI.X.SX32 R217, R0, R4.reuse, 0x1, P0 ;  /* 0x0000000400d97211 */ /* 0x080fe200000f0eff */
[C---:B------:R-:W-:Y:S01]  /*0b30*/  IMAD R0, R33.reuse, 0x2, R2 ;  /* 0x0000000221007824 */ /* 0x040fe200078e0202 */
[-C--:B------:R-:W-:Y:S01]  /*0b40*/  IADD3 R214, P0, R2, R27.reuse, RZ ;  /* 0x0000001b02d67210 */ /* 0x080fe20007f1e0ff */
[----:B------:R-:W5:Y:S02]  /*0b50*/  LDG.E.U8 R218, desc[UR60][R218.64] ;  /* 0x0000003cdada7981 */ /* 0x000f64000c1e1100 */
[----:B0-----:R-:W-:Y:S01]  /*0b60*/  IMAD R6, R33, 0x2, R0 ;  /* 0x0000000221067824 */ /* 0x001fe200078e0200 */
[----:B------:R-:W-:Y:S01]  /*0b70*/  IADD3 R212, P1, R0, R27, RZ ;  /* 0x0000001b00d47210 */ /* 0x000fe20007f3e0ff */
[----:B------:R-:W5:Y:S01]  /*0b80*/  LDG.E.U8 R216, desc[UR60][R216.64] ;  /* 0x0000003cd8d87981 */ /* 0x000f62000c1e1100 */
[----:B------:R-:W-:-:S02]  /*0b90*/  LEA.HI.X.SX32 R215, R2, R4, 0x1, P0 ;  /* 0x0000000402d77211 */ /* 0x000fc400000f0eff */
[-C--:B------:R-:W-:Y:S01]  /*0ba0*/  LEA.HI.X.SX32 R213, R0, R4.reuse, 0x1, P1 ;  /* 0x0000000400d57211 */ /* 0x080fe200008f0eff */
[C---:B------:R-:W-:Y:S01]  /*0bb0*/  IMAD R0, R33.reuse, 0x2, R6 ;  /* 0x0000000221007824 */ /* 0x040fe200078e0206 */
[CC--:B------:R-:W-:Y:S01]  /*0bc0*/  IADD3 R210, P0, R6.reuse, R27.reuse, RZ ;  /* 0x0000001b06d27210 */ /* 0x0c0fe20007f1e0ff */
[----:B------:R-:W5:Y:S03]  /*0bd0*/  LDG.E.U8 R214, desc[UR60][R214.64] ;  /* 0x0000003cd6d67981 */ /* 0x000f66000c1e1100 */
[-C--:B------:R-:W-:Y:S01]  /*0be0*/  LEA.HI.X.SX32 R211, R6, R4.reuse, 0x1, P0 ;  /* 0x0000000406d37211 */ /* 0x080fe200000f0eff */
[C---:B------:R-:W-:Y:S01]  /*0bf0*/  IMAD R2, R33.reuse, 0x4, R0 ;  /* 0x0000000421027824 */ /* 0x040fe200078e0200 */
[CC--:B------:R-:W-:Y:S01]  /*0c00*/  IADD3 R208, P0, R0.reuse, R27.reuse, RZ ;  /* 0x0000001b00d07210 */ /* 0x0c0fe20007f1e0ff */
[----:B------:R-:W5:Y:S03]  /*0c10*/  LDG.E.U8 R212, desc[UR60][R212.64] ;  /* 0x0000003cd4d47981 */ /* 0x000f66000c1e1100 */
[-C--:B------:R-:W-:Y:S01]  /*0c20*/  LEA.HI.X.SX32 R209, R0, R4.reuse, 0x1, P0 ;  /* 0x0000000400d17211 */ /* 0x080fe200000f0eff */
[C---:B------:R-:W-:Y:S01]  /*0c30*/  IMAD R0, R33.reuse, 0x2, R2 ;  /* 0x0000000221007824 */ /* 0x040fe200078e0202 */
[-C--:B------:R-:W-:Y:S01]  /*0c40*/  IADD3 R204, P0, R2, R27.reuse, RZ ;  /* 0x0000001b02cc7210 */ /* 0x080fe20007f1e0ff */
[----:B------:R-:W5:Y:S02]  /*0c50*/  LDG.E.U8 R210, desc[UR60][R210.64] ;  /* 0x0000003cd2d27981 */ /* 0x000f64000c1e1100 */
[----:B------:R-:W-:Y:S01]  /*0c60*/  IMAD R6, R33, 0x2, R0 ;  /* 0x0000000221067824 */ /* 0x000fe200078e0200 */
        /* <DEDUP_REMOVED lines=15> */
[C---:B------:R-:W-:Y:S01]  /*0d60*/  IMAD R6, R33.reuse, 0x2, R0 ;  /* 0x0000000221067824 */ /* 0x040fe200078e0200 */
[CC--:B------:R-:W-:Y:S01]  /*0d70*/  IADD3 R194, P1, R0.reuse, R27.reuse, RZ ;  /* 0x0000001b00c27210 */ /* 0x0c0fe20007f3e0ff */
[----:B------:R-:W5:Y:S03]  /*0d80*/  LDG.E.U8 R198, desc[UR60][R198.64] ;  /* 0x0000003cc6c67981 */ /* 0x000f66000c1e1100 */
[-C--:B------:R-:W-:Y:S01]  /*0d90*/  LEA.HI.X.SX32 R195, R0, R4.reuse, 0x1, P1 ;  /* 0x0000000400c37211 */ /* 0x080fe200008f0eff */
[C---:B------:R-:W-:Y:S01]  /*0da0*/  IMAD R0, R33.reuse, 0x4, R6 ;  /* 0x0000000421007824 */ /* 0x040fe200078e0206 */
[----:B------:R-:W-:Y:S01]  /*0db0*/  LEA.HI.X.SX32 R197, R2, R4, 0x1, P0 ;  /* 0x0000000402c57211 */ /* 0x000fe200000f0eff */
[----:B------:R-:W5:Y:S01]  /*0dc0*/  LDG.E.U8 R228, desc[UR60][R228.64] ;  /* 0x0000003ce4e47981 */ /* 0x000f62000c1e1100 */
[----:B------:R-:W-:Y:S01]  /*0dd0*/  IADD3 R192, P0, R6, R27, RZ ;  /* 0x0000001b06c07210 */ /* 0x000fe20007f1e0ff */
[----:B------:R-:W-:-:S02]  /*0de0*/  IMAD R2, R33, 0x2, R0 ;  /* 0x0000000221027824 */ /* 0x000fc400078e0200 */
[----:B------:R-:W5:Y:S01]  /*0df0*/  LDG.E.U8 R194, desc[UR60][R194.64] ;  /* 0x0000003cc2c27981 */ /* 0x000f62000c1e1100 */
[-C--:B------:R-:W-:Y:S01]  /*0e00*/  LEA.HI.X.SX32 R193, R6, R4.reuse, 0x1, P0 ;  /* 0x0000000406c17211 */ /* 0x080fe200000f0eff */
[C---:B------:R-:W-:Y:S01]  /*0e10*/  IMAD R6, R33.reuse, 0x2, R2 ;  /* 0x0000000221067824 */ /* 0x040fe200078e0202 */
[-C--:B------:R-:W-:Y:S01]  /*0e20*/  IADD3 R188, P0, R0, R27.reuse, RZ ;  /* 0x0000001b00bc7210 */ /* 0x080fe20007f1e0ff */
[----:B------:R-:W5:Y:S02]  /*0e30*/  LDG.E.U8 R196, desc[UR60][R196.64] ;  /* 0x0000003cc4c47981 */ /* 0x000f64000c1e1100 */
[C---:B------:R-:W-:Y:S01]  /*0e40*/  IMAD R8, R33.reuse, 0x2, R6 ;  /* 0x0000000221087824 */ /* 0x040fe200078e0206 */
[----:B------:R-:W-:Y:S01]  /*0e50*/  IADD3 R186, P1, R2, R27, RZ ;  /* 0x0000001b02ba7210 */ /* 0x000fe20007f3e0ff */
[----:B------:R-:W5:Y:S01]  /*0e60*/  LDG.E.U8 R192, desc[UR60][R192.64] ;  /* 0x0000003cc0c07981 */ /* 0x000f62000c1e1100 */
[-C--:B------:R-:W-:Y:S01]  /*0e70*/  LEA.HI.X.SX32 R189, R0, R4.reuse, 0x1, P0 ;  /* 0x0000000400bd7211 */ /* 0x080fe200000f0eff */
[----:B------:R-:W-:Y:S01]  /*0e80*/  IMAD R0, R33, 0x2, R8 ;  /* 0x0000000221007824 */ /* 0x000fe200078e0208 */
[----:B------:R-:W-:-:S02]  /*0e90*/  LEA.HI.X.SX32 R187, R2, R4, 0x1, P1 ;  /* 0x0000000402bb7211 */ /* 0x000fc400008f0eff */
[-C--:B------:R-:W-:Y:S01]  /*0ea0*/  IADD3 R184, P0, R6, R27.reuse, RZ ;  /* 0x0000001b06b87210 */ /* 0x080fe20007f1e0ff */
[C---:B------:R-:W-:Y:S01]  /*0eb0*/  IMAD R2, R33.reuse, 0x2, R0 ;  /* 0x0000000221027824 */ /* 0x040fe200078e0200 */
[-C--:B------:R-:W-:Y:S01]  /*0ec0*/  IADD3 R180, P1, R0, R27.reuse, RZ ;  /* 0x0000001b00b47210 */ /* 0x080fe20007f3e0ff */
[----:B------:R-:W5:Y:S01]  /*0ed0*/  LDG.E.U8 R186, desc[UR60][R186.64] ;  /* 0x0000003cbaba7981 */ /* 0x000f62000c1e1100 */
[-C--:B------:R-:W-:Y:S01]  /*0ee0*/  LEA.HI.X.SX32 R185, R6, R4.reuse, 0x1, P0 ;  /* 0x0000000406b97211 */ /* 0x080fe200000f0eff */
[C---:B------:R-:W-:Y:S01]  /*0ef0*/  IMAD R6, R33.reuse, 0x2, R2 ;  /* 0x0000000221067824 */ /* 0x040fe200078e0202 */
[-C--:B------:R-:W-:Y:S01]  /*0f00*/  IADD3 R182, P0, R8, R27.reuse, RZ ;  /* 0x0000001b08b67210 */ /* 0x080fe20007f1e0ff */
[----:B------:R-:W5:Y:S02]  /*0f10*/  LDG.E.U8 R188, desc[UR60][R188.64] ;  /* 0x0000003cbcbc7981 */ /* 0x000f64000c1e1100 */
[C---:B------:R-:W-:Y:S01]  /*0f20*/  IMAD R12, R33.reuse, 0x4, R6 ;  /* 0x00000004210c7824 */ /* 0x040fe200078e0206 */
[-C--:B------:R-:W-:Y:S01]  /*0f30*/  LEA.HI.X.SX32 R181, R0, R4.reuse, 0x1, P1 ;  /* 0x0000000400b57211 */ /* 0x080fe200008f0eff */
[----:B------:R-:W5:Y:S02]  /*0f40*/  LDG.E.U8 R184, desc[UR60][R184.64] ;  /* 0x0000003cb8b87981 */ /* 0x000f64000c1e1100 */
[C---:B------:R-:W-:Y:S01]  /*0f50*/  IMAD R0, R33.reuse, 0x2, R12 ;  /* 0x0000000221007824 */ /* 0x040fe200078e020c */
[-C--:B------:R-:W-:Y:S01]  /*0f60*/  LEA.HI.X.SX32 R183, R8, R4.reuse, 0x1, P0 ;  /* 0x0000000408b77211 */ /* 0x080fe200000f0eff */
[----:B------:R-:W5:Y:S01]  /*0f70*/  LDG.E.U8 R180, desc[UR60][R180.64] ;  /* 0x0000003cb4b47981 */ /* 0x000f62000c1e1100 */
[-C--:B------:R-:W-:Y:S01]  /*0f80*/  IADD3 R178, P0, R2, R27.reuse, RZ ;  /* 0x0000001b02b27210 */ /* 0x080fe20007f1e0ff */
[C---:B------:R-:W-:Y:S01]  /*0f90*/  IMAD R8, R33.reuse, 0x2, R0 ;  /* 0x0000000221087824 */ /* 0x040fe200078e0200 */
[-C--:B------:R-:W-:Y:S01]  /*0fa0*/  IADD3 R172, P1, R12, R27.reuse, RZ ;  /* 0x0000001b0cac7210 */ /* 0x080fe20007f3e0ff */
[----:B------:R-:W5:Y:S01]  /*0fb0*/  LDG.E.U8 R182, desc[UR60][R182.64] ;  /* 0x0000003cb6b67981 */ /* 0x000f62000c1e1100 */
[----:B------:R-:W-:Y:S01]  /*0fc0*/  LEA.HI.X.SX32 R179, R2, R4, 0x1, P0 ;  /* 0x0000000402b37211 */ /* 0x000fe200000f0eff */
[----:B------:R-:W-:Y:S01]  /*0fd0*/  IMAD R2, R33, 0x2, R8 ;  /* 0x0000000221027824 */ /* 0x000fe200078e0208 */
[----:B------:R-:W-:-:S03]  /*0fe0*/  IADD3 R176, P0, R6, R27, RZ ;  /* 0x0000001b06b07210 */ /* 0x000fc60007f1e0ff */
        /* <DEDUP_REMOVED lines=14> */
[----:B------:R-:W-:Y:S01]  /*10d0*/  LEA.HI.X.SX32 R169, R8, R4, 0x1, P0 ;  /* 0x0000000408a97211 */ /* 0x000fe200000f0eff */
[----:B------:R-:W5:Y:S02]  /*10e0*/  LDG.E.U8 R170, desc[UR60][R170.64] ;  /* 0x0000003caaaa7981 */ /* 0x000f64000c1e1100 */
[C---:B------:R-:W-:Y:S01]  /*10f0*/  IMAD R8, R33.reuse, 0x2, R16 ;  /* 0x0000000221087824 */ /* 0x040fe200078e0210 */
[----:B------:R-:W-:Y:S01]  /*1100*/  IADD3 R164, P0, R14, R27, RZ ;  /* 0x0000001b0ea47210 */ /* 0x000fe20007f1e0ff */
[----:B------:R-:W5:Y:S02]  /*1110*/  LDG.E.U8 R168, desc[UR60][R168.64] ;  /* 0x0000003ca8a87981 */ /* 0x000f64000c1e1100 */
[----:B------:R-:W-:-:S04]  /*1120*/  IMAD R18, R33, 0x2, R8 ;  /* 0x0000000221127824 */ /* 0x000fc800078e0208 */
[----:B------:R-:W-:Y:S01]  /*1130*/  IMAD R20, R33, 0x2, R18 ;  /* 0x0000000221147824 */ /* 0x000fe200078e0212 */
[----:B------:R-:W-:-:S03]  /*1140*/  LEA.HI.X.SX32 R165, R14, R4, 0x1, P0 ;  /* 0x000000040ea57211 */ /* 0x000fc600000f0eff */
[C---:B------:R-:W-:Y:S01]  /*1150*/  IMAD R22, R33.reuse, 0x2, R20 ;  /* 0x0000000221167824 */ /* 0x040fe200078e0214 */
[CC--:B------:R-:W-:Y:S01]  /*1160*/  IADD3 R162, P0, R6.reuse, R27.reuse, RZ ;  /* 0x0000001b06a27210 */ /* 0x0c0fe20007f1e0ff */
[----:B------:R-:W5:Y:S02]  /*1170*/  LDG.E.U8 R164, desc[UR60][R164.64] ;  /* 0x0000003ca4a47981 */ /* 0x000f64000c1e1100 */
[C---:B------:R-:W-:Y:S01]  /*1180*/  IMAD R24, R33.reuse, 0x2, R22 ;  /* 0x0000000221187824 */ /* 0x040fe200078e0216 */
[-C--:B------:R-:W-:Y:S02]  /*1190*/  LEA.HI.X.SX32 R163, R6, R4.reuse, 0x1, P0 ;  /* 0x0000000406a37211 */ /* 0x080fe400000f0eff */
[-C--:B------:R-:W-:Y:S01]  /*11a0*/  IADD3 R6, P0, R0, R27.reuse, RZ ;  /* 0x0000001b00067210 */ /* 0x080fe20007f1e0ff */
[----:B------:R-:W-:Y:S01]  /*11b0*/  IMAD R32, R33, 0x4, R24 ;  /* 0x0000000421207824 */ /* 0x000fe200078e0218 */
[----:B------:R-:W-:Y:S01]  /*11c0*/  LEA.HI.X.SX32 R167, R2, R4, 0x1, P1 ;  /* 0x0000000402a77211 */ /* 0x000fe200008f0eff */
[----:B------:R-:W5:Y:S01]  /*11d0*/  LDG.E.U8 R162, desc[UR60][R162.64] ;  /* 0x0000003ca2a27981 */ /* 0x000f62000c1e1100 */
[----:B------:R-:W-:-:S02]  /*11e0*/  IADD3 R2, P1, R12, R27, RZ ;  /* 0x0000001b0c027210 */ /* 0x000fc40007f3e0ff */
[-C--:B------:R-:W-:Y:S01]  /*11f0*/  LEA.HI.X.SX32 R7, R0, R4.reuse, 0x1, P0 ;  /* 0x0000000400077211 */ /* 0x080fe200000f0eff */
[C---:B------:R-:W-:Y:S01]  /*1200*/  IMAD R0, R33.reuse, 0x2, R32 ;  /* 0x0000000221007824 */ /* 0x040fe200078e0220 */
[-C--:B------:R-:W-:Y:S01]  /*1210*/  LEA.HI.X.SX32 R3, R12, R4.reuse, 0x1, P1 ;  /* 0x000000040c037211 */ /* 0x080fe200008f0eff */
[----:B------:R-:W5:Y:S01]  /*1220*/  LDG.E.U8 R166, desc[UR60][R166.64] ;  /* 0x0000003ca6a67981 */ /* 0x000f62000c1e1100 */
[-C--:B------:R-:W-:Y:S01]  /*1230*/  IADD3 R14, P1, R8, R27.reuse, RZ ;  /* 0x0000001b080e7210 */ /* 0x080fe20007f3e0ff */
[C---:B------:R-:W-:Y:S01]  /*1240*/  IMAD R34, R33.reuse, 0x2, R0 ;  /* 0x0000000221227824 */ /* 0x040fe200078e0200 */
[-C--:B------:R-:W-:Y:S01]  /*1250*/  IADD3 R12, P0, R16, R27.reuse, RZ ;  /* 0x0000001b100c7210 */ /* 0x080fe20007f1e0ff */
[----:B------:R0:W5:Y:S01]  /*1260*/  LDG.E.U8 R66, desc[UR60][R6.64] ;  /* 0x0000003c06427981 */ /* 0x000162000c1e1100 */
[-C--:B------:R-:W-:Y:S01]  /*1270*/  LEA.HI.X.SX32 R15, R8, R4.reuse, 0x1, P1 ;  /* 0x00000004080f7211 */ /* 0x080fe200008f0eff */
[C---:B------:R-:W-:Y:S02]  /*1280*/  IMAD R8, R33.reuse, 0x2, R34 ;  /* 0x0000000221087824 */ /* 0x040fe400078e0222 */
[----:B------:R1:W5:Y:S02]  /*1290*/  LDG.E.U8 R86, desc[UR60][R2.64] ;  /* 0x0000003c02567981 */ /* 0x000364000c1e1100 */
[C---:B------:R-:W-:Y:S01]  /*12a0*/  IMAD R36, R33.reuse, 0x2, R8 ;  /* 0x0000000221247824 */ /* 0x040fe200078e0208 */
[----:B------:R-:W-:Y:S01]  /*12b0*/  LEA.HI.X.SX32 R13, R16, R4, 0x1, P0 ;  /* 0x00000004100d7211 */ /* 0x000fe200000f0eff */
[----:B------:R-:W5:Y:S01]  /*12c0*/  LDG.E.U8 R64, desc[UR60][R14.64] ;  /* 0x0000003c0e407981 */ /* 0x000f62000c1e1100 */
[----:B------:R-:W-:Y:S01]  /*12d0*/  IADD3 R16, P0, R18, R27, RZ ;  /* 0x0000001b12107210 */ /* 0x000fe20007f1e0ff */
[----:B------:R-:W-:-:S02]  /*12e0*/  IMAD R133, R33, 0x2, R36 ;  /* 0x0000000221857824 */ /* 0x000fc400078e0224 */
[----:B------:R2:W5:Y:S01]  /*12f0*/  LDG.E.U8 R65, desc[UR60][R12.64] ;  /* 0x0000003c0c417981 */ /* 0x000562000c1e1100 */
[----:B------:R-:W-:Y:S01]  /*1300*/  LEA.HI.X.SX32 R17, R18, R4, 0x1, P0 ;  /* 0x0000000412117211 */ /* 0x000fe200000f0eff */
[----:B0-----:R-:W-:Y:S01]  /*1310*/  IMAD R6, R33, 0x2, R133 ;  /* 0x0000000221067824 */ /* 0x001fe200078e0285 */
[----:B-1----:R-:W-:-:S03]  /*1320*/  IADD3 R2, P0, R20, R27, RZ ;  /* 0x0000001b14027210 */ /* 0x002fc60007f1e0ff */
[C---:B------:R-:W-:Y:S01]  /*1330*/  IMAD R26, R33.reuse, 0x4, R6 ;  /* 0x00000004211a7824 */ /* 0x040fe200078e0206 */
[-C--:B------:R-:W-:Y:S01]  /*1340*/  LEA.HI.X.SX32 R3, R20, R4.reuse, 0x1, P0 ;  /* 0x0000000414037211 */ /* 0x080fe200000f0eff */
[----:B------:R-:W5:Y:S01]  /*1350*/  LDG.E.U8 R63, desc[UR60][R16.64] ;  /* 0x0000003c103f7981 */ /* 0x000f62000c1e1100 */
[-C--:B--2---:R-:W-:Y:S01]  /*1360*/  IADD3 R12, P0, R24, R27.reuse, RZ ;  /* 0x0000001b180c7210 */ /* 0x084fe20007f1e0ff */
[C---:B------:R-:W-:Y:S01]  /*1370*/  IMAD R35, R33.reuse, 0x2, R26 ;  /* 0x0000000221237824 */ /* 0x040fe200078e021a */
[----:B------:R-:W-:Y:S01]  /*1380*/  IADD3 R18, P1, R22, R27, RZ ;  /* 0x0000001b16127210 */ /* 0x000fe20007f3e0ff */
[----:B------:R0:W2:Y:S01]  /*1390*/  LDG.E.U8 R62, desc[UR60][R2.64] ;  /* 0x0000003c023e7981 */ /* 0x0000a2000c1e1100 */
[-C--:B------:R-:W-:Y:S01]  /*13a0*/  LEA.HI.X.SX32 R13, R24, R4.reuse, 0x1, P0 ;  /* 0x00000004180d7211 */ /* 0x080fe200000f0eff */
[----:B------:R-:W-:Y:S01]  /*13b0*/  IMAD R24, R33, 0x2, R35 ;  /* 0x0000000221187824 */ /* 0x000fe200078e0223 */
[----:B------:R-:W-:-:S03]  /*13c0*/  LEA.HI.X.SX32 R19, R22, R4, 0x1, P1 ;  /* 0x0000000416137211 */ /* 0x000fc600008f0eff */
[C---:B------:R-:W-:Y:S01]  /*13d0*/  IMAD R25, R33.reuse, 0x2, R24 ;  /* 0x0000000221197824 */ /* 0x040fe200078e0218 */
[CC--:B------:R-:W-:Y:S01]  /*13e0*/  IADD3 R14, P0, R32.reuse, R27.reuse, RZ ;  /* 0x0000001b200e7210 */ /* 0x0c0fe20007f1e0ff */
[----:B------:R-:W2:Y:S02]  /*13f0*/  LDG.E.U8 R61, desc[UR60][R12.64] ;  /* 0x0000003c0c3d7981 */ /* 0x000ea4000c1e1100 */
[C---:B------:R-:W-:Y:S01]  /*1400*/  IMAD R22, R33.reuse, 0x2, R25 ;  /* 0x0000000221167824 */ /* 0x040fe200078e0219 */
[-C--:B------:R-:W-:Y:S01]  /*1410*/  LEA.HI.X.SX32 R15, R32, R4.reuse, 0x1, P0 ;  /* 0x00000004200f7211 */ /* 0x080fe200000f0eff */
[----:B------:R-:W2:Y:S02]  /*1420*/  LDG.E.U8 R45, desc[UR60][R18.64] ;  /* 0x0000003c122d7981 */ /* 0x000ea4000c1e1100 */
[C---:B------:R-:W-:Y:S01]  /*1430*/  IMAD R23, R33.reuse, 0x2, R22 ;  /* 0x0000000221177824 */ /* 0x040fe200078e0216 */
[-C--:B0-----:R-:W-:Y:S01]  /*1440*/  IADD3 R2, P0, R34, R27.reuse, RZ ;  /* 0x0000001b22027210 */ /* 0x081fe20007f1e0ff */
[----:B------:R0:W2:Y:S01]  /*1450*/  LDG.E.U8 R39, desc[UR60][R14.64] ;  /* 0x0000003c0e277981 */ /* 0x0000a2000c1e1100 */
[----:B------:R-:W-:Y:S01]  /*1460*/  IADD3 R30, P1, R0, R27, RZ ;  /* 0x0000001b001e7210 */ /* 0x000fe20007f3e0ff */
[----:B------:R-:W-:Y:S01]  /*1470*/  IMAD R20, R33, 0x2, R23 ;  /* 0x0000000221147824 */ /* 0x000fe200078e0217 */
[----:B------:R-:W-:-:S02]  /*1480*/  LEA.HI.X.SX32 R3, R34, R4, 0x1, P0 ;  /* 0x0000000422037211 */ /* 0x000fc400000f0eff */
[-C--:B------:R-:W-:Y:S01]  /*1490*/  LEA.HI.X.SX32 R31, R0, R4.reuse, 0x1, P1 ;  /* 0x00000004001f7211 */ /* 0x080fe200008f0eff */
[C---:B------:R-:W-:Y:S01]  /*14a0*/  IMAD R0, R33.reuse, 0x4, R20 ;  /* 0x0000000421007824 */ /* 0x040fe200078e0214 */
[CC--:B------:R-:W-:Y:S01]  /*14b0*/  IADD3 R16, P0, R8.reuse, R27.reuse, RZ ;  /* 0x0000001b08107210 */ /* 0x0c0fe20007f1e0ff */
[----:B------:R-:W2:Y:S03]  /*14c0*/  LDG.E.U8 R37, desc[UR60][R2.64] ;  /* 0x0000003c02257981 */ /* 0x000ea6000c1e1100 */
[----:B------:R-:W-:Y:S01]  /*14d0*/  LEA.HI.X.SX32 R17, R8, R4, 0x1, P0 ;  /* 0x0000000408117211 */ /* 0x000fe200000f0eff */
[----:B------:R-:W-:Y:S01]  /*14e0*/  IMAD R8, R33, 0x2, R0 ;  /* 0x0000000221087824 */ /* 0x000fe200078e0200 */
[----:B------:R1:W2:Y:S01]  /*14f0*/  LDG.E.U8 R38, desc[UR60][R30.64] ;  /* 0x0000003c1e267981 */ /* 0x0002a2000c1e1100 */
[----:B0-----:R-:W-:-:S04]  /*1500*/  IADD3 R14, P0, R0, R27, RZ ;  /* 0x0000001b000e7210 */ /* 0x001fc80007f1e0ff */
[----:B------:R-:W-:Y:S01]  /*1510*/  LEA.HI.X.SX32 R15, R0, R4, 0x1, P0 ;  /* 0x00000004000f7211 */ /* 0x000fe200000f0eff */
[----:B-1----:R-:W-:Y:S01]  /*1520*/  IMAD R30, R33, 0x2, R8 ;  /* 0x00000002211e7824 */ /* 0x002fe200078e0208 */
[----:B------:R-:W-:-:S03]  /*1530*/  IADD3 R12, P0, R8, R27, RZ ;  /* 0x0000001b080c7210 */ /* 0x000fc60007f1e0ff */
[----:B------:R-:W2:Y:S01]  /*1540*/  LDG.E.U8 R21, desc[UR60][R14.64] ;  /* 0x0000003c0e157981 */ /* 0x000ea2000c1e1100 */
[----:B------:R-:W-:Y:S01]  /*1550*/  IMAD R0, R33, 0x2, R30 ;  /* 0x0000000221007824 */ /* 0x000fe200078e021e */
[----:B------:R-:W-:-:S03]  /*1560*/  IADD3 R18, P1, R36, R27, RZ ;  /* 0x0000001b24127210 */ /* 0x000fc60007f3e0ff */
[----:B------:R-:W-:Y:S01]  /*1570*/  IMAD R32, R33, 0x2, R0 ;  /* 0x0000000221207824 */ /* 0x000fe200078e0200 */
[----:B------:R-:W-:-:S03]  /*1580*/  LEA.HI.X.SX32 R13, R8, R4, 0x1, P0 ;  /* 0x00000004080d7211 */ /* 0x000fc600000f0eff */
[----:B------:R-:W-:Y:S01]  /*1590*/  IMAD R8, R33, 0x2, R32 ;  /* 0x0000000221087824 */ /* 0x000fe200078e0220 */
[-C--:B------:R-:W-:Y:S02]  /*15a0*/  LEA.HI.X.SX32 R19, R36, R4.reuse, 0x1, P1 ;  /* 0x0000000424137211 */ /* 0x080fe400008f0eff */
[----:B------:R0:W2:Y:S01]  /*15b0*/  LDG.E.U8 R36, desc[UR60][R16.64] ;  /* 0x0000003c10247981 */ /* 0x0000a2000c1e1100 */
[-C--:B------:R-:W-:Y:S02]  /*15c0*/  IADD3 R50, P0, R0, R27.reuse, RZ ;  /* 0x0000001b00327210 */ /* 0x080fe40007f1e0ff */
[----:B------:R-:W-:Y:S01]  /*15d0*/  IADD3 R48, P1, R30, R27, RZ ;  /* 0x0000001b1e307210 */ /* 0x000fe20007f3e0ff */
[----:B------:R1:W2:Y:S01]  /*15e0*/  LDG.E.U8 R34, desc[UR60][R18.64] ;  /* 0x0000003c12227981 */ /* 0x0002a2000c1e1100 */
[----:B------:R-:W-:-:S03]  /*15f0*/  LEA.HI.X.SX32 R51, R0, R4, 0x1, P0 ;  /* 0x0000000400337211 */ /* 0x000fc600000f0eff */
[----:B------:R3:W4:Y:S01]  /*1600*/  LDG.E.U8 R13, desc[UR60][R12.64] ;  /* 0x0000003c0c0d7981 */ /* 0x000722000c1e1100 */
[C---:B0-----:R-:W-:Y:S01]  /*1610*/  IMAD R16, R33.reuse, 0x2, R8 ;  /* 0x0000000221107824 */ /* 0x041fe200078e0208 */
[-C--:B------:R-:W-:Y:S02]  /*1620*/  LEA.HI.X.SX32 R49, R30, R4.reuse, 0x1, P1 ;  /* 0x000000041e317211 */ /* 0x080fe400008f0eff */
[----:B------:R-:W2:Y:S01]  /*1630*/  LDG.E.U8 R50, desc[UR60][R50.64] ;  /* 0x0000003c32327981 */ /* 0x000ea2000c1e1100 */
[C---:B------:R-:W-:Y:S01]  /*1640*/  IMAD R0, R33.reuse, 0x4, R16 ;  /* 0x0000000421007824 */ /* 0x040fe200078e0210 */
[C---:B------:R-:W-:Y:S02]  /*1650*/  IADD3 R46, P1, R8.reuse, R27, RZ ;  /* 0x0000001b082e7210 */ /* 0x040fe40007f3e0ff */
[----:B------:R-:W2:Y:S01]  /*1660*/  LDG.E.U8 R48, desc[UR60][R48.64] ;  /* 0x0000003c30307981 */ /* 0x000ea2000c1e1100 */
[----:B-1----:R-:W-:Y:S01]  /*1670*/  IMAD R18, R33, 0x2, R0 ;  /* 0x0000000221127824 */ /* 0x002fe200078e0200 */
[----:B------:R-:W-:-:S02]  /*1680*/  LEA.HI.X.SX32 R47, R8, R4, 0x1, P1 ;  /* 0x00000004082f7211 */ /* 0x000fc400008f0eff */
[CC--:B------:R-:W-:Y:S01]  /*1690*/  IADD3 R2, P0, R32.reuse, R27.reuse, RZ ;  /* 0x0000001b20027210 */ /* 0x0c0fe20007f1e0ff */
[C---:B------:R-:W-:Y:S02]  /*16a0*/  IMAD R8, R33.reuse, 0x2, R18 ;  /* 0x0000000221087824 */ /* 0x040fe400078e0212 */
[----:B------:R-:W2:Y:S01]  /*16b0*/  LDG.E.U8 R46, desc[UR60][R46.64] ;  /* 0x0000003c2e2e7981 */ /* 0x000ea2000c1e1100 */
[----:B------:R-:W-:Y:S01]  /*16c0*/  LEA.HI.X.SX32 R3, R32, R4, 0x1, P0 ;  /* 0x0000000420037211 */ /* 0x000fe200000f0eff */
[----:B---3--:R-:W-:Y:S01]  /*16d0*/  IMAD R12, R33, 0x2, R8 ;  /* 0x00000002210c7824 */ /* 0x008fe200078e0208 */
[----:B------:R-:W-:-:S03]  /*16e0*/  IADD3 R72, P0, R16, R27, RZ ;  /* 0x0000001b10487210 */ /* 0x000fc60007f1e0ff */
[C---:B------:R-:W-:Y:S01]  /*16f0*/  IMAD R32, R33.reuse, 0x2, R12 ;  /* 0x0000000221207824 */ /* 0x040fe200078e020c */
[-C--:B------:R-:W-:Y:S01]  /*1700*/  LEA.HI.X.SX32 R73, R16, R4.reuse, 0x1, P0 ;  /* 0x0000000410497211 */ /* 0x080fe200000f0eff */
[----:B------:R0:W3:Y:S01]  /*1710*/  LDG.E.U8 R44, desc[UR60][R2.64] ;  /* 0x0000003c022c7981 */ /* 0x0000e2000c1e1100 */
[-C--:B------:R-:W-:Y:S01]  /*1720*/  IADD3 R14, P0, R0, R27.reuse, RZ ;  /* 0x0000001b000e7210 */ /* 0x080fe20007f1e0ff */
[C---:B------:R-:W-:Y:S01]  /*1730*/  IMAD R40, R33.reuse, 0x2, R32 ;  /* 0x0000000221287824 */ /* 0x040fe200078e0220 */
[----:B------:R-:W-:Y:S01]  /*1740*/  IADD3 R16, P1, R18, R27, RZ ;  /* 0x0000001b12107210 */ /* 0x000fe20007f3e0ff */
[----:B------:R-:W3:Y:S01]  /*1750*/  LDG.E.U8 R72, desc[UR60][R72.64] ;  /* 0x0000003c48487981 */ /* 0x000ee2000c1e1100 */
[----:B------:R-:W-:Y:S01]  /*1760*/  LEA.HI.X.SX32 R15, R0, R4, 0x1, P0 ;  /* 0x00000004000f7211 */ /* 0x000fe200000f0eff */
[----:B------:R-:W-:-:S04]  /*1770*/  IMAD R0, R33, 0x2, R40 ;  /* 0x0000000221007824 */ /* 0x000fc800078e0228 */
[C---:B------:R-:W-:Y:S01]  /*1780*/  IMAD R56, R33.reuse, 0x4, R0 ;  /* 0x0000000421387824 */ /* 0x040fe200078e0200 */
[-C--:B0-----:R-:W-:Y:S01]  /*1790*/  IADD3 R2, P0, R8, R27.reuse, RZ ;  /* 0x0000001b08027210 */ /* 0x081fe20007f1e0ff */
[----:B------:R0:W3:Y:S02]  /*17a0*/  LDG.E.U8 R53, desc[UR60][R14.64] ;  /* 0x0000003c0e357981 */ /* 0x0000e4000c1e1100 */
[C---:B------:R-:W-:Y:S01]  /*17b0*/  IMAD R58, R33.reuse, 0x2, R56 ;  /* 0x00000002213a7824 */ /* 0x040fe200078e0238 */
[-C--:B------:R-:W-:Y:S02]  /*17c0*/  LEA.HI.X.SX32 R17, R18, R4.reuse, 0x1, P1 ;  /* 0x0000000412117211 */ /* 0x080fe400008f0eff */
[----:B------:R-:W-:Y:S01]  /*17d0*/  LEA.HI.X.SX32 R3, R8, R4, 0x1, P0 ;  /* 0x0000000408037211 */ /* 0x000fe200000f0eff */
[----:B------:R-:W-:Y:S01]  /*17e0*/  IMAD R60, R33, 0x2, R58 ;  /* 0x00000002213c7824 */ /* 0x000fe200078e023a */
[-C--:B------:R-:W-:Y:S01]  /*17f0*/  IADD3 R18, P0, R12, R27.reuse, RZ ;  /* 0x0000001b0c127210 */ /* 0x080fe20007f1e0ff */
[----:B------:R1:W3:Y:S01]  /*1800*/  LDG.E.U8 R8, desc[UR60][R16.64] ;  /* 0x0000003c10087981 */ /* 0x0002e2000c1e1100 */
[----:B------:R-:W-:-:S02]  /*1810*/  IADD3 R30, P1, R32, R27, RZ ;  /* 0x0000001b201e7210 */ /* 0x000fc40007f3e0ff */
[-C--:B------:R-:W-:Y:S01]  /*1820*/  LEA.HI.X.SX32 R19, R12, R4.reuse, 0x1, P0 ;  /* 0x000000040c137211 */ /* 0x080fe200000f0eff */
[C---:B------:R-:W-:Y:S01]  /*1830*/  IMAD R12, R33.reuse, 0x2, R60 ;  /* 0x00000002210c7824 */ /* 0x040fe200078e023c */
[-C--:B------:R-:W-:Y:S01]  /*1840*/  LEA.HI.X.SX32 R31, R32, R4.reuse, 0x1, P1 ;  /* 0x00000004201f7211 */ /* 0x080fe200008f0eff */
[----:B------:R1:W3:Y:S01]  /*1850*/  LDG.E.U8 R109, desc[UR60][R2.64] ;  /* 0x0000003c026d7981 */ /* 0x0002e2000c1e1100 */
[-C--:B0-----:R-:W-:Y:S01]  /*1860*/  IADD3 R14, P0, R40, R27.reuse, RZ ;  /* 0x0000001b280e7210 */ /* 0x081fe20007f1e0ff */
[C---:B------:R-:W-:Y:S01]  /*1870*/  IMAD R32, R33.reuse, 0x2, R12 ;  /* 0x0000000221207824 */ /* 0x040fe200078e020c */
[-C--:B------:R-:W-:Y:S01]  /*1880*/  IADD3 R54, P1, R56, R27.reuse, RZ ;  /* 0x0000001b38367210 */ /* 0x080fe20007f3e0ff */
[----:B------:R0:W3:Y:S01]  /*1890*/  LDG.E.U8 R52, desc[UR60][R30.64] ;  /* 0x0000003c1e347981 */ /* 0x0000e2000c1e1100 */
[-C--:B------:R-:W-:Y:S01]  /*18a0*/  LEA.HI.X.SX32 R15, R40, R4.reuse, 0x1, P0 ;  /* 0x00000004280f7211 */ /* 0x080fe200000f0eff */
[C---:B------:R-:W-:Y:S01]  /*18b0*/  IMAD R40, R33.reuse, 0x2, R32 ;  /* 0x0000000221287824 */ /* 0x040fe200078e0220 */
[CC--:B-1----:R-:W-:Y:S01]  /*18c0*/  IADD3 R16, P0, R0.reuse, R27.reuse, RZ ;  /* 0x0000001b00107210 */ /* 0x0c2fe20007f1e0ff */
[----:B------:R1:W3:Y:S02]  /*18d0*/  LDG.E.U8 R77, desc[UR60][R18.64] ;  /* 0x0000003c124d7981 */ /* 0x0002e4000c1e1100 */
[C---:B------:R-:W-:Y:S01]  /*18e0*/  IMAD R74, R33.reuse, 0x2, R40 ;  /* 0x00000002214a7824 */ /* 0x040fe200078e0228 */
[-C--:B------:R-:W-:Y:S01]  /*18f0*/  LEA.HI.X.SX32 R17, R0, R4.reuse, 0x1, P0 ;  /* 0x0000000400117211 */ /* 0x080fe200000f0eff */
[----:B------:R1:W3:Y:S02]  /*1900*/  LDG.E.U8 R93, desc[UR60][R14.64] ;  /* 0x0000003c0e5d7981 */ /* 0x0002e4000c1e1100 */
[C---:B------:R-:W-:Y:S01]  /*1910*/  IMAD R0, R33.reuse, 0x4, R74 ;  /* 0x0000000421007824 */ /* 0x040fe200078e024a */
[C---:B------:R-:W-:Y:S01]  /*1920*/  IADD3 R2, P0, R58.reuse, R27, RZ ;  /* 0x0000001b3a027210 */ /* 0x040fe20007f1e0ff */
[----:B------:R1:W3:Y:S02]  /*1930*/  LDG.E.U8 R11, desc[UR60][R16.64] ;  /* 0x0000003c100b7981 */ /* 0x0002e4000c1e1100 */
[----:B------:R-:W-:Y:S01]  /*1940*/  IMAD R76, R33, 0x2, R0 ;  /* 0x00000002214c7824 */ /* 0x000fe200078e0200 */
[----:B------:R-:W-:-:S03]  /*1950*/  LEA.HI.X.SX32 R3, R58, R4, 0x1, P0 ;  /* 0x000000043a037211 */ /* 0x000fc600000f0eff */
[C---:B------:R-:W-:Y:S01]  /*1960*/  IMAD R58, R33.reuse, 0x2, R76 ;  /* 0x00000002213a7824 */ /* 0x040fe200078e024c */
[-C--:B------:R-:W-:Y:S01]  /*1970*/  LEA.HI.X.SX32 R55, R56, R4.reuse, 0x1, P1 ;  /* 0x0000000438377211 */ /* 0x080fe200008f0eff */
[----:B------:R-:W3:Y:S01]  /*1980*/  LDG.E.U8 R122, desc[UR60][R2.64] ;  /* 0x0000003c027a7981 */ /* 0x000ee2000c1e1100 */
[-C--:B0-----:R-:W-:Y:S01]  /*1990*/  IADD3 R30, P1, R12, R27.reuse, RZ ;  /* 0x0000001b0c1e7210 */ /* 0x081fe20007f3e0ff */
[C---:B------:R-:W-:Y:S01]  /*19a0*/  IMAD R80, R33.reuse, 0x2, R58 ;  /* 0x0000000221507824 */ /* 0x040fe200078e023a */
[-C--:B-1----:R-:W-:Y:S01]  /*19b0*/  IADD3 R18, P0, R60, R27.reuse, RZ ;  /* 0x0000001b3c127210 */ /* 0x082fe20007f1e0ff */
[----:B------:R0:W3:Y:S01]  /*19c0*/  LDG.E.U8 R123, desc[UR60][R54.64] ;  /* 0x0000003c367b7981 */ /* 0x0000e2000c1e1100 */
[-C--:B------:R-:W-:Y:S01]  /*19d0*/  LEA.HI.X.SX32 R31, R12, R4.reuse, 0x1, P1 ;  /* 0x000000040c1f7211 */ /* 0x080fe200008f0eff */
[C---:B------:R-:W-:Y:S01]  /*19e0*/  IMAD R12, R33.reuse, 0x2, R80 ;  /* 0x00000002210c7824 */ /* 0x040fe200078e0250 */
[-C--:B------:R-:W-:Y:S02]  /*19f0*/  LEA.HI.X.SX32 R19, R60, R4.reuse, 0x1, P0 ;  /* 0x000000043c137211 */ /* 0x080fe400000f0eff */
[CC--:B------:R-:W-:Y:S01]  /*1a00*/  IADD3 R14, P0, R32.reuse, R27.reuse, RZ ;  /* 0x0000001b200e7210 */ /* 0x0c0fe20007f1e0ff */
[C---:B------:R-:W-:Y:S01]  /*1a10*/  IMAD R60, R33.reuse, 0x2, R12 ;  /* 0x00000002213c7824 */ /* 0x040fe200078e020c */
[----:B------:R1:W3:Y:S02]  /*1a20*/  LDG.E.U8 R120, desc[UR60][R30.64] ;  /* 0x0000003c1e787981 */ /* 0x0002e4000c1e1100 */
[-C--:B------:R-:W-:Y:S01]  /*1a30*/  LEA.HI.X.SX32 R15, R32, R4.reuse, 0x1, P0 ;  /* 0x00000004200f7211 */ /* 0x080fe200000f0eff */
[C---:B------:R-:W-:Y:S01]  /*1a40*/  IMAD R32, R33.reuse, 0x2, R60 ;  /* 0x0000000221207824 */ /* 0x040fe200078e023c */
[-C--:B------:R-:W-:Y:S01]  /*1a50*/  IADD3 R16, P0, R40, R27.reuse, RZ ;  /* 0x0000001b28107210 */ /* 0x080fe20007f1e0ff */
[----:B------:R-:W3:Y:S02]  /*1a60*/  LDG.E.U8 R121, desc[UR60][R18.64] ;  /* 0x0000003c12797981 */ /* 0x000ee4000c1e1100 */
[C---:B------:R-:W-:Y:S01]  /*1a70*/  IMAD R82, R33.reuse, 0x4, R32 ;  /* 0x0000000421527824 */ /* 0x040fe200078e0220 */
[----:B0-----:R-:W-:Y:S01]  /*1a80*/  IADD3 R54, P1, R74, R27, RZ ;  /* 0x0000001b4a367210 */ /* 0x001fe20007f3e0ff */
[----:B------:R0:W3:Y:S01]  /*1a90*/  LDG.E.U8 R119, desc[UR60][R14.64] ;  /* 0x0000003c0e777981 */ /* 0x0000e2000c1e1100 */
[-C--:B------:R-:W-:Y:S01]  /*1aa0*/  LEA.HI.X.SX32 R17, R40, R4.reuse, 0x1, P0 ;  /* 0x0000000428117211 */ /* 0x080fe200000f0eff */
[----:B------:R-:W-:Y:S01]  /*1ab0*/  IMAD R40, R33, 0x2, R82 ;  /* 0x0000000221287824 */ /* 0x000fe200078e0252 */
[----:B------:R-:W-:-:S03]  /*1ac0*/  LEA.HI.X.SX32 R55, R74, R4, 0x1, P1 ;  /* 0x000000044a377211 */ /* 0x000fc600008f0eff */
[C---:B------:R-:W-:Y:S01]  /*1ad0*/  IMAD R74, R33.reuse, 0x2, R40 ;  /* 0x00000002214a7824 */ /* 0x040fe200078e0228 */
[CC--:B------:R-:W-:Y:S01]  /*1ae0*/  IADD3 R56, P0, R0.reuse, R27.reuse, RZ ;  /* 0x0000001b00387210 */ /* 0x0c0fe20007f1e0ff */
[----:B------:R0:W3:Y:S02]  /*1af0*/  LDG.E.U8 R117, desc[UR60][R54.64] ;  /* 0x0000003c36757981 */ /* 0x0000e4000c1e1100 */
[C---:B------:R-:W-:Y:S01]  /*1b00*/  IMAD R90, R33.reuse, 0x2, R74 ;  /* 0x00000002215a7824 */ /* 0x040fe200078e024a */
[-C--:B------:R-:W-:Y:S01]  /*1b10*/  LEA.HI.X.SX32 R57, R0, R4.reuse, 0x1, P0 ;  /* 0x0000000400397211 */ /* 0x080fe200000f0eff */
[----:B------:R0:W3:Y:S01]  /*1b20*/  LDG.E.U8 R118, desc[UR60][R16.64] ;  /* 0x0000003c10767981 */ /* 0x0000e2000c1e1100 */
[-C--:B-1----:R-:W-:Y:S01]  /*1b30*/  IADD3 R30, P0, R76, R27.reuse, RZ ;  /* 0x0000001b4c1e7210 */ /* 0x082fe20007f1e0ff */
[C---:B------:R-:W-:Y:S01]  /*1b40*/  IMAD R92, R33.reuse, 0x2, R90 ;  /* 0x00000002215c7824 */ /* 0x040fe200078e025a */
[-C--:B------:R-:W-:Y:S01]  /*1b50*/  IADD3 R2, P1, R58, R27.reuse, RZ ;  /* 0x0000001b3a027210 */ /* 0x080fe20007f3e0ff */
[----:B------:R-:W3:Y:S01]  /*1b60*/  LDG.E.U8 R103, desc[UR60][R56.64] ;  /* 0x0000003c38677981 */ /* 0x000ee2000c1e1100 */
[----:B------:R-:W-:Y:S01]  /*1b70*/  LEA.HI.X.SX32 R31, R76, R4, 0x1, P0 ;  /* 0x000000044c1f7211 */ /* 0x000fe200000f0eff */
[----:B------:R-:W-:Y:S01]  /*1b80*/  IMAD R76, R33, 0x2, R92 ;  /* 0x00000002214c7824 */ /* 0x000fe200078e025c */
[----:B0-----:R-:W-:-:S03]  /*1b90*/  IADD3 R14, P0, R80, R27, RZ ;  /* 0x0000001b500e7210 */ /* 0x001fc60007f1e0ff */
[C---:B------:R-:W-:Y:S01]  /*1ba0*/  IMAD R94, R33.reuse, 0x2, R76 ;  /* 0x00000002215e7824 */ /* 0x040fe200078e024c */
[-C--:B------:R-:W-:Y:S01]  /*1bb0*/  LEA.HI.X.SX32 R15, R80, R4.reuse, 0x1, P0 ;  /* 0x00000004500f7211 */ /* 0x080fe200000f0eff */
[----:B------:R0:W3:Y:S02]  /*1bc0*/  LDG.E.U8 R102, desc[UR60][R30.64] ;  /* 0x0000003c1e667981 */ /* 0x0000e4000c1e1100 */
[C---:B------:R-:W-:Y:S01]  /*1bd0*/  IMAD R96, R33.reuse, 0x4, R94 ;  /* 0x0000000421607824 */ /* 0x040fe200078e025e */
[C---:B------:R-:W-:Y:S01]  /*1be0*/  IADD3 R18, P0, R12.reuse, R27, RZ ;  /* 0x0000001b0c127210 */ /* 0x040fe20007f1e0ff */
[----:B------:R-:W3:Y:S02]  /*1bf0*/  LDG.E.U8 R100, desc[UR60][R14.64] ;  /* 0x0000003c0e647981 */ /* 0x000ee4000c1e1100 */
[----:B------:R-:W-:Y:S01]  /*1c00*/  IMAD R108, R33, 0x2, R96 ;  /* 0x00000002216c7824 */ /* 0x000fe200078e0260 */
[----:B------:R-:W-:-:S03]  /*1c10*/  LEA.HI.X.SX32 R19, R12, R4, 0x1, P0 ;  /* 0x000000040c137211 */ /* 0x000fc600000f0eff */
[C---:B------:R-:W-:Y:S01]  /*1c20*/  IMAD R12, R33.reuse, 0x2, R108 ;  /* 0x00000002210c7824 */ /* 0x040fe200078e026c */
[-C--:B------:R-:W-:Y:S01]  /*1c30*/  IADD3 R54, P0, R32, R27.reuse, RZ ;  /* 0x0000001b20367210 */ /* 0x080fe20007f1e0ff */
[----:B------:R1:W3:Y:S01]  /*1c40*/  LDG.E.U8 R99, desc[UR60][R18.64] ;  /* 0x0000003c12637981 */ /* 0x0002e2000c1e1100 */
[-C--:B------:R-:W-:Y:S01]  /*1c50*/  LEA.HI.X.SX32 R3, R58, R4.reuse, 0x1, P1 ;  /* 0x000000043a037211 */ /* 0x080fe200008f0eff */
[C---:B------:R-:W-:Y:S01]  /*1c60*/  IMAD R110, R33.reuse, 0x2, R12 ;  /* 0x00000002216e7824 */ /* 0x040fe200078e020c */
[-C--:B------:R-:W-:Y:S02]  /*1c70*/  IADD3 R16, P1, R60, R27.reuse, RZ ;  /* 0x0000001b3c107210 */ /* 0x080fe40007f3e0ff */
[-C--:B------:R-:W-:Y:S01]  /*1c80*/  LEA.HI.X.SX32 R55, R32, R4.reuse, 0x1, P0 ;  /* 0x0000000420377211 */ /* 0x080fe200000f0eff */
[C---:B------:R-:W-:Y:S01]  /*1c90*/  IMAD R32, R33.reuse, 0x2, R110 ;  /* 0x0000000221207824 */ /* 0x040fe200078e026e */
[-C--:B------:R-:W-:Y:S01]  /*1ca0*/  LEA.HI.X.SX32 R17, R60, R4.reuse, 0x1, P1 ;  /* 0x000000043c117211 */ /* 0x080fe200008f0eff */
[----:B------:R1:W3:Y:S01]  /*1cb0*/  LDG.E.U8 R101, desc[UR60][R2.64] ;  /* 0x0000003c02657981 */ /* 0x0002e2000c1e1100 */
[-C--:B0-----:R-:W-:Y:S01]  /*1cc0*/  IADD3 R30, P1, R40, R27.reuse, RZ ;  /* 0x0000001b281e7210 */ /* 0x081fe20007f3e0ff */
[C---:B------:R-:W-:Y:S01]  /*1cd0*/  IMAD R112, R33.reuse, 0x2, R32 ;  /* 0x0000000221707824 */ /* 0x040fe200078e0220 */
[----:B------:R-:W-:Y:S01]  /*1ce0*/  IADD3 R80, P0, R82, R27, RZ ;  /* 0x0000001b52507210 */ /* 0x000fe20007f1e0ff */
[----:B------:R0:W3:Y:S01]  /*1cf0*/  LDG.E.U8 R98, desc[UR60][R16.64] ;  /* 0x0000003c10627981 */ /* 0x0000e2000c1e1100 */
[----:B------:R-:W-:Y:S01]  /*1d00*/  LEA.HI.X.SX32 R31, R40, R4, 0x1, P1 ;  /* 0x00000004281f7211 */ /* 0x000fe200008f0eff */
[----:B------:R-:W-:-:S02]  /*1d10*/  IMAD R40, R33, 0x2, R112 ;  /* 0x0000000221287824 */ /* 0x000fc400078e0270 */
[----:B------:R-:W3:Y:S02]  /*1d20*/  LDG.E.U8 R97, desc[UR60][R54.64] ;  /* 0x0000003c36617981 */ /* 0x000ee4000c1e1100 */
[C---:B------:R-:W-:Y:S01]  /*1d30*/  IMAD R0, R33.reuse, 0x4, R40 ;  /* 0x0000000421007824 */ /* 0x040fe200078e0228 */
[----:B------:R-:W-:Y:S01]  /*1d40*/  LEA.HI.X.SX32 R81, R82, R4, 0x1, P0 ;  /* 0x0000000452517211 */ /* 0x000fe200000f0eff */
[----:B------:R0:W3:Y:S02]  /*1d50*/  LDG.E.U8 R84, desc[UR60][R30.64] ;  /* 0x0000003c1e547981 */ /* 0x0000e4000c1e1100 */
[C---:B-1----:R-:W-:Y:S01]  /*1d60*/  IMAD R19, R33.reuse, 0x2, R0 ;  /* 0x0000000221137824 */ /* 0x042fe200078e0200 */
[----:B------:R-:W-:Y:S01]  /*1d70*/  IADD3 R58, P0, R74, R27, RZ ;  /* 0x0000001b4a3a7210 */ /* 0x000fe20007f1e0ff */
[----:B------:R-:W3:Y:S02]  /*1d80*/  LDG.E.U8 R85, desc[UR60][R80.64] ;  /* 0x0000003c50557981 */ /* 0x000ee4000c1e1100 */
[----:B------:R-:W-:-:S04]  /*1d90*/  IMAD R2, R33, 0x2, R19 ;  /* 0x0000000221027824 */ /* 0x000fc800078e0213 */
[----:B------:R-:W-:Y:S01]  /*1da0*/  IMAD R29, R33, 0x2, R2 ;  /* 0x00000002211d7824 */ /* 0x000fe200078e0202 */
[----:B0-----:R-:W-:-:S03]  /*1db0*/  IADD3 R16, P1, R92, R27, RZ ;  /* 0x0000001b5c107210 */ /* 0x001fc60007f3e0ff */
[C---:B------:R-:W-:Y:S01]  /*1dc0*/  IMAD R31, R33.reuse, 0x2, R29 ;  /* 0x00000002211f7824 */ /* 0x040fe200078e021d */
[-C--:B------:R-:W-:Y:S02]  /*1dd0*/  LEA.HI.X.SX32 R59, R74, R4.reuse, 0x1, P0 ;  /* 0x000000044a3b7211 */ /* 0x080fe400000f0eff */
[-C--:B------:R-:W-:Y:S01]  /*1de0*/  IADD3 R56, P0, R90, R27.reuse, RZ ;  /* 0x0000001b5a387210 */ /* 0x080fe20007f1e0ff */
[C---:B------:R-:W-:Y:S01]  /*1df0*/  IMAD R30, R33.reuse, 0x2, R31 ;  /* 0x00000002211e7824 */ /* 0x040fe200078e021f */
[-C--:B------:R-:W-:Y:S01]  /*1e00*/  LEA.HI.X.SX32 R17, R92, R4.reuse, 0x1, P1 ;  /* 0x000000045c117211 */ /* 0x080fe200008f0eff */
[----:B------:R-:W3:Y:S01]  /*1e10*/  LDG.E.U8 R83, desc[UR60][R58.64] ;  /* 0x0000003c3a537981 */ /* 0x000ee2000c1e1100 */
[-C--:B------:R-:W-:Y:S01]  /*1e20*/  LEA.HI.X.SX32 R57, R90, R4.reuse, 0x1, P0 ;  /* 0x000000045a397211 */ /* 0x080fe200000f0eff */
[C---:B------:R-:W-:Y:S01]  /*1e30*/  IMAD R3, R33.reuse, 0x2, R30 ;  /* 0x0000000221037824 */ /* 0x040fe200078e021e */
[CC--:B------:R-:W-:Y:S01]  /*1e40*/  IADD3 R14, P0, R76.reuse, R27.reuse, RZ ;  /* 0x0000001b4c0e7210 */ /* 0x0c0fe20007f1e0ff */
[----:B------:R0:W3:Y:S02]  /*1e50*/  LDG.E.U8 R81, desc[UR60][R16.64] ;  /* 0x0000003c10517981 */ /* 0x0000e4000c1e1100 */
[----:B------:R-:W-:Y:S01]  /*1e60*/  IMAD R18, R33, 0x4, R3 ;  /* 0x0000000421127824 */ /* 0x000fe200078e0203 */
[----:B------:R-:W-:Y:S01]  /*1e70*/  LEA.HI.X.SX32 R15, R76, R4, 0x1, P0 ;  /* 0x000000044c0f7211 */ /* 0x000fe200000f0eff */
[----:B------:R-:W3:Y:S01]  /*1e80*/  LDG.E.U8 R82, desc[UR60][R56.64] ;  /* 0x0000003c38527981 */ /* 0x000ee2000c1e1100 */
[----:B------:R-:W-:-:S02]  /*1e90*/  IADD3 R54, P0, R94, R27, RZ ;  /* 0x0000001b5e367210 */ /* 0x000fc40007f1e0ff */
[C---:B0-----:R-:W-:Y:S01]  /*1ea0*/  IADD3 R16, P1, R96.reuse, R27, RZ ;  /* 0x0000001b60107210 */ /* 0x041fe20007f3e0ff */
[----:B------:R-:W-:Y:S01]  /*1eb0*/  IMAD R5, R33, 0x2, R18 ;  /* 0x0000000221057824 */ /* 0x000fe200078e0212 */
[----:B------:R0:W3:Y:S02]  /*1ec0*/  LDG.E.U8 R80, desc[UR60][R14.64] ;  /* 0x0000003c0e507981 */ /* 0x0000e4000c1e1100 */
[-C--:B------:R-:W-:Y:S02]  /*1ed0*/  LEA.HI.X.SX32 R17, R96, R4.reuse, 0x1, P1 ;  /* 0x0000000460117211 */ /* 0x080fe400008f0eff */
[----:B------:R-:W-:-:S03]  /*1ee0*/  LEA.HI.X.SX32 R55, R94, R4, 0x1, P0 ;  /* 0x000000045e377211 */ /* 0x000fc600000f0eff */
[----:B------:R1:W3:Y:S01]  /*1ef0*/  LDG.E.U8 R60, desc[UR60][R16.64] ;  /* 0x0000003c103c7981 */ /* 0x0002e2000c1e1100 */
[----:B0-----:R-:W-:-:S03]  /*1f00*/  IADD3 R14, P0, R108, R27, RZ ;  /* 0x0000001b6c0e7210 */ /* 0x001fc60007f1e0ff */
[----:B------:R0:W3:Y:S01]  /*1f10*/  LDG.E.U8 R79, desc[UR60][R54.64] ;  /* 0x0000003c364f7981 */ /* 0x0000e2000c1e1100 */
[----:B------:R-:W-:Y:S01]  /*1f20*/  LEA.HI.X.SX32 R15, R108, R4, 0x1, P0 ;  /* 0x000000046c0f7211 */ /* 0x000fe200000f0eff */
[----:B-1----:R-:W-:-:S04]  /*1f30*/  IMAD R16, R33, 0x2, R5 ;  /* 0x0000000221107824 */ /* 0x002fc800078e0205 */
[----:B------:R1:W3:Y:S01]  /*1f40*/  LDG.E.U8 R59, desc[UR60][R14.64] ;  /* 0x0000003c0e3b7981 */ /* 0x0002e2000c1e1100 */
[C---:B------:R-:W-:Y:S01]  /*1f50*/  IMAD R17, R33.reuse, 0x2, R16 ;  /* 0x0000000221117824 */ /* 0x040fe200078e0210 */
[-C--:B------:R-:W-:Y:S02]  /*1f60*/  IADD3 R56, P0, R12, R27.reuse, RZ ;  /* 0x0000001b0c387210 */ /* 0x080fe40007f1e0ff */
[----:B0-----:R-:W-:Y:S01]  /*1f70*/  IADD3 R54, P1, R110, R27, RZ ;  /* 0x0000001b6e367210 */ /* 0x001fe20007f3e0ff */
[----:B-1----:R-:W-:Y:S01]  /*1f80*/  IMAD R14, R33, 0x2, R17 ;  /* 0x00000002210e7824 */ /* 0x002fe200078e0211 */
[----:B------:R-:W-:-:S03]  /*1f90*/  LEA.HI.X.SX32 R57, R12, R4, 0x1, P0 ;  /* 0x000000040c397211 */ /* 0x000fc600000f0eff */
[C---:B------:R-:W-:Y:S01]  /*1fa0*/  IMAD R15, R33.reuse, 0x2, R14 ;  /* 0x00000002210f7824 */ /* 0x040fe200078e020e */
[-C--:B------:R-:W-:Y:S01]  /*1fb0*/  IADD3 R94, P0, R32, R27.reuse, RZ ;  /* 0x0000001b205e7210 */ /* 0x080fe20007f1e0ff */
[----:B------:R-:W3:Y:S01]  /*1fc0*/  LDG.E.U8 R58, desc[UR60][R56.64] ;  /* 0x0000003c383a7981 */ /* 0x000ee2000c1e1100 */
[-C--:B------:R-:W-:Y:S01]  /*1fd0*/  LEA.HI.X.SX32 R55, R110, R4.reuse, 0x1, P1 ;  /* 0x000000046e377211 */ /* 0x080fe200008f0eff */
[C---:B------:R-:W-:Y:S01]  /*1fe0*/  IMAD R12, R33.reuse, 0x2, R15 ;  /* 0x00000002210c7824 */ /* 0x040fe200078e020f */
[-C--:B------:R-:W-:Y:S02]  /*1ff0*/  LEA.HI.X.SX32 R95, R32, R4.reuse, 0x1, P0 ;  /* 0x00000004205f7211 */ /* 0x080fe400000f0eff */
[CC--:B------:R-:W-:Y:S01]  /*2000*/  IADD3 R90, P1, R40.reuse, R27.reuse, RZ ;  /* 0x0000001b285a7210 */ /* 0x0c0fe20007f3e0ff */
[C---:B------:R-:W-:Y:S01]  /*2010*/  IMAD R32, R33.reuse, 0x4, R12 ;  /* 0x0000000421207824 */ /* 0x040fe200078e020c */
[----:B------:R0:W3:Y:S02]  /*2020*/  LDG.E.U8 R57, desc[UR60][R54.64] ;  /* 0x0000003c36397981 */ /* 0x0000e4000c1e1100 */
[----:B------:R-:W-:Y:S01]  /*2030*/  LEA.HI.X.SX32 R91, R40, R4, 0x1, P1 ;  /* 0x00000004285b7211 */ /* 0x000fe200008f0eff */
[----:B------:R-:W-:Y:S01]  /*2040*/  IMAD R40, R33, 0x2, R32 ;  /* 0x0000000221287824 */ /* 0x000fe200078e0220 */
[----:B------:R1:W3:Y:S01]  /*2050*/  LDG.E.U8 R56, desc[UR60][R94.64] ;  /* 0x0000003c5e387981 */ /* 0x0002e2000c1e1100 */
[----:B0-----:R-:W-:-:S02]  /*2060*/  IADD3 R54, P0, R112, R27, RZ ;  /* 0x0000001b70367210 */ /* 0x001fc40007f1e0ff */
[----:B------:R-:W-:Y:S02]  /*2070*/  IMAD R76, R33, 0x2, R40 ;  /* 0x00000002214c7824 */ /* 0x000fe400078e0228 */
[----:B------:R-:W-:Y:S02]  /*2080*/  LEA.HI.X.SX32 R55, R112, R4, 0x1, P0 ;  /* 0x0000000470377211 */ /* 0x000fe400000f0eff */
[----:B------:R-:W-:-:S04]  /*2090*/  IADD3 R110, P0, R32, R27, RZ ;  /* 0x0000001b206e7210 */ /* 0x000fc80007f1e0ff */
[-C--:B------:R-:W-:Y:S01]  /*20a0*/  LEA.HI.X.SX32 R111, R32, R4.reuse, 0x1, P0 ;  /* 0x00000004206f7211 */ /* 0x080fe200000f0eff */
[C---:B------:R-:W-:Y:S01]  /*20b0*/  IMAD R32, R33.reuse, 0x2, R76 ;  /* 0x0000000221207824 */ /* 0x040fe200078e024c */
[CC--:B-1----:R-:W-:Y:S01]  /*20c0*/  IADD3 R94, P0, R40.reuse, R27.reuse, RZ ;  /* 0x0000001b285e7210 */ /* 0x0c2fe20007f1e0ff */
[----:B------:R-:W3:Y:S02]  /*20d0*/  LDG.E.U8 R55, desc[UR60][R54.64] ;  /* 0x0000003c36377981 */ /* 0x000ee4000c1e1100 */
[C---:B------:R-:W-:Y:S01]  /*20e0*/  IMAD R92, R33.reuse, 0x2, R32 ;  /* 0x00000002215c7824 */ /* 0x040fe200078e0220 */
[----:B------:R-:W-:Y:S01]  /*20f0*/  LEA.HI.X.SX32 R95, R40, R4, 0x1, P0 ;  /* 0x00000004285f7211 */ /* 0x000fe200000f0eff */
[----:B------:R0:W3:Y:S02]  /*2100*/  LDG.E.U8 R74, desc[UR60][R110.64] ;  /* 0x0000003c6e4a7981 */ /* 0x0000e4000c1e1100 */
[----:B------:R-:W-:Y:S02]  /*2110*/  IMAD R40, R33, 0x2, R92 ;  /* 0x0000000221287824 */ /* 0x000fe400078e025c */
[----:B------:R-:W3:Y:S04]  /*2120*/  LDG.E.U8 R47, desc[UR60][R94.64] ;  /* 0x0000003c5e2f7981 */ /* 0x000ee8000c1e1100 */
[----:B------:R1:W3:Y:S01]  /*2130*/  LDG.E.U8 R54, desc[UR60][R90.64] ;  /* 0x0000003c5a367981 */ /* 0x0002e2000c1e1100 */
[----:B0-----:R-:W-:-:S02]  /*2140*/  IADD3 R110, P0, R32, R27, RZ ;  /* 0x0000001b206e7210 */ /* 0x001fc40007f1e0ff */
[----:B-1----:R-:W-:-:S04]  /*2150*/  IADD3 R90, P1, R76, R27, RZ ;  /* 0x0000001b4c5a7210 */ /* 0x002fc80007f3e0ff */
[-C--:B------:R-:W-:Y:S01]  /*2160*/  LEA.HI.X.SX32 R91, R76, R4.reuse, 0x1, P1 ;  /* 0x000000044c5b7211 */ /* 0x080fe200008f0eff */
[----:B------:R-:W-:Y:S01]  /*2170*/  IMAD R76, R33, 0x2, R40 ;  /* 0x00000002214c7824 */ /* 0x000fe200078e0228 */
[----:B------:R-:W-:-:S03]  /*2180*/  LEA.HI.X.SX32 R111, R32, R4, 0x1, P0 ;  /* 0x00000004206f7211 */ /* 0x000fc600000f0eff */
[C---:B------:R-:W-:Y:S01]  /*2190*/  IMAD R96, R33.reuse, 0x4, R76 ;  /* 0x0000000421607824 */ /* 0x040fe200078e024c */
[CC--:B------:R-:W-:Y:S01]  /*21a0*/  IADD3 R94, P0, R92.reuse, R27.reuse, RZ ;  /* 0x0000001b5c5e7210 */ /* 0x0c0fe20007f1e0ff */
[----:B------:R0:W3:Y:S02]  /*21b0*/  LDG.E.U8 R49, desc[UR60][R90.64] ;  /* 0x0000003c5a317981 */ /* 0x0000e4000c1e1100 */
[C---:B------:R-:W-:Y:S01]  /*21c0*/  IMAD R108, R33.reuse, 0x2, R96 ;  /* 0x00000002216c7824 */ /* 0x040fe200078e0260 */
[----:B------:R-:W-:Y:S01]  /*21d0*/  LEA.HI.X.SX32 R95, R92, R4, 0x1, P0 ;  /* 0x000000045c5f7211 */ /* 0x000fe200000f0eff */
[----:B------:R1:W3:Y:S02]  /*21e0*/  LDG.E.U8 R32, desc[UR60][R110.64] ;  /* 0x0000003c6e207981 */ /* 0x0002e4000c1e1100 */
[C---:B------:R-:W-:Y:S02]  /*21f0*/  IMAD R92, R33.reuse, 0x2, R108 ;  /* 0x00000002215c7824 */ /* 0x040fe400078e026c */
[----:B------:R-:W3:Y:S01]  /*2200*/  LDG.E.U8 R71, desc[UR60][R94.64] ;  /* 0x0000003c5e477981 */ /* 0x000ee2000c1e1100 */
[----:B0-----:R-:W-:Y:S01]  /*2210*/  IADD3 R90, P1, R40, R27, RZ ;  /* 0x0000001b285a7210 */ /* 0x001fe20007f3e0ff */
[----:B------:R-:W-:-:S03]  /*2220*/  IMAD R114, R33, 0x2, R92 ;  /* 0x0000000221727824 */ /* 0x000fc600078e025c */
[-C--:B------:R-:W-:Y:S02]  /*2230*/  LEA.HI.X.SX32 R91, R40, R4.reuse, 0x1, P1 ;  /* 0x00000004285b7211 */ /* 0x080fe400008f0eff */
[C---:B-1----:R-:W-:Y:S01]  /*2240*/  IADD3 R110, P0, R76.reuse, R27, RZ ;  /* 0x0000001b4c6e7210 */ /* 0x042fe20007f1e0ff */
[C---:B------:R-:W-:Y:S02]  /*2250*/  IMAD R116, R33.reuse, 0x2, R114 ;  /* 0x0000000221747824 */ /* 0x040fe400078e0272 */
[----:B------:R0:W3:Y:S01]  /*2260*/  LDG.E.U8 R73, desc[UR60][R90.64] ;  /* 0x0000003c5a497981 */ /* 0x0000e2000c1e1100 */
[----:B------:R-:W-:Y:S01]  /*2270*/  LEA.HI.X.SX32 R111, R76, R4, 0x1, P0 ;  /* 0x000000044c6f7211 */ /* 0x000fe200000f0eff */
[----:B------:R-:W-:-:S04]  /*2280*/  IMAD R124, R33, 0x2, R116 ;  /* 0x00000002217c7824 */ /* 0x000fc800078e0274 */
[----:B------:R1:W3:Y:S01]  /*2290*/  LDG.E.U8 R40, desc[UR60][R110.64] ;  /* 0x0000003c6e287981 */ /* 0x0002e2000c1e1100 */
[----:B0-----:R-:W-:-:S04]  /*22a0*/  IADD3 R90, P0, R96, R27, RZ ;  /* 0x0000001b605a7210 */ /* 0x001fc80007f1e0ff */
[----:B------:R-:W-:Y:S01]  /*22b0*/  LEA.HI.X.SX32 R91, R96, R4, 0x1, P0 ;  /* 0x00000004605b7211 */ /* 0x000fe200000f0eff */
[----:B------:R-:W-:Y:S01]  /*22c0*/  IMAD R96, R33, 0x2, R124 ;  /* 0x0000000221607824 */ /* 0x000fe200078e027c */
[----:B------:R-:W-:-:S03]  /*22d0*/  IADD3 R112, P0, R92, R27, RZ ;  /* 0x0000001b5c707210 */ /* 0x000fc60007f1e0ff */
[C---:B------:R-:W-:Y:S01]  /*22e0*/  IMAD R126, R33.reuse, 0x4, R96 ;  /* 0x00000004217e7824 */ /* 0x040fe200078e0260 */
[-C--:B------:R-:W-:Y:S01]  /*22f0*/  LEA.HI.X.SX32 R113, R92, R4.reuse, 0x1, P0 ;  /* 0x000000045c717211 */ /* 0x080fe200000f0eff */
[----:B------:R-:W3:Y:S02]  /*2300*/  LDG.E.U8 R91, desc[UR60][R90.64] ;  /* 0x0000003c5a5b7981 */ /* 0x000ee4000c1e1100 */
[C---:B------:R-:W-:Y:S01]  /*2310*/  IMAD R128, R33.reuse, 0x2, R126 ;  /* 0x0000000221807824 */ /* 0x040fe200078e027e */
[C---:B-1----:R-:W-:Y:S01]  /*2320*/  IADD3 R110, P0, R114.reuse, R27, RZ ;  /* 0x0000001b726e7210 */ /* 0x042fe20007f1e0ff */
[----:B------:R0:W3:Y:S02]  /*2330*/  LDG.E.U8 R76, desc[UR60][R112.64] ;  /* 0x0000003c704c7981 */ /* 0x0000e4000c1e1100 */
[----:B------:R-:W-:Y:S01]  /*2340*/  IMAD R130, R33, 0x2, R128 ;  /* 0x0000000221827824 */ /* 0x000fe200078e0280 */
[----:B------:R-:W-:-:S03]  /*2350*/  LEA.HI.X.SX32 R111, R114, R4, 0x1, P0 ;  /* 0x00000004726f7211 */ /* 0x000fc600000f0eff */
[----:B------:R-:W-:Y:S01]  /*2360*/  IMAD R114, R33, 0x2, R130 ;  /* 0x0000000221727824 */ /* 0x000fe200078e0282 */
[----:B------:R-:W-:-:S03]  /*2370*/  IADD3 R94, P1, R108, R27, RZ ;  /* 0x0000001b6c5e7210 */ /* 0x000fc60007f3e0ff */
[C---:B------:R-:W-:Y:S01]  /*2380*/  IMAD R132, R33.reuse, 0x2, R114 ;  /* 0x0000000221847824 */ /* 0x040fe200078e0272 */
[-C--:B0-----:R-:W-:Y:S02]  /*2390*/  IADD3 R112, P0, R124, R27.reuse, RZ ;  /* 0x0000001b7c707210 */ /* 0x081fe40007f1e0ff */
[-C--:B------:R-:W-:Y:S01]  /*23a0*/  LEA.HI.X.SX32 R95, R108, R4.reuse, 0x1, P1 ;  /* 0x000000046c5f7211 */ /* 0x080fe200008f0eff */
[C---:B------:R-:W-:Y:S01]  /*23b0*/  IMAD R134, R33.reuse, 0x2, R132 ;  /* 0x0000000221867824 */ /* 0x040fe200078e0284 */
[----:B------:R0:W3:Y:S01]  /*23c0*/  LDG.E.U8 R108, desc[UR60][R110.64] ;  /* 0x0000003c6e6c7981 */ /* 0x0000e2000c1e1100 */
[----:B------:R-:W-:Y:S02]  /*23d0*/  LEA.HI.X.SX32 R113, R124, R4, 0x1, P0 ;  /* 0x000000047c717211 */ /* 0x000fe400000f0eff */
[----:B------:R-:W-:Y:S01]  /*23e0*/  IMAD R136, R33, 0x2, R134 ;  /* 0x0000000221887824 */ /* 0x000fe200078e0286 */
[----:B------:R-:W3:Y:S04]  /*23f0*/  LDG.E.U8 R92, desc[UR60][R94.64] ;  /* 0x0000003c5e5c7981 */ /* 0x000ee8000c1e1100 */
[----:B------:R1:W3:Y:S01]  /*2400*/  LDG.E.U8 R51, desc[UR60][R112.64] ;  /* 0x0000003c70337981 */ /* 0x0002e2000c1e1100 */
[----:B0-----:R-:W-:-:S04]  /*2410*/  IADD3 R110, P0, R96, R27, RZ ;  /* 0x0000001b606e7210 */ /* 0x001fc80007f1e0ff */
[----:B------:R-:W-:Y:S01]  /*2420*/  LEA.HI.X.SX32 R111, R96, R4, 0x1, P0 ;  /* 0x00000004606f7211 */ /* 0x000fe200000f0eff */
[----:B------:R-:W-:Y:S01]  /*2430*/  IMAD R96, R33, 0x4, R136 ;  /* 0x0000000421607824 */ /* 0x000fe200078e0288 */
[----:B-1----:R-:W-:-:S03]  /*2440*/  IADD3 R112, P0, R128, R27, RZ ;  /* 0x0000001b80707210 */ /* 0x002fc60007f1e0ff */
[C---:B------:R-:W-:Y:S01]  /*2450*/  IMAD R138, R33.reuse, 0x2, R96 ;  /* 0x00000002218a7824 */ /* 0x040fe200078e0260 */
[----:B------:R-:W-:Y:S01]  /*2460*/  IADD3 R94, P1, R116, R27, RZ ;  /* 0x0000001b745e7210 */ /* 0x000fe20007f3e0ff */
[----:B------:R0:W3:Y:S01]  /*2470*/  LDG.E.U8 R7, desc[UR60][R110.64] ;  /* 0x0000003c6e077981 */ /* 0x0000e2000c1e1100 */
[-C--:B------:R-:W-:Y:S01]  /*2480*/  LEA.HI.X.SX32 R113, R128, R4.reuse, 0x1, P0 ;  /* 0x0000000480717211 */ /* 0x080fe200000f0eff */
[----:B------:R-:W-:Y:S01]  /*2490*/  IMAD R128, R33, 0x2, R138 ;  /* 0x0000000221807824 */ /* 0x000fe200078e028a */
[----:B------:R-:W-:-:S03]  /*24a0*/  LEA.HI.X.SX32 R95, R116, R4, 0x1, P1 ;  /* 0x00000004745f7211 */ /* 0x000fc600008f0eff */
[----:B------:R-:W-:Y:S01]  /*24b0*/  IMAD R140, R33, 0x2, R128 ;  /* 0x00000002218c7824 */ /* 0x000fe200078e0280 */
[----:B------:R-:W3:Y:S01]  /*24c0*/  LDG.E.U8 R115, desc[UR60][R112.64] ;  /* 0x0000003c70737981 */ /* 0x000ee2000c1e1100 */
[----:B0-----:R-:W-:-:S03]  /*24d0*/  IADD3 R110, P0, R130, R27, RZ ;  /* 0x0000001b826e7210 */ /* 0x001fc60007f1e0ff */
[----:B------:R0:W3:Y:S01]  /*24e0*/  LDG.E.U8 R90, desc[UR60][R94.64] ;  /* 0x0000003c5e5a7981 */ /* 0x0000e2000c1e1100 */
[----:B------:R-:W-:Y:S01]  /*24f0*/  LEA.HI.X.SX32 R111, R130, R4, 0x1, P0 ;  /* 0x00000004826f7211 */ /* 0x000fe200000f0eff */
[----:B------:R-:W-:Y:S01]  /*2500*/  IMAD R130, R33, 0x2, R140 ;  /* 0x0000000221827824 */ /* 0x000fe200078e028c */
[----:B0-----:R-:W-:-:S03]  /*2510*/  IADD3 R94, P1, R126, R27, RZ ;  /* 0x0000001b7e5e7210 */ /* 0x001fc60007f3e0ff */
[----:B------:R-:W-:Y:S01]  /*2520*/  IMAD R142, R33, 0x2, R130 ;  /* 0x00000002218e7824 */ /* 0x000fe200078e0282 */
[----:B------:R-:W-:-:S03]  /*2530*/  LEA.HI.X.SX32 R95, R126, R4, 0x1, P1 ;  /* 0x000000047e5f7211 */ /* 0x000fc600008f0eff */
[C---:B------:R-:W-:Y:S02]  /*2540*/  IMAD R144, R33.reuse, 0x2, R142 ;  /* 0x0000000221907824 */ /* 0x040fe400078e028e */
[----:B------:R0:W3:Y:S02]  /*2550*/  LDG.E.U8 R116, desc[UR60][R94.64] ;  /* 0x0000003c5e747981 */ /* 0x0000e4000c1e1100 */
[----:B------:R-:W-:Y:S01]  /*2560*/  IMAD R146, R33, 0x4, R144 ;  /* 0x0000000421927824 */ /* 0x000fe200078e0290 */
[----:B------:R-:W-:-:S03]  /*2570*/  IADD3 R124, P0, R132, R27, RZ ;  /* 0x0000001b847c7210 */ /* 0x000fc60007f1e0ff */
[----:B------:R-:W-:Y:S01]  /*2580*/  IMAD R148, R33, 0x2, R146 ;  /* 0x0000000221947824 */ /* 0x000fe200078e0292 */
[----:B0-----:R-:W-:-:S04]  /*2590*/  IADD3 R94, P1, R114, R27, RZ ;  /* 0x0000001b725e7210 */ /* 0x001fc80007f3e0ff */
[-C--:B------:R-:W-:Y:S02]  /*25a0*/  LEA.HI.X.SX32 R95, R114, R4.reuse, 0x1, P1 ;  /* 0x00000004725f7211 */ /* 0x080fe400008f0eff */
[----:B------:R0:W3:Y:S01]  /*25b0*/  LDG.E.U8 R114, desc[UR60][R110.64] ;  /* 0x0000003c6e727981 */ /* 0x0000e2000c1e1100 */
[----:B------:R-:W-:Y:S01]  /*25c0*/  LEA.HI.X.SX32 R125, R132, R4, 0x1, P0 ;  /* 0x00000004847d7211 */ /* 0x000fe200000f0eff */
[C---:B------:R-:W-:Y:S02]  /*25d0*/  IMAD R150, R33.reuse, 0x2, R148 ;  /* 0x0000000221967824 */ /* 0x040fe400078e0294 */
[----:B------:R1:W3:Y:S01]  /*25e0*/  LDG.E.U8 R113, desc[UR60][R94.64] ;  /* 0x0000003c5e717981 */ /* 0x0002e2000c1e1100 */
[-C--:B0-----:R-:W-:Y:S01]  /*25f0*/  IADD3 R110, P0, R134, R27.reuse, RZ ;  /* 0x0000001b866e7210 */ /* 0x081fe20007f1e0ff */
[----:B------:R-:W-:Y:S02]  /*2600*/  IMAD R152, R33, 0x2, R150 ;  /* 0x0000000221987824 */ /* 0x000fe400078e0296 */
[----:B------:R0:W3:Y:S01]  /*2610*/  LDG.E.U8 R112, desc[UR60][R124.64] ;  /* 0x0000003c7c707981 */ /* 0x0000e2000c1e1100 */
[----:B-1----:R-:W-:-:S02]  /*2620*/  IADD3 R94, P1, R136, R27, RZ ;  /* 0x0000001b885e7210 */ /* 0x002fc40007f3e0ff */
[-C--:B------:R-:W-:Y:S02]  /*2630*/  LEA.HI.X.SX32 R111, R134, R4.reuse, 0x1, P0 ;  /* 0x00000004866f7211 */ /* 0x080fe400000f0eff */
[-C--:B------:R-:W-:Y:S02]  /*2640*/  LEA.HI.X.SX32 R95, R136, R4.reuse, 0x1, P1 ;  /* 0x00000004885f7211 */ /* 0x080fe400008f0eff */
[CC--:B------:R-:W-:Y:S01]  /*2650*/  IADD3 R126, P0, R96.reuse, R27.reuse, RZ ;  /* 0x0000001b607e7210 */ /* 0x0c0fe20007f1e0ff */
[C---:B------:R-:W-:Y:S01]  /*2660*/  IMAD R154, R33.reuse, 0x2, R152 ;  /* 0x00000002219a7824 */ /* 0x040fe200078e0298 */
[----:B------:R-:W3:Y:S02]  /*2670*/  LDG.E.U8 R111, desc[UR60][R110.64] ;  /* 0x0000003c6e6f7981 */ /* 0x000ee4000c1e1100 */
[-C--:B------:R-:W-:Y:S01]  /*2680*/  LEA.HI.X.SX32 R127, R96, R4.reuse, 0x1, P0 ;  /* 0x00000004607f7211 */ /* 0x080fe200000f0eff */
[C---:B------:R-:W-:Y:S01]  /*2690*/  IMAD R156, R33.reuse, 0x2, R154 ;  /* 0x00000002219c7824 */ /* 0x040fe200078e029a */
[CC--:B0-----:R-:W-:Y:S01]  /*26a0*/  IADD3 R124, P1, R128.reuse, R27.reuse, RZ ;  /* 0x0000001b807c7210 */ /* 0x0c1fe20007f3e0ff */
[----:B------:R0:W3:Y:S02]  /*26b0*/  LDG.E.U8 R110, desc[UR60][R94.64] ;  /* 0x0000003c5e6e7981 */ /* 0x0000e4000c1e1100 */
[----:B------:R-:W-:Y:S01]  /*26c0*/  IMAD R158, R33, 0x2, R156 ;  /* 0x00000002219e7824 */ /* 0x000fe200078e029c */
[----:B------:R-:W-:Y:S01]  /*26d0*/  LEA.HI.X.SX32 R125, R128, R4, 0x1, P1 ;  /* 0x00000004807d7211 */ /* 0x000fe200008f0eff */
[----:B------:R1:W3:Y:S01]  /*26e0*/  LDG.E.U8 R96, desc[UR60][R126.64] ;  /* 0x0000003c7e607981 */ /* 0x0002e2000c1e1100 */
[----:B0-----:R-:W-:-:S04]  /*26f0*/  IADD3 R94, P0, R138, R27, RZ ;  /* 0x0000001b8a5e7210 */ /* 0x001fc80007f1e0ff */
[----:B------:R-:W-:Y:S02]  /*2700*/  LEA.HI.X.SX32 R95, R138, R4, 0x1, P0 ;  /* 0x000000048a5f7211 */ /* 0x000fe400000f0eff */
[----:B-1----:R-:W-:Y:S01]  /*2710*/  IADD3 R126, P0, R140, R27, RZ ;  /* 0x0000001b8c7e7210 */ /* 0x002fe20007f1e0ff */
[----:B------:R-:W-:-:S03]  /*2720*/  IMAD R160, R33, 0x4, R158 ;  /* 0x0000000421a07824 */ /* 0x000fc600078e029e */
[----:B------:R-:W3:Y:S01]  /*2730*/  LDG.E.U8 R95, desc[UR60][R94.64] ;  /* 0x0000003c5e5f7981 */ /* 0x000ee2000c1e1100 */
[----:B------:R-:W-:Y:S01]  /*2740*/  LEA.HI.X.SX32 R127, R140, R4, 0x1, P0 ;  /* 0x000000048c7f7211 */ /* 0x000fe200000f0eff */
[----:B------:R-:W-:Y:S01]  /*2750*/  IMAD R240, R33, 0x2, R160 ;  /* 0x0000000221f07824 */ /* 0x000fe200078e02a0 */
[----:B------:R-:W-:-:S03]  /*2760*/  IADD3 R128, P1, R142, R27, RZ ;  /* 0x0000001b8e807210 */ /* 0x000fc60007f3e0ff */
[----:B------:R-:W3:Y:S04]  /*2770*/  LDG.E.U8 R132, desc[UR60][R126.64] ;  /* 0x0000003c7e847981 */ /* 0x000ee8000c1e1100 */
[----:B------:R0:W3:Y:S02]  /*2780*/  LDG.E.U8 R94, desc[UR60][R124.64] ;  /* 0x0000003c7c5e7981 */ /* 0x0000e4000c1e1100 */
[----:B0-----:R-:W-:-:S04]  /*2790*/  IADD3 R124, P0, R130, R27, RZ ;  /* 0x0000001b827c7210 */ /* 0x001fc80007f1e0ff */
[----:B------:R-:W-:Y:S01]  /*27a0*/  LEA.HI.X.SX32 R125, R130, R4, 0x1, P0 ;  /* 0x00000004827d7211 */ /* 0x000fe200000f0eff */
[----:B------:R-:W-:-:S04]  /*27b0*/  IMAD R130, R33, 0x2, R240 ;  /* 0x0000000221827824 */ /* 0x000fc800078e02f0 */
[C---:B------:R-:W-:Y:S01]  /*27c0*/  IMAD R242, R33.reuse, 0x2, R130 ;  /* 0x0000000221f27824 */ /* 0x040fe200078e0282 */
[----:B------:R-:W-:Y:S01]  /*27d0*/  LEA.HI.X.SX32 R129, R142, R4, 0x1, P1 ;  /* 0x000000048e817211 */ /* 0x000fe200008f0eff */
[----:B------:R0:W3:Y:S02]  /*27e0*/  LDG.E.U8 R134, desc[UR60][R124.64] ;  /* 0x0000003c7c867981 */ /* 0x0000e4000c1e1100 */
[C---:B------:R-:W-:Y:S01]  /*27f0*/  IMAD R244, R33.reuse, 0x2, R242 ;  /* 0x0000000221f47824 */ /* 0x040fe200078e02f2 */
[----:B------:R-:W-:Y:S01]  /*2800*/  IADD3 R126, P0, R144, R27, RZ ;  /* 0x0000001b907e7210 */ /* 0x000fe20007f1e0ff */
[----:B------:R1:W3:Y:S02]  /*2810*/  LDG.E.U8 R135, desc[UR60][R128.64] ;  /* 0x0000003c80877981 */ /* 0x0002e4000c1e1100 */
[----:B------:R-:W-:-:S04]  /*2820*/  IMAD R246, R33, 0x2, R244 ;  /* 0x0000000221f67824 */ /* 0x000fc800078e02f4 */
[----:B------:R-:W-:-:S04]  /*2830*/  IMAD R248, R33, 0x2, R246 ;  /* 0x0000000221f87824 */ /* 0x000fc800078e02f6 */
[----:B------:R-:W-:-:S04]  /*2840*/  IMAD R137, R33, 0x4, R248 ;  /* 0x0000000421897824 */ /* 0x000fc800078e02f8 */
[----:B------:R-:W-:-:S04]  /*2850*/  IMAD R140, R33, 0x2, R137 ;  /* 0x00000002218c7824 */ /* 0x000fc800078e0289 */
[----:B------:R-:W-:Y:S01]  /*2860*/  IMAD R139, R33, 0x2, R140 ;  /* 0x00000002218b7824 */ /* 0x000fe200078e028c */
[----:B------:R-:W-:-:S03]  /*2870*/  LEA.HI.X.SX32 R127, R144, R4, 0x1, P0 ;  /* 0x00000004907f7211 */ /* 0x000fc600000f0eff */
[C---:B------:R-:W-:Y:S01]  /*2880*/  IMAD R142, R33.reuse, 0x2, R139 ;  /* 0x00000002218e7824 */ /* 0x040fe200078e028b */
[-C--:B0-----:R-:W-:Y:S01]  /*2890*/  IADD3 R124, P0, R146, R27.reuse, RZ ;  /* 0x0000001b927c7210 */ /* 0x081fe20007f1e0ff */
[----:B------:R0:W3:Y:S01]  /*28a0*/  LDG.E.U8 R136, desc[UR60][R126.64] ;  /* 0x0000003c7e887981 */ /* 0x0000e2000c1e1100 */
[-C--:B-1----:R-:W-:Y:S01]  /*28b0*/  IADD3 R128, P1, R148, R27.reuse, RZ ;  /* 0x0000001b94807210 */ /* 0x082fe20007f3e0ff */
[C---:B------:R-:W-:Y:S01]  /*28c0*/  IMAD R144, R33.reuse, 0x2, R142 ;  /* 0x0000000221907824 */ /* 0x040fe200078e028e */
[-C--:B------:R-:W-:Y:S02]  /*28d0*/  LEA.HI.X.SX32 R125, R146, R4.reuse, 0x1, P0 ;  /* 0x00000004927d7211 */ /* 0x080fe400000f0eff */
[----:B------:R-:W-:Y:S01]  /*28e0*/  LEA.HI.X.SX32 R129, R148, R4, 0x1, P1 ;  /* 0x0000000494817211 */ /* 0x000fe200008f0eff */
[C---:B------:R-:W-:Y:S02]  /*28f0*/  IMAD R146, R33.reuse, 0x2, R144 ;  /* 0x0000000221927824 */ /* 0x040fe400078e0290 */
[----:B------:R1:W3:Y:S01]  /*2900*/  LDG.E.U8 R138, desc[UR60][R124.64] ;  /* 0x0000003c7c8a7981 */ /* 0x0002e2000c1e1100 */
[----:B0-----:R-:W-:Y:S01]  /*2910*/  IADD3 R126, P0, R150, R27, RZ ;  /* 0x0000001b967e7210 */ /* 0x001fe20007f1e0ff */
[----:B------:R-:W-:-:S02]  /*2920*/  IMAD R147, R33, 0x2, R146 ;  /* 0x0000000221937824 */ /* 0x000fc400078e0292 */
[----:B------:R0:W3:Y:S01]  /*2930*/  LDG.E.U8 R141, desc[UR60][R128.64] ;  /* 0x0000003c808d7981 */ /* 0x0000e2000c1e1100 */
[----:B------:R-:W-:Y:S01]  /*2940*/  LEA.HI.X.SX32 R127, R150, R4, 0x1, P0 ;  /* 0x00000004967f7211 */ /* 0x000fe200000f0eff */
[----:B------:R-:W-:Y:S01]  /*2950*/  IMAD R149, R33, 0x4, R147 ;  /* 0x0000000421957824 */ /* 0x000fe200078e0293 */
[----:B-1----:R-:W-:-:S03]  /*2960*/  IADD3 R124, P0, R152, R27, RZ ;  /* 0x0000001b987c7210 */ /* 0x002fc60007f1e0ff */
[----:B------:R1:W3:Y:S01]  /*2970*/  LDG.E.U8 R143, desc[UR60][R126.64] ;  /* 0x0000003c7e8f7981 */ /* 0x0002e2000c1e1100 */
[-C--:B0-----:R-:W-:Y:S02]  /*2980*/  IADD3 R128, P1, R154, R27.reuse, RZ ;  /* 0x0000001b9a807210 */ /* 0x081fe40007f3e0ff */
[-C--:B------:R-:W-:Y:S02]  /*2990*/  LEA.HI.X.SX32 R125, R152, R4.reuse, 0x1, P0 ;  /* 0x00000004987d7211 */ /* 0x080fe400000f0eff */
[-C--:B------:R-:W-:Y:S01]  /*29a0*/  LEA.HI.X.SX32 R129, R154, R4.reuse, 0x1, P1 ;  /* 0x000000049a817211 */ /* 0x080fe200008f0eff */
[C---:B------:R-:W-:Y:S01]  /*29b0*/  IMAD R151, R33.reuse, 0x2, R149 ;  /* 0x0000000221977824 */ /* 0x040fe200078e0295 */
[C---:B-1----:R-:W-:Y:S01]  /*29c0*/  IADD3 R126, P0, R156.reuse, R27, RZ ;  /* 0x0000001b9c7e7210 */ /* 0x042fe20007f1e0ff */
[----:B------:R0:W3:Y:S02]  /*29d0*/  LDG.E.U8 R145, desc[UR60][R124.64] ;  /* 0x0000003c7c917981 */ /* 0x0000e4000c1e1100 */
[C---:B------:R-:W-:Y:S01]  /*29e0*/  IMAD R154, R33.reuse, 0x2, R151 ;  /* 0x00000002219a7824 */ /* 0x040fe200078e0297 */
[----:B------:R-:W-:Y:S01]  /*29f0*/  LEA.HI.X.SX32 R127, R156, R4, 0x1, P0 ;  /* 0x000000049c7f7211 */ /* 0x000fe200000f0eff */
[----:B------:R1:W3:Y:S02]  /*2a00*/  LDG.E.U8 R148, desc[UR60][R128.64] ;  /* 0x0000003c80947981 */ /* 0x0002e4000c1e1100 */
[----:B------:R-:W-:-:S02]  /*2a10*/  IMAD R153, R33, 0x2, R154 ;  /* 0x0000000221997824 */ /* 0x000fc400078e029a */
[----:B------:R5:W3:Y:S01]  /*2a20*/  LDG.E.U8 R150, desc[UR60][R126.64] ;  /* 0x0000003c7e967981 */ /* 0x000ae2000c1e1100 */
[-C--:B0-----:R-:W-:Y:S02]  /*2a30*/  IADD3 R124, P0, R158, R27.reuse, RZ ;  /* 0x0000001b9e7c7210 */ /* 0x081fe40007f1e0ff */
[-C--:B-1----:R-:W-:Y:S02]  /*2a40*/  IADD3 R128, P1, R160, R27.reuse, RZ ;  /* 0x0000001ba0807210 */ /* 0x082fe40007f3e0ff */
[-C--:B------:R-:W-:Y:S02]  /*2a50*/  LEA.HI.X.SX32 R125, R158, R4.reuse, 0x1, P0 ;  /* 0x000000049e7d7211 */ /* 0x080fe400000f0eff */
[-C--:B------:R-:W-:Y:S02]  /*2a60*/  LEA.HI.X.SX32 R129, R160, R4.reuse, 0x1, P1 ;  /* 0x00000004a0817211 */ /* 0x080fe400008f0eff */
[C---:B-----5:R-:W-:Y:S01]  /*2a70*/  IADD3 R126, P0, R240.reuse, R27, RZ ;  /* 0x0000001bf07e7210 */ /* 0x060fe20007f1e0ff */
[----:B------:R-:W-:Y:S01]  /*2a80*/  IMAD R156, R33, 0x2, R153 ;  /* 0x00000002219c7824 */ /* 0x000fe200078e0299 */
[----:B------:R0:W5:Y:S02]  /*2a90*/  LDG.E.U8 R152, desc[UR60][R124.64] ;  /* 0x0000003c7c987981 */ /* 0x000164000c1e1100 */
[----:B------:R-:W-:-:S02]  /*2aa0*/  LEA.HI.X.SX32 R127, R240, R4, 0x1, P0 ;  /* 0x00000004f07f7211 */ /* 0x000fc400000f0eff */
[----:B------:R1:W5:Y:S01]  /*2ab0*/  LDG.E.U8 R155, desc[UR60][R128.64] ;  /* 0x0000003c809b7981 */ /* 0x000362000c1e1100 */
[----:B------:R-:W-:-:S03]  /*2ac0*/  IMAD R158, R33, 0x2, R156 ;  /* 0x00000002219e7824 */ /* 0x000fc600078e029c */
[----:B------:R4:W5:Y:S01]  /*2ad0*/  LDG.E.U8 R157, desc[UR60][R126.64] ;  /* 0x0000003c7e9d7981 */ /* 0x000962000c1e1100 */
[-C--:B0-----:R-:W-:Y:S02]  /*2ae0*/  IADD3 R124, P0, R130, R27.reuse, RZ ;  /* 0x0000001b827c7210 */ /* 0x081fe40007f1e0ff */
[-C--:B-1----:R-:W-:Y:S02]  /*2af0*/  IADD3 R128, P1, R242, R27.reuse, RZ ;  /* 0x0000001bf2807210 */ /* 0x082fe40007f3e0ff */
[-C--:B------:R-:W-:Y:S02]  /*2b00*/  LEA.HI.X.SX32 R125, R130, R4.reuse, 0x1, P0 ;  /* 0x00000004827d7211 */ /* 0x080fe400000f0eff */
[-C--:B------:R-:W-:Y:S01]  /*2b10*/  LEA.HI.X.SX32 R129, R242, R4.reuse, 0x1, P1 ;  /* 0x00000004f2817211 */ /* 0x080fe200008f0eff */
[C---:B------:R-:W-:Y:S01]  /*2b20*/  IMAD R161, R33.reuse, 0x2, R158 ;  /* 0x0000000221a17824 */ /* 0x040fe200078e029e */
[C---:B----4-:R-:W-:Y:S01]  /*2b30*/  IADD3 R126, P0, R244.reuse, R27, RZ ;  /* 0x0000001bf47e7210 */ /* 0x050fe20007f1e0ff */
[----:B------:R-:W4:Y:S02]  /*2b40*/  LDG.E.U8 R159, desc[UR60][R124.64] ;  /* 0x0000003c7c9f7981 */ /* 0x000f24000c1e1100 */
[C---:B------:R-:W-:Y:S01]  /*2b50*/  IMAD R130, R33.reuse, 0x4, R161 ;  /* 0x0000000421827824 */ /* 0x040fe200078e02a1 */
[----:B------:R-:W-:Y:S01]  /*2b60*/  LEA.HI.X.SX32 R127, R244, R4, 0x1, P0 ;  /* 0x00000004f47f7211 */ /* 0x000fe200000f0eff */
[----:B------:R0:W4:Y:S02]  /*2b70*/  LDG.E.U8 R160, desc[UR60][R128.64] ;  /* 0x0000003c80a07981 */ /* 0x000124000c1e1100 */
[----:B------:R-:W-:-:S02]  /*2b80*/  IMAD R240, R33, 0x2, R130 ;  /* 0x0000000221f07824 */ /* 0x000fc400078e0282 */
[----:B------:R1:W4:Y:S01]  /*2b90*/  LDG.E.U8 R163, desc[UR60][R126.64] ;  /* 0x0000003c7ea37981 */ /* 0x000322000c1e1100 */
[----:B0-----:R-:W-:-:S04]  /*2ba0*/  IADD3 R128, P0, R246, R27, RZ ;  /* 0x0000001bf6807210 */ /* 0x001fc80007f1e0ff */
[----:B------:R-:W-:Y:S02]  /*2bb0*/  LEA.HI.X.SX32 R129, R246, R4, 0x1, P0 ;  /* 0x00000004f6817211 */ /* 0x000fe400000f0eff */
[----:B-1----:R-:W-:-:S03]  /*2bc0*/  IADD3 R126, P0, R130, R27, RZ ;  /* 0x0000001b827e7210 */ /* 0x002fc60007f1e0ff */
[----:B------:R0:W4:Y:S01]  /*2bd0*/  LDG.E.U8 R165, desc[UR60][R128.64] ;  /* 0x0000003c80a57981 */ /* 0x000122000c1e1100 */
[----:B------:R-:W-:Y:S01]  /*2be0*/  LEA.HI.X.SX32 R127, R130, R4, 0x1, P0 ;  /* 0x00000004827f7211 */ /* 0x000fe200000f0eff */
[----:B------:R-:W-:Y:S01]  /*2bf0*/  IMAD R130, R33, 0x2, R240 ;  /* 0x0000000221827824 */ /* 0x000fe200078e02f0 */
[----:B------:R-:W-:-:S03]  /*2c00*/  IADD3 R124, P1, R248, R27, RZ ;  /* 0x0000001bf87c7210 */ /* 0x000fc60007f3e0ff */
[----:B------:R1:W5:Y:S01]  /*2c10*/  LDG.E.U8 R169, desc[UR60][R126.64] ;  /* 0x0000003c7ea97981 */ /* 0x000362000c1e1100 */
[----:B0-----:R-:W-:-:S04]  /*2c20*/  IADD3 R128, P0, R240, R27, RZ ;  /* 0x0000001bf0807210 */ /* 0x001fc80007f1e0ff */
[-C--:B------:R-:W-:Y:S01]  /*2c30*/  LEA.HI.X.SX32 R129, R240, R4.reuse, 0x1, P0 ;  /* 0x00000004f0817211 */ /* 0x080fe200000f0eff */
[C---:B------:R-:W-:Y:S01]  /*2c40*/  IMAD R240, R33.reuse, 0x2, R130 ;  /* 0x0000000221f07824 */ /* 0x040fe200078e0282 */
[-C--:B------:R-:W-:Y:S02]  /*2c50*/  LEA.HI.X.SX32 R125, R248, R4.reuse, 0x1, P1 ;  /* 0x00000004f87d7211 */ /* 0x080fe400008f0eff */
[CC--:B-1----:R-:W-:Y:S01]  /*2c60*/  IADD3 R126, P0, R130.reuse, R27.reuse, RZ ;  /* 0x0000001b827e7210 */ /* 0x0c2fe20007f1e0ff */
[C---:B------:R-:W-:Y:S01]  /*2c70*/  IMAD R242, R33.reuse, 0x2, R240 ;  /* 0x0000000221f27824 */ /* 0x040fe200078e02f0 */
[----:B------:R0:W4:Y:S02]  /*2c80*/  LDG.E.U8 R171, desc[UR60][R128.64] ;  /* 0x0000003c80ab7981 */ /* 0x000124000c1e1100 */
[----:B------:R-:W-:Y:S01]  /*2c90*/  LEA.HI.X.SX32 R127, R130, R4, 0x1, P0 ;  /* 0x00000004827f7211 */ /* 0x000fe200000f0eff */
[----:B------:R-:W-:Y:S01]  /*2ca0*/  IMAD R130, R33, 0x2, R242 ;  /* 0x0000000221827824 */ /* 0x000fe200078e02f2 */
[----:B------:R1:W4:Y:S04]  /*2cb0*/  LDG.E.U8 R167, desc[UR60][R124.64] ;  /* 0x0000003c7ca77981 */ /* 0x000328000c1e1100 */
[----:B------:R2:W4:Y:S01]  /*2cc0*/  LDG.E.U8 R173, desc[UR60][R126.64] ;  /* 0x0000003c7ead7981 */ /* 0x000522000c1e1100 */
[----:B0-----:R-:W-:-:S02]  /*2cd0*/  IADD3 R128, P0, R242, R27, RZ ;  /* 0x0000001bf2807210 */ /* 0x001fc40007f1e0ff */
[-C--:B-1----:R-:W-:Y:S02]  /*2ce0*/  IADD3 R124, P1, R240, R27.reuse, RZ ;  /* 0x0000001bf07c7210 */ /* 0x082fe40007f3e0ff */
[-C--:B------:R-:W-:Y:S02]  /*2cf0*/  LEA.HI.X.SX32 R129, R242, R4.reuse, 0x1, P0 ;  /* 0x00000004f2817211 */ /* 0x080fe400000f0eff */
[-C--:B------:R-:W-:Y:S01]  /*2d00*/  LEA.HI.X.SX32 R125, R240, R4.reuse, 0x1, P1 ;  /* 0x00000004f07d7211 */ /* 0x080fe200008f0eff */
[C---:B------:R-:W-:Y:S01]  /*2d10*/  IMAD R240, R33.reuse, 0x2, R130 ;  /* 0x0000000221f07824 */ /* 0x040fe200078e0282 */
[CC--:B--2---:R-:W-:Y:S01]  /*2d20*/  IADD3 R126, P0, R130.reuse, R27.reuse, RZ ;  /* 0x0000001b827e7210 */ /* 0x0c4fe20007f1e0ff */
[----:B------:R0:W2:Y:S03]  /*2d30*/  LDG.E.U8 R177, desc[UR60][R128.64] ;  /* 0x0000003c80b17981 */ /* 0x0000a6000c1e1100 */
[----:B------:R-:W-:Y:S01]  /*2d40*/  LEA.HI.X.SX32 R127, R130, R4, 0x1, P0 ;  /* 0x00000004827f7211 */ /* 0x000fe200000f0eff */
[C---:B------:R-:W-:Y:S01]  /*2d50*/  IMAD R130, R33.reuse, 0x4, R240 ;  /* 0x0000000421827824 */ /* 0x040fe200078e02f0 */
[----:B------:R1:W2:Y:S03]  /*2d60*/  LDG.E.U8 R175, desc[UR60][R124.64] ;  /* 0x0000003c7caf7981 */ /* 0x0002a6000c1e1100 */
[----:B------:R-:W-:Y:S01]  /*2d70*/  IMAD R242, R33, 0x2, R130 ;  /* 0x0000000221f27824 */ /* 0x000fe200078e0282 */
[----:B------:R1:W2:Y:S01]  /*2d80*/  LDG.E.U8 R179, desc[UR60][R126.64] ;  /* 0x0000003c7eb37981 */ /* 0x0002a2000c1e1100 */
[----:B0-----:R-:W-:-:S02]  /*2d90*/  IADD3 R128, P0, R240, R27, RZ ;  /* 0x0000001bf0807210 */ /* 0x001fc40007f1e0ff */
[-C--:B-1----:R-:W-:Y:S02]  /*2da0*/  IADD3 R124, P1, R130, R27.reuse, RZ ;  /* 0x0000001b827c7210 */ /* 0x082fe40007f3e0ff */
[-C--:B------:R-:W-:Y:S02]  /*2db0*/  LEA.HI.X.SX32 R129, R240, R4.reuse, 0x1, P0 ;  /* 0x00000004f0817211 */ /* 0x080fe400000f0eff */
[-C--:B------:R-:W-:Y:S01]  /*2dc0*/  LEA.HI.X.SX32 R125, R130, R4.reuse, 0x1, P1 ;  /* 0x00000004827d7211 */ /* 0x080fe200008f0eff */
[C---:B------:R-:W-:Y:S01]  /*2dd0*/  IMAD R130, R33.reuse, 0x2, R242 ;  /* 0x0000000221827824 */ /* 0x040fe200078e02f2 */
[CC--:B------:R-:W-:Y:S01]  /*2de0*/  IADD3 R126, P0, R242.reuse, R27.reuse, RZ ;  /* 0x0000001bf27e7210 */ /* 0x0c0fe20007f1e0ff */
[----:B------:R0:W2:Y:S03]  /*2df0*/  LDG.E.U8 R181, desc[UR60][R128.64] ;  /* 0x0000003c80b57981 */ /* 0x0000a6000c1e1100 */
[----:B------:R-:W-:Y:S01]  /*2e00*/  LEA.HI.X.SX32 R127, R242, R4, 0x1, P0 ;  /* 0x00000004f27f7211 */ /* 0x000fe200000f0eff */
[----:B------:R-:W-:Y:S01]  /*2e10*/  IMAD R240, R33, 0x2, R130 ;  /* 0x0000000221f07824 */ /* 0x000fe200078e0282 */
[----:B------:R-:W2:Y:S04]  /*2e20*/  LDG.E.U8 R183, desc[UR60][R124.64] ;  /* 0x0000003c7cb77981 */ /* 0x000ea8000c1e1100 */
[----:B------:R1:W2:Y:S01]  /*2e30*/  LDG.E.U8 R185, desc[UR60][R126.64] ;  /* 0x0000003c7eb97981 */ /* 0x0002a2000c1e1100 */
[----:B0-----:R-:W-:-:S04]  /*2e40*/  IADD3 R128, P0, R130, R27, RZ ;  /* 0x0000001b82807210 */ /* 0x001fc80007f1e0ff */
[----:B------:R-:W-:Y:S01]  /*2e50*/  LEA.HI.X.SX32 R129, R130, R4, 0x1, P0 ;  /* 0x0000000482817211 */ /* 0x000fe200000f0eff */
[----:B------:R-:W-:Y:S01]  /*2e60*/  IMAD R130, R33, 0x2, R240 ;  /* 0x0000000221827824 */ /* 0x000fe200078e02f0 */
[----:B-1----:R-:W-:-:S03]  /*2e70*/  IADD3 R126, P0, R240, R27, RZ ;  /* 0x0000001bf07e7210 */ /* 0x002fc60007f1e0ff */
[C---:B------:R-:W-:Y:S01]  /*2e80*/  IMAD R242, R33.reuse, 0x2, R130 ;  /* 0x0000000221f27824 */ /* 0x040fe200078e0282 */
[-C--:B------:R-:W-:Y:S01]  /*2e90*/  IADD3 R124, P1, R130, R27.reuse, RZ ;  /* 0x0000001b827c7210 */ /* 0x080fe20007f3e0ff */
[----:B------:R0:W2:Y:S01]  /*2ea0*/  LDG.E.U8 R187, desc[UR60][R128.64] ;  /* 0x0000003c80bb7981 */ /* 0x0000a2000c1e1100 */
[-C--:B------:R-:W-:Y:S02]  /*2eb0*/  LEA.HI.X.SX32 R127, R240, R4.reuse, 0x1, P0 ;  /* 0x00000004f07f7211 */ /* 0x080fe400000f0eff */
[----:B------:R-:W-:Y:S01]  /*2ec0*/  LEA.HI.X.SX32 R125, R130, R4, 0x1, P1 ;  /* 0x00000004827d7211 */ /* 0x000fe200008f0eff */
[C---:B------:R-:W-:Y:S02]  /*2ed0*/  IMAD R130, R33.reuse, 0x2, R242 ;  /* 0x0000000221827824 */ /* 0x040fe400078e02f2 */
[----:B------:R1:W2:Y:S01]  /*2ee0*/  LDG.E.U8 R189, desc[UR60][R126.64] ;  /* 0x0000003c7ebd7981 */ /* 0x0002a2000c1e1100 */
[----:B0-----:R-:W-:Y:S01]  /*2ef0*/  IADD3 R128, P0, R242, R27, RZ ;  /* 0x0000001bf2807210 */ /* 0x001fe20007f1e0ff */
[----:B------:R-:W-:-:S02]  /*2f00*/  IMAD R240, R33, 0x4, R130 ;  /* 0x0000000421f07824 */ /* 0x000fc400078e0282 */
[----:B------:R0:W2:Y:S01]  /*2f10*/  LDG.E.U8 R191, desc[UR60][R124.64] ;  /* 0x0000003c7cbf7981 */ /* 0x0000a2000c1e1100 */
[----:B------:R-:W-:Y:S02]  /*2f20*/  LEA.HI.X.SX32 R129, R242, R4, 0x1, P0 ;  /* 0x00000004f2817211 */ /* 0x000fe400000f0eff */
[----:B-1----:R-:W-:-:S03]  /*2f30*/  IADD3 R126, P0, R130, R27, RZ ;  /* 0x0000001b827e7210 */ /* 0x002fc60007f1e0ff */
[----:B------:R1:W2:Y:S01]  /*2f40*/  LDG.E.U8 R193, desc[UR60][R128.64] ;  /* 0x0000003c80c17981 */ /* 0x0002a2000c1e1100 */
[----:B------:R-:W-:Y:S01]  /*2f50*/  LEA.HI.X.SX32 R127, R130, R4, 0x1, P0 ;  /* 0x00000004827f7211 */ /* 0x000fe200000f0eff */
[----:B------:R-:W-:-:S04]  /*2f60*/  IMAD R130, R33, 0x2, R240 ;  /* 0x0000000221827824 */ /* 0x000fc800078e02f0 */
[C---:B------:R-:W-:Y:S01]  /*2f70*/  IMAD R242, R33.reuse, 0x2, R130 ;  /* 0x0000000221f27824 */ /* 0x040fe200078e0282 */
[-C--:B0-----:R-:W-:Y:S01]  /*2f80*/  IADD3 R124, P1, R130, R27.reuse, RZ ;  /* 0x0000001b827c7210 */ /* 0x081fe20007f3e0ff */
[----:B------:R0:W2:Y:S01]  /*2f90*/  LDG.E.U8 R195, desc[UR60][R126.64] ;  /* 0x0000003c7ec37981 */ /* 0x0000a2000c1e1100 */
[----:B-1----:R-:W-:Y:S02]  /*2fa0*/  IADD3 R128, P0, R240, R27, RZ ;  /* 0x0000001bf0807210 */ /* 0x002fe40007f1e0ff */
[-C--:B------:R-:W-:Y:S01]  /*2fb0*/  LEA.HI.X.SX32 R125, R130, R4.reuse, 0x1, P1 ;  /* 0x00000004827d7211 */ /* 0x080fe200008f0eff */
[----:B------:R-:W-:Y:S01]  /*2fc0*/  IMAD R130, R33, 0x2, R242 ;  /* 0x0000000221827824 */ /* 0x000fe200078e02f2 */
[----:B------:R-:W-:-:S03]  /*2fd0*/  LEA.HI.X.SX32 R129, R240, R4, 0x1, P0 ;  /* 0x00000004f0817211 */ /* 0x000fc600000f0eff */
[----:B------:R-:W2:Y:S01]  /*2fe0*/  LDG.E.U8 R199, desc[UR60][R124.64] ;  /* 0x0000003c7cc77981 */ /* 0x000ea2000c1e1100 */
[C---:B0-----:R-:W-:Y:S01]  /*2ff0*/  IADD3 R126, P0, R242.reuse, R27, RZ ;  /* 0x0000001bf27e7210 */ /* 0x041fe20007f1e0ff */
[----:B------:R-:W-:Y:S02]  /*3000*/  IMAD R240, R33, 0x2, R130 ;  /* 0x0000000221f07824 */ /* 0x000fe400078e0282 */
[----:B------:R0:W2:Y:S01]  /*3010*/  LDG.E.U8 R197, desc[UR60][R128.64] ;  /* 0x0000003c80c57981 */ /* 0x0000a2000c1e1100 */
[----:B------:R-:W-:-:S05]  /*3020*/  LEA.HI.X.SX32 R127, R242, R4, 0x1, P0 ;  /* 0x00000004f27f7211 */ /* 0x000fca00000f0eff */
        /* <DEDUP_REMOVED lines=36> */
[----:B------:R-:W-:-:S03]  /*3270*/  IADD3 R124, P0, R240, R27, RZ ;  /* 0x0000001bf07c7210 */ /* 0x000fc60007f1e0ff */
[C---:B------:R-:W-:Y:S01]  /*3280*/  IMAD R242, R33.reuse, 0x4, R130 ;  /* 0x0000000421f27824 */ /* 0x040fe200078e0282 */
[-C--:B------:R-:W-:Y:S01]  /*3290*/  LEA.HI.X.SX32 R125, R240, R4.reuse, 0x1, P0 ;  /* 0x00000004f07d7211 */ /* 0x080fe200000f0eff */
[----:B------:R0:W2:Y:S01]  /*32a0*/  LDG.E.U8 R219, desc[UR60][R128.64] ;  /* 0x0000003c80db7981 */ /* 0x0000a2000c1e1100 */
[CC--:B-1----:R-:W-:Y:S01]  /*32b0*/  IADD3 R126, P1, R130.reuse, R27.reuse, RZ ;  /* 0x0000001b827e7210 */ /* 0x0c2fe20007f3e0ff */
[C---:B------:R-:W-:Y:S02]  /*32c0*/  IMAD R240, R33.reuse, 0x2, R242 ;  /* 0x0000000221f07824 */ /* 0x040fe400078e02f2 */
[----:B------:R-:W2:Y:S01]  /*32d0*/  LDG.E.U8 R221, desc[UR60][R124.64] ;  /* 0x0000003c7cdd7981 */ /* 0x000ea2000c1e1100 */
[-C--:B------:R-:W-:Y:S02]  /*32e0*/  LEA.HI.X.SX32 R127, R130, R4.reuse, 0x1, P1 ;  /* 0x00000004827f7211 */ /* 0x080fe400008f0eff */
[-C--:B------:R-:W-:Y:S02]  /*32f0*/  IADD3 R130, P1, R240, R27.reuse, RZ ;  /* 0x0000001bf0827210 */ /* 0x080fe40007f3e0ff */
[----:B0-----:R-:W-:Y:S01]  /*3300*/  IADD3 R128, P0, R242, R27, RZ ;  /* 0x0000001bf2807210 */ /* 0x001fe20007f1e0ff */
[----:B------:R-:W2:Y:S01]  /*3310*/  LDG.E.U8 R223, desc[UR60][R126.64] ;  /* 0x0000003c7edf7981 */ /* 0x000ea2000c1e1100 */
[-C--:B------:R-:W-:Y:S01]  /*3320*/  LEA.HI.X.SX32 R131, R240, R4.reuse, 0x1, P1 ;  /* 0x00000004f0837211 */ /* 0x080fe200008f0eff */
[----:B------:R-:W-:Y:S01]  /*3330*/  IMAD R240, R33, 0x2, R240 ;  /* 0x0000000221f07824 */ /* 0x000fe200078e02f0 */
[----:B------:R-:W-:-:S03]  /*3340*/  LEA.HI.X.SX32 R129, R242, R4, 0x1, P0 ;  /* 0x00000004f2817211 */ /* 0x000fc600000f0eff */
[C---:B------:R-:W-:Y:S01]  /*3350*/  IMAD R242, R33.reuse, 0x2, R240 ;  /* 0x0000000221f27824 */ /* 0x040fe200078e02f0 */
[----:B------:R-:W2:Y:S03]  /*3360*/  LDG.E.U8 R130, desc[UR60][R130.64] ;  /* 0x0000003c82827981 */ /* 0x000ea6000c1e1100 */
[----:B------:R-:W-:Y:S01]  /*3370*/  IMAD R244, R33, 0x2, R242 ;  /* 0x0000000221f47824 */ /* 0x000fe200078e02f2 */
[----:B------:R0:W2:Y:S02]  /*3380*/  LDG.E.U8 R225, desc[UR60][R128.64] ;  /* 0x0000003c80e17981 */ /* 0x0000a4000c1e1100 */
[----:B0-----:R-:W-:-:S04]  /*3390*/  IADD3 R128, P0, R240, R27, RZ ;  /* 0x0000001bf0807210 */ /* 0x001fc80007f1e0ff */
[----:B------:R-:W-:Y:S01]  /*33a0*/  LEA.HI.X.SX32 R129, R240, R4, 0x1, P0 ;  /* 0x00000004f0817211 */ /* 0x000fe200000f0eff */
[----:B------:R-:W-:Y:S01]  /*33b0*/  IMAD R240, R33, 0x2, R244 ;  /* 0x0000000221f07824 */ /* 0x000fe200078e02f4 */
[----:B------:R-:W-:-:S03]  /*33c0*/  IADD3 R124, P0, R244, R27, RZ ;  /* 0x0000001bf47c7210 */ /* 0x000fc60007f1e0ff */
[----:B------:R0:W2:Y:S01]  /*33d0*/  LDG.E.U8 R131, desc[UR60][R128.64] ;  /* 0x0000003c80837981 */ /* 0x0000a2000c1e1100 */
[----:B------:R-:W-:Y:S01]  /*33e0*/  LEA.HI.X.SX32 R125, R244, R4, 0x1, P0 ;  /* 0x00000004f47d7211 */ /* 0x000fe200000f0eff */
[----:B------:R-:W-:Y:S01]  /*33f0*/  IMAD R244, R33, 0x2, R240 ;  /* 0x0000000221f47824 */ /* 0x000fe200078e02f0 */
[----:B0-----:R-:W-:-:S03]  /*3400*/  IADD3 R128, P0, R240, R27, RZ ;  /* 0x0000001bf0807210 */ /* 0x001fc60007f1e0ff */
[----:B------:R0:W2:Y:S01]  /*3410*/  LDG.E.U8 R231, desc[UR60][R124.64] ;  /* 0x0000003c7ce77981 */ /* 0x0000a2000c1e1100 */
[-C--:B------:R-:W-:Y:S02]  /*3420*/  LEA.HI.X.SX32 R129, R240, R4.reuse, 0x1, P0 ;  /* 0x00000004f0817211 */ /* 0x080fe400000f0eff */
[----:B------:R-:W1:Y:S01]  /*3430*/  LDC R240, c[0x0][0x248] ;  /* 0x00009200fff07b82 */ /* 0x000e620000000800 */
[C---:B------:R-:W-:Y:S01]  /*3440*/  IADD3 R126, P1, R242.reuse, R27, RZ ;  /* 0x0000001bf27e7210 */ /* 0x040fe20007f3e0ff */
[----:B------:R-:W-:Y:S01]  /*3450*/  IMAD R246, R241, 0x4, R244 ;  /* 0x00000004f1f67824 */ /* 0x000fe200078e02f4 */
[----:B------:R3:W2:Y:S02]  /*3460*/  LDG.E.U8 R233, desc[UR60][R128.64] ;  /* 0x0000003c80e97981 */ /* 0x0006a4000c1e1100 */
[----:B------:R-:W-:-:S03]  /*3470*/  LEA.HI.X.SX32 R127, R242, R4, 0x1, P1 ;  /* 0x00000004f27f7211 */ /* 0x000fc600008f0eff */
[----:B------:R-:W5:Y:S01]  /*3480*/  LDC R241, c[0x0][0x248] ;  /* 0x00009200fff17b82 */ /* 0x000f620000000800 */
[-C--:B0-----:R-:W-:Y:S01]  /*3490*/  IADD3 R124, P1, R246, R27.reuse, RZ ;  /* 0x0000001bf67c7210 */ /* 0x081fe20007f3e0ff */
[----:B------:R-:W-:Y:S01]  /*34a0*/  IMAD R248, R239, 0x2, R246 ;  /* 0x00000002eff87824 */ /* 0x000fe200078e02f6 */
[----:B------:R0:W2:Y:S01]  /*34b0*/  LDG.E.U8 R229, desc[UR60][R126.64] ;  /* 0x0000003c7ee57981 */ /* 0x0000a2000c1e1100 */
[----:B---3--:R-:W-:-:S04]  /*34c0*/  IADD3 R128, P0, R244, R27, RZ ;  /* 0x0000001bf4807210 */ /* 0x008fc80007f1e0ff */
[----:B------:R-:W3:Y:S01]  /*34d0*/  LDC R242, c[0x0][0x248] ;  /* 0x00009200fff27b82 */ /* 0x000ee20000000800 */
[-C--:B------:R-:W-:Y:S02]  /*34e0*/  LEA.HI.X.SX32 R129, R244, R4.reuse, 0x1, P0 ;  /* 0x00000004f4817211 */ /* 0x080fe400000f0eff */
[-C--:B------:R-:W-:Y:S01]  /*34f0*/  LEA.HI.X.SX32 R125, R246, R4.reuse, 0x1, P1 ;  /* 0x00000004f67d7211 */ /* 0x080fe200008f0eff */
[----:B------:R-:W-:Y:S01]  /*3500*/  IMAD R246, R235, 0x2, R248 ;  /* 0x00000002ebf67824 */ /* 0x000fe200078e02f8 */
[C---:B0-----:R-:W-:Y:S01]  /*3510*/  IADD3 R126, P0, R248.reuse, R27, RZ ;  /* 0x0000001bf87e7210 */ /* 0x041fe20007f1e0ff */
[----:B------:R0:W2:Y:S02]  /*3520*/  LDG.E.U8 R235, desc[UR60][R128.64] ;  /* 0x0000003c80eb7981 */ /* 0x0000a4000c1e1100 */
[----:B------:R-:W4:Y:S01]  /*3530*/  LDC R244, c[0x0][0x248] ;  /* 0x00009200fff47b82 */ /* 0x000f220000000800 */
[----:B------:R-:W-:Y:S01]  /*3540*/  LEA.HI.X.SX32 R127, R248, R4, 0x1, P0 ;  /* 0x00000004f87f7211 */ /* 0x000fe200000f0eff */
[----:B------:R-:W-:-:S02]  /*3550*/  IMAD R245, R237, 0x2, R246 ;  /* 0x00000002edf57824 */ /* 0x000fc400078e02f6 */
[----:B------:R1:W2:Y:S01]  /*3560*/  LDG.E.U8 R237, desc[UR60][R124.64] ;  /* 0x0000003c7ced7981 */ /* 0x0002a2000c1e1100 */
[----:B0-----:R-:W-:-:S03]  /*3570*/  IADD3 R128, P0, R246, R27, RZ ;  /* 0x0000001bf6807210 */ /* 0x001fc60007f1e0ff */
[----:B------:R-:W2:Y:S01]  /*3580*/  LDG.E.U8 R239, desc[UR60][R126.64] ;  /* 0x0000003c7eef7981 */ /* 0x000ea2000c1e1100 */
[----:B------:R-:W-:Y:S01]  /*3590*/  LEA.HI.X.SX32 R129, R246, R4, 0x1, P0 ;  /* 0x00000004f6817211 */ /* 0x000fe200000f0eff */
[----:B-1----:R-:W-:Y:S01]  /*35a0*/  IMAD R246, R240, 0x2, R245 ;  /* 0x00000002f0f67824 */ /* 0x002fe200078e02f5 */
[----:B------:R-:W-:-:S03]  /*35b0*/  IADD3 R124, P0, R245, R27, RZ ;  /* 0x0000001bf57c7210 */ /* 0x000fc60007f1e0ff */
[----:B------:R0:W2:Y:S01]  /*35c0*/  LDG.E.U8 R240, desc[UR60][R128.64] ;  /* 0x0000003c80f07981 */ /* 0x0000a2000c1e1100 */
[-C--:B------:R-:W-:Y:S01]  /*35d0*/  LEA.HI.X.SX32 R125, R245, R4.reuse, 0x1, P0 ;  /* 0x00000004f57d7211 */ /* 0x080fe200000f0eff */
[----:B-----5:R-:W-:Y:S01]  /*35e0*/  IMAD R247, R241, 0x2, R246 ;  /* 0x00000002f1f77824 */ /* 0x020fe200078e02f6 */
[----:B------:R-:W-:Y:S02]  /*35f0*/  LEA.HI R245, R236, 0x1de, RZ, 0x1a ;  /* 0x000001deecf57811 */ /* 0x000fe400078fd0ff */
[-C--:B0-----:R-:W-:Y:S01]  /*3600*/  IADD3 R128, P0, R246, R27.reuse, RZ ;  /* 0x0000001bf6807210 */ /* 0x081fe20007f1e0ff */
[----:B---3--:R-:W-:Y:S01]  /*3610*/  IMAD R242, R242, 0x2, R247 ;  /* 0x00000002f2f27824 */ /* 0x008fe200078e02f7 */
[----:B------:R0:W3:Y:S02]  /*3620*/  LDG.E.U8 R241, desc[UR60][R124.64] ;  /* 0x0000003c7cf17981 */ /* 0x0000e4000c1e1100 */
[----:B------:R-:W-:Y:S02]  /*3630*/  LEA.HI.X.SX32 R129, R246, R4, 0x1, P0 ;  /* 0x00000004f6817211 */ /* 0x000fe400000f0eff */
[----:B------:R-:W-:Y:S01]  /*3640*/  IADD3 R126, P0, R247, R27, RZ ;  /* 0x0000001bf77e7210 */ /* 0x000fe20007f1e0ff */
[----:B----4-:R-:W-:-:S02]  /*3650*/  IMAD R246, R245, R244, RZ ;  /* 0x000000f4f5f67224 */ /* 0x010fc400078e02ff */
[----:B------:R1:W4:Y:S01]  /*3660*/  LDG.E.U8 R244, desc[UR60][R128.64] ;  /* 0x0000003c80f47981 */ /* 0x000322000c1e1100 */
[-C--:B------:R-:W-:Y:S02]  /*3670*/  LEA.HI.X.SX32 R127, R247, R4.reuse, 0x1, P0 ;  /* 0x00000004f77f7211 */ /* 0x080fe400000f0eff */
[-C--:B0-----:R-:W-:Y:S02]  /*3680*/  IADD3 R124, P0, R242, R27.reuse, RZ ;  /* 0x0000001bf27c7210 */ /* 0x081fe40007f1e0ff */
[----:B------:R-:W-:Y:S01]  /*3690*/  LEA.HI R248, R236, 0x6e, RZ, 0x1a ;  /* 0x0000006eecf87811 */ /* 0x000fe200078fd0ff */
[----:B------:R0:W5:Y:S01]  /*36a0*/  LDG.E.U8 R245, desc[UR60][R126.64] ;  /* 0x0000003c7ef57981 */ /* 0x000162000c1e1100 */
[----:B------:R-:W-:Y:S02]  /*36b0*/  LEA.HI.X.SX32 R125, R242, R4, 0x1, P0 ;  /* 0x00000004f27d7211 */ /* 0x000fe400000f0eff */
[----:B-1----:R-:W-:Y:S01]  /*36c0*/  IADD3 R128, P1, R246, R27, RZ ;  /* 0x0000001bf6807210 */ /* 0x002fe20007f3e0ff */
[----:B------:R-:W-:-:S03]  /*36d0*/  IMAD R248, R248, R33, RZ ;  /* 0x00000021f8f87224 */ /* 0x000fc600078e02ff */
[----:B------:R-:W-:Y:S02]  /*36e0*/  LEA.HI.X.SX32 R129, R246, R4, 0x1, P1 ;  /* 0x00000004f6817211 */ /* 0x000fe400008f0eff */
[----:B------:R1:W5:Y:S01]  /*36f0*/  LDG.E.U8 R246, desc[UR60][R124.64] ;  /* 0x0000003c7cf67981 */ /* 0x000362000c1e1100 */
[----:B0-----:R-:W-:-:S03]  /*3700*/  IADD3 R126, P1, R6, R27, RZ ;  /* 0x0000001b067e7210 */ /* 0x001fc60007f3e0ff */
[----:B------:R0:W5:Y:S01]  /*3710*/  LDG.E.U8 R247, desc[UR60][R128.64] ;  /* 0x0000003c80f77981 */ /* 0x000162000c1e1100 */
[----:B-1----:R-:W-:-:S04]  /*3720*/  IADD3 R124, P0, R133, R27, RZ ;  /* 0x0000001b857c7210 */ /* 0x002fc80007f1e0ff */
[-C--:B------:R-:W-:Y:S02]  /*3730*/  LEA.HI.X.SX32 R125, R133, R4.reuse, 0x1, P0 ;  /* 0x00000004857d7211 */ /* 0x080fe400000f0eff */
[----:B0-----:R-:W-:Y:S02]  /*3740*/  IADD3 R128, P0, R248, R27, RZ ;  /* 0x0000001bf8807210 */ /* 0x001fe40007f1e0ff */
[-C--:B------:R-:W-:Y:S01]  /*3750*/  LEA.HI.X.SX32 R127, R6, R4.reuse, 0x1, P1 ;  /* 0x00000004067f7211 */ /* 0x080fe200008f0eff */
[----:B------:R0:W5:Y:S01]  /*3760*/  LDG.E.U8 R133, desc[UR60][R124.64] ;  /* 0x0000003c7c857981 */ /* 0x000162000c1e1100 */
[----:B------:R-:W-:-:S03]  /*3770*/  LEA.HI.X.SX32 R129, R248, R4, 0x1, P0 ;  /* 0x00000004f8817211 */ /* 0x000fc600000f0eff */
[----:B------:R-:W5:Y:S04]  /*3780*/  LDG.E.U8 R126, desc[UR60][R126.64] ;  /* 0x0000003c7e7e7981 */ /* 0x000f68000c1e1100 */
[----:B------:R1:W5:Y:S01]  /*3790*/  LDG.E.U8 R248, desc[UR60][R128.64] ;  /* 0x0000003c80f87981 */ /* 0x000362000c1e1100 */
[C---:B------:R-:W-:Y:S02]  /*37a0*/  LOP3.LUT R6, R236.reuse, 0x3f, RZ, 0xc0, !PT ;  /* 0x0000003fec067812 */ /* 0x040fe400078ec0ff */
[----:B------:R-:W-:-:S03]  /*37b0*/  LOP3.LUT R251, R236, 0x7, RZ, 0xc0, !PT ;  /* 0x00000007ecfb7812 */ /* 0x000fc600078ec0ff */
[----:B------:R-:W-:Y:S01]  /*37c0*/  IMAD.SHL.U32 R249, R6, 0x80, RZ ;  /* 0x0000008006f97824 */ /* 0x000fe200078e00ff */
[----:B------:R-:W-:Y:S01]  /*37d0*/  MOV R6, 0x400 ;  /* 0x0000040000067802 */ /* 0x000fe20000000f00 */
[----:B------:R-:W-:-:S03]  /*37e0*/  IMAD.SHL.U32 R251, R251, 0x10, RZ ;  /* 0x00000010fbfb7824 */ /* 0x000fc600078e00ff */
[----:B------:R-:W-:Y:S02]  /*37f0*/  LEA R6, R252, R6, 0x18 ;  /* 0x00000006fc067211 */ /* 0x000fe400078ec0ff */
[----:B------:R-:W-:-:S05]  /*3800*/  LOP3.LUT R249, R251, R238, R249, 0xfe, !PT ;  /* 0x000000eefbf97212 */ /* 0x000fca00078efef9 */
[----:B0-----:R-:W-:-:S05]  /*3810*/  IMAD.IADD R124, R249, 0x1, R6 ;  /* 0x00000001f97c7824 */ /* 0x001fca00078e0206 */
[----:B------:R0:W-:Y:S02]  /*3820*/  STS.U8 [R124+0x2002], R13 ;  /* 0x0020020d7c007388 */ /* 0x0001e40000000000 */
[C---:B0-----:R-:W-:Y:S02]  /*3830*/  LOP3.LUT R13, R249.reuse, 0x10, RZ, 0x3c, !PT ;  /* 0x00000010f90d7812 */ /* 0x041fe400078e3cff */
[----:B------:R-:W-:Y:S03]  /*3840*/  STS.U8 [R124], R234 ;  /* 0x000000ea7c007388 */ /* 0x000fe60000000000 */
[----:B------:R-:W-:Y:S01]  /*3850*/  IMAD.IADD R13, R6, 0x1, R13 ;  /* 0x00000001060d7824 */ /* 0x000fe200078e020d */
[----:B------:R-:W-:Y:S04]  /*3860*/  STS.U8 [R124+0x2], R232 ;  /* 0x000002e87c007388 */ /* 0x000fe80000000000 */
        /* <DEDUP_REMOVED lines=21> */
[----:B--2---:R-:W-:Y:S04]  /*39c0*/  STS.U8 [R124+0x6006], R175 ;  /* 0x006006af7c007388 */ /* 0x004fe80000000000 */
[----:B------:R-:W-:Y:S04]  /*39d0*/  STS.U8 [R124+0x6008], R177 ;  /* 0x006008b17c007388 */ /* 0x000fe80000000000 */
[----:B------:R-:W-:Y:S04]  /*39e0*/  STS.U8 [R124+0x600a], R179 ;  /* 0x00600ab37c007388 */ /* 0x000fe80000000000 */
[----:B------:R-:W-:Y:S04]  /*39f0*/  STS.U8 [R124+0xe], R222 ;  /* 0x00000ede7c007388 */ /* 0x000fe80000000000 */
[----:B------:R0:W-:Y:S04]  /*3a00*/  STS.U8 [R124+0x200e], R9 ;  /* 0x00200e097c007388 */ /* 0x0001e80000000000 */
[----:B------:R-:W-:Y:S04]  /*3a10*/  STS.U8 [R124+0x400e], R104 ;  /* 0x00400e687c007388 */ /* 0x000fe80000000000 */
[----:B------:R-:W-:Y:S01]  /*3a20*/  STS.U8 [R124+0x600e], R75 ;  /* 0x00600e4b7c007388 */ /* 0x000fe20000000000 */
[----:B0-----:R-:W-:-:S03]  /*3a30*/  LOP3.LUT R9, R249, 0x20, RZ, 0x3c, !PT ;  /* 0x00000020f9097812 */ /* 0x001fc600078e3cff */
[----:B------:R-:W-:Y:S04]  /*3a40*/  STS.U8 [R124+0x600c], R181 ;  /* 0x00600cb57c007388 */ /* 0x000fe80000000000 */
[----:B------:R0:W-:Y:S01]  /*3a50*/  STS.U8 [R13+0x400c], R7 ;  /* 0x00400c070d007388 */ /* 0x0001e20000000000 */
[----:B------:R-:W-:-:S03]  /*3a60*/  IMAD.IADD R9, R6, 0x1, R9 ;  /* 0x0000000106097824 */ /* 0x000fc600078e0209 */
[----:B------:R2:W-:Y:S01]  /*3a70*/  STS.U8 [R13+0x200c], R11 ;  /* 0x00200c0b0d007388 */ /* 0x0005e20000000000 */
[----:B0-----:R-:W-:-:S03]  /*3a80*/  LOP3.LUT R7, R249, 0x30, RZ, 0x3c, !PT ;  /* 0x00000030f9077812 */ /* 0x001fc600078e3cff */
[----:B------:R-:W-:Y:S01]  /*3a90*/  STS.U8 [R13], R220 ;  /* 0x000000dc0d007388 */ /* 0x000fe20000000000 */
[----:B--2---:R-:W0:Y:S01]  /*3aa0*/  LDC R11, c[0x0][0x248] ;  /* 0x00009200ff0b7b82 */ /* 0x004e220000000800 */
[----:B------:R-:W-:Y:S02]  /*3ab0*/  IMAD.IADD R7, R6, 0x1, R7 ;  /* 0x0000000106077824 */ /* 0x000fe400078e0207 */
        /* <DEDUP_REMOVED lines=29> */
[----:B------:R-:W-:Y:S04]  /*3c90*/  STS.U8 [R9], R204 ;  /* 0x000000cc09007388 */ /* 0x000fe80000000000 */
        /* <DEDUP_REMOVED lines=30> */
[----:B------:R2:W-:Y:S04]  /*3e80*/  STS.U8 [R9+0x600c], R209 ;  /* 0x00600cd109007388 */ /* 0x0005e80000000000 */
        /* <DEDUP_REMOVED lines=29> */
[----:B------:R-:W-:Y:S04]  /*4060*/  STS.U8 [R7+0x400e], R89 ;  /* 0x00400e5907007388 */ /* 0x000fe80000000000 */
[----:B------:R-:W-:Y:S01]  /*4070*/  STS.U8 [R7+0x600e], R88 ;  /* 0x00600e5807007388 */ /* 0x000fe20000000000 */
[----:B--2---:R-:W-:Y:S01]  /*4080*/  LOP3.LUT R9, R249, 0x40, RZ, 0x3c, !PT ;  /* 0x00000040f9097812 */ /* 0x004fe200078e3cff */
[----:B0-----:R-:W-:Y:S01]  /*4090*/  IMAD R242, R11, 0x4, R242 ;  /* 0x000000040bf27824 */ /* 0x001fe200078e02f2 */
[-C--:B------:R-:W-:Y:S01]  /*40a0*/  IADD3 R8, P0, R26, R27.reuse, RZ ;  /* 0x0000001b1a087210 */ /* 0x080fe20007f1e0ff */
[----:B------:R0:W-:Y:S01]  /*40b0*/  STS.U8 [R7+0x600c], R223 ;  /* 0x00600cdf07007388 */ /* 0x0001e20000000000 */
[----:B------:R-:W-:Y:S01]  /*40c0*/  IADD3 R10, P1, R35, R27, RZ ;  /* 0x0000001b230a7210 */ /* 0x000fe20007f3e0ff */
[----:B-1----:R-:W1:Y:S01]  /*40d0*/  LDC R68, c[0x0][0x248] ;  /* 0x00009200ff447b82 */ /* 0x002e620000000800 */
[----:B0-----:R-:W-:Y:S01]  /*40e0*/  LOP3.LUT R7, R249, 0x50, RZ, 0x3c, !PT ;  /* 0x00000050f9077812 */ /* 0x001fe200078e3cff */
[----:B------:R-:W-:-:S04]  /*40f0*/  IMAD.IADD R9, R6, 0x1, R9 ;  /* 0x0000000106097824 */ /* 0x000fc800078e0209 */
[C---:B------:R-:W-:Y:S01]  /*4100*/  IMAD.IADD R32, R6.reuse, 0x1, R7 ;  /* 0x0000000106207824 */ /* 0x040fe200078e0207 */
[----:B------:R-:W-:Y:S01]  /*4110*/  LOP3.LUT R7, R249, 0x60, RZ, 0x3c, !PT ;  /* 0x00000060f9077812 */ /* 0x000fe200078e3cff */
[----:B------:R-:W-:Y:S04]  /*4120*/  STS.U8 [R9], R172 ;  /* 0x000000ac09007388 */ /* 0x000fe80000000000 */
        /* <DEDUP_REMOVED lines=13> */
[-C--:B------:R-:W-:Y:S01]  /*4200*/  LEA.HI.X.SX32 R11, R35, R4.reuse, 0x1, P1 ;  /* 0x00000004230b7211 */ /* 0x080fe200008f0eff */
[----:B0-----:R-:W0:Y:S02]  /*4210*/  LDC R82, c[0x0][0x248] ;  /* 0x00009200ff527b82 */ /* 0x001e240000000800 */
        /* <DEDUP_REMOVED lines=20> */
[----:B------:R-:W-:Y:S01]  /*4360*/  STS.U8 [R32+0x2], R65 ;  /* 0x0000024120007388 */ /* 0x000fe20000000000 */
[----:B--2---:R-:W-:-:S03]  /*4370*/  LEA.HI.X.SX32 R9, R26, R4, 0x1, P0 ;  /* 0x000000041a097211 */ /* 0x004fc600000f0eff */
        /* <DEDUP_REMOVED lines=8> */
[----:B------:R1:W-:Y:S01]  /*4400*/  STS.U8 [R32+0x2006], R57 ;  /* 0x0020063920007388 */ /* 0x0003e20000000000 */
[C---:B------:R-:W-:Y:S01]  /*4410*/  LEA.HI R128, R236.reuse, 0x7e, RZ, 0x1a ;  /* 0x0000007eec807811 */ /* 0x040fe200078fd0ff */
[----:B--2---:R-:W2:Y:S02]  /*4420*/  LDC R59, c[0x0][0x248] ;  /* 0x00009200ff3b7b82 */ /* 0x004ea40000000800 */
        /* <DEDUP_REMOVED lines=13> */
[----:B---3--:R-:W-:Y:S04]  /*4500*/  STS.U8 [R32+0x6006], R241 ;  /* 0x006006f120007388 */ /* 0x008fe80000000000 */
[----:B----4-:R-:W-:Y:S04]  /*4510*/  STS.U8 [R32+0x6008], R244 ;  /* 0x006008f420007388 */ /* 0x010fe80000000000 */
[----:B-----5:R-:W-:Y:S04]  /*4520*/  STS.U8 [R32+0x600a], R245 ;  /* 0x00600af520007388 */ /* 0x020fe80000000000 */
[----:B------:R-:W-:Y:S04]  /*4530*/  STS.U8 [R32+0x600c], R246 ;  /* 0x00600cf620007388 */ /* 0x000fe80000000000 */
[----:B------:R-:W-:Y:S04]  /*4540*/  STS.U8 [R32+0xe], R28 ;  /* 0x00000e1c20007388 */ /* 0x000fe80000000000 */
[----:B------:R-:W-:Y:S04]  /*4550*/  STS.U8 [R32+0x200e], R43 ;  /* 0x00200e2b20007388 */ /* 0x000fe80000000000 */
[----:B------:R-:W-:Y:S04]  /*4560*/  STS.U8 [R32+0x400e], R42 ;  /* 0x00400e2a20007388 */ /* 0x000fe80000000000 */
[----:B------:R-:W-:Y:S01]  /*4570*/  STS.U8 [R32+0x600e], R247 ;  /* 0x00600ef720007388 */ /* 0x000fe20000000000 */
[----:B------:R-:W-:Y:S01]  /*4580*/  LEA.HI R238, R236, 0xee, RZ, 0x1a ;  /* 0x000000eeecee7811 */ /* 0x000fe200078fd0ff */
[----:B-1----:R-:W1:Y:S02]  /*4590*/  LDC R57, c[0x0][0x248] ;  /* 0x00009200ff397b82 */ /* 0x002e640000000800 */
[----:B------:R3:W-:Y:S04]  /*45a0*/  STS.U8 [R7+0x2], R38 ;  /* 0x0000022607007388 */ /* 0x0007e80000000000 */
[----:B------:R4:W-:Y:S01]  /*45b0*/  STS.U8 [R7], R39 ;  /* 0x0000002707007388 */ /* 0x0009e20000000000 */
[----:B---3--:R-:W-:-:S03]  /*45c0*/  IADD3 R38, P0, R24, R27, RZ ;  /* 0x0000001b18267210 */ /* 0x008fc60007f1e0ff */
[----:B------:R3:W-:Y:S01]  /*45d0*/  STS.U8 [R7+0x6], R36 ;  /* 0x0000062407007388 */ /* 0x0007e20000000000 */
[----:B----4-:R-:W-:Y:S02]  /*45e0*/  LEA.HI.X.SX32 R39, R24, R4, 0x1, P0 ;  /* 0x0000000418277211 */ /* 0x010fe400000f0eff */
[-C--:B------:R-:W-:Y:S01]  /*45f0*/  IADD3 R24, P0, R22, R27.reuse, RZ ;  /* 0x0000001b16187210 */ /* 0x080fe20007f1e0ff */
[----:B------:R4:W-:Y:S01]  /*4600*/  STS.U8 [R7+0x4], R37 ;  /* 0x0000042507007388 */ /* 0x0009e20000000000 */
[----:B---3--:R-:W-:-:S03]  /*4610*/  IADD3 R36, P1, R25, R27, RZ ;  /* 0x0000001b19247210 */ /* 0x008fc60007f3e0ff */
[----:B------:R3:W-:Y:S01]  /*4620*/  STS.U8 [R7+0x8], R34 ;  /* 0x0000082207007388 */ /* 0x0007e20000000000 */
[----:B------:R-:W-:-:S03]  /*4630*/  IMAD R128, R128, R33, RZ ;  /* 0x0000002180807224 */ /* 0x000fc600078e02ff */
[----:B------:R-:W-:Y:S01]  /*4640*/  STS.U8 [R7+0xa], R133 ;  /* 0x00000a8507007388 */ /* 0x000fe20000000000 */
[-C--:B----4-:R-:W-:Y:S02]  /*4650*/  LEA.HI.X.SX32 R37, R25, R4.reuse, 0x1, P1 ;  /* 0x0000000419257211 */ /* 0x090fe400008f0eff */
[----:B------:R-:W-:Y:S01]  /*4660*/  LEA.HI.X.SX32 R25, R22, R4, 0x1, P0 ;  /* 0x0000000416197211 */ /* 0x000fe200000f0eff */
[----:B------:R-:W-:Y:S04]  /*4670*/  STS.U8 [R7+0xc], R126 ;  /* 0x00000c7e07007388 */ /* 0x000fe80000000000 */
[----:B------:R-:W-:Y:S01]  /*4680*/  STS.U8 [R7+0xe], R248 ;  /* 0x00000ef807007388 */ /* 0x000fe20000000000 */
[----:B---3--:R-:W-:-:S03]  /*4690*/  IADD3 R34, P1, R23, R27, RZ ;  /* 0x0000001b17227210 */ /* 0x008fc60007f3e0ff */
[----:B------:R3:W4:Y:S01]  /*46a0*/  LDG.E.U8 R26, desc[UR60][R8.64] ;  /* 0x0000003c081a7981 */ /* 0x000722000c1e1100 */
[----:B------:R-:W-:-:S03]  /*46b0*/  LEA.HI.X.SX32 R35, R23, R4, 0x1, P1 ;  /* 0x0000000417237211 */ /* 0x000fc600008f0eff */
[----:B------:R5:W4:Y:S04]  /*46c0*/  LDG.E.U8 R32, desc[UR60][R10.64] ;  /* 0x0000003c0a207981 */ /* 0x000b28000c1e1100 */
[----:B------:R0:W4:Y:S01]  /*46d0*/  LDG.E.U8 R40, desc[UR60][R24.64] ;  /* 0x0000003c18287981 */ /* 0x000122000c1e1100 */
[-C--:B---3--:R-:W-:Y:S02]  /*46e0*/  IADD3 R8, P0, R20, R27.reuse, RZ ;  /* 0x0000001b14087210 */ /* 0x088fe40007f1e0ff */
[-C--:B------:R-:W-:Y:S01]  /*46f0*/  IADD3 R22, P1, R128, R27.reuse, RZ ;  /* 0x0000001b80167210 */ /* 0x080fe20007f3e0ff */
[----:B------:R-:W3:Y:S01]  /*4700*/  LDG.E.U8 R38, desc[UR60][R38.64] ;  /* 0x0000003c26267981 */ /* 0x000ee2000c1e1100 */
[-C--:B------:R-:W-:Y:S02]  /*4710*/  LEA.HI.X.SX32 R9, R20, R4.reuse, 0x1, P0 ;  /* 0x0000000414097211 */ /* 0x080fe400000f0eff */
[----:B-----5:R-:W-:Y:S01]  /*4720*/  IADD3 R10, P0, R0, R27, RZ ;  /* 0x0000001b000a7210 */ /* 0x020fe20007f1e0ff */
[----:B------:R-:W5:Y:S01]  /*4730*/  LDG.E.U8 R41, desc[UR60][R34.64] ;  /* 0x0000003c22297981 */ /* 0x000f62000c1e1100 */
[----:B------:R-:W-:-:S02]  /*4740*/  LEA.HI.X.SX32 R23, R128, R4, 0x1, P1 ;  /* 0x0000000480177211 */ /* 0x000fc400008f0eff */
[-C--:B------:R-:W-:Y:S01]  /*4750*/  LEA.HI.X.SX32 R11, R0, R4.reuse, 0x1, P0 ;  /* 0x00000004000b7211 */ /* 0x080fe200000f0eff */
[----:B------:R-:W-:Y:S01]  /*4760*/  IMAD R129, R238, R33, RZ ;  /* 0x00000021ee817224 */ /* 0x000fe200078e02ff */
[CC--:B0-----:R-:W-:Y:S01]  /*4770*/  IADD3 R24, P0, R2.reuse, R27.reuse, RZ ;  /* 0x0000001b02187210 */ /* 0x0c1fe20007f1e0ff */
[----:B------:R0:W5:Y:S01]  /*4780*/  LDG.E.U8 R39, desc[UR60][R8.64] ;  /* 0x0000003c08277981 */ /* 0x000162000c1e1100 */
[CC--:B------:R-:W-:Y:S02]  /*4790*/  IADD3 R20, P1, R19.reuse, R27.reuse, RZ ;  /* 0x0000001b13147210 */ /* 0x0c0fe40007f3e0ff */
[-C--:B------:R-:W-:Y:S01]  /*47a0*/  LEA.HI.X.SX32 R25, R2, R4.reuse, 0x1, P0 ;  /* 0x0000000402197211 */ /* 0x080fe200000f0eff */
[----:B------:R-:W4:Y:S01]  /*47b0*/  LDG.E.U8 R42, desc[UR60][R10.64] ;  /* 0x0000003c0a2a7981 */ /* 0x000f22000c1e1100 */
[----:B------:R-:W-:Y:S02]  /*47c0*/  LEA.HI.X.SX32 R21, R19, R4, 0x1, P1 ;  /* 0x0000000413157211 */ /* 0x000fe400008f0eff */
[-C--:B------:R-:W-:Y:S01]  /*47d0*/  IADD3 R28, P1, R29, R27.reuse, RZ ;  /* 0x0000001b1d1c7210 */ /* 0x080fe20007f3e0ff */
[----:B------:R-:W5:Y:S01]  /*47e0*/  LDG.E.U8 R36, desc[UR60][R36.64] ;  /* 0x0000003c24247981 */ /* 0x000f62000c1e1100 */
[----:B0-----:R-:W-:-:S02]  /*47f0*/  IADD3 R8, P0, R31, R27, RZ ;  /* 0x0000001b1f087210 */ /* 0x001fc40007f1e0ff */
[-C--:B------:R-:W-:Y:S01]  /*4800*/  LEA.HI.X.SX32 R29, R29, R4.reuse, 0x1, P1 ;  /* 0x000000041d1d7211 */ /* 0x080fe200008f0eff */
[----:B------:R0:W3:Y:S01]  /*4810*/  LDG.E.U8 R44, desc[UR60][R20.64] ;  /* 0x0000003c142c7981 */ /* 0x0000e2000c1e1100 */
[-C--:B------:R-:W-:Y:S02]  /*4820*/  LEA.HI.X.SX32 R9, R31, R4.reuse, 0x1, P0 ;  /* 0x000000041f097211 */ /* 0x080fe400000f0eff */
[CC--:B------:R-:W-:Y:S01]  /*4830*/  IADD3 R2, P0, R3.reuse, R27.reuse, RZ ;  /* 0x0000001b03027210 */ /* 0x0c0fe20007f1e0ff */
[----:B------:R-:W5:Y:S01]  /*4840*/  LDG.E.U8 R24, desc[UR60][R24.64] ;  /* 0x0000003c18187981 */ /* 0x000f62000c1e1100 */
[C---:B------:R-:W-:Y:S02]  /*4850*/  IADD3 R34, P1, R30.reuse, R27, RZ ;  /* 0x0000001b1e227210 */ /* 0x040fe40007f3e0ff */
[-C--:B------:R-:W-:Y:S01]  /*4860*/  LEA.HI.X.SX32 R3, R3, R4.reuse, 0x1, P0 ;  /* 0x0000000403037211 */ /* 0x080fe200000f0eff */
[----:B------:R2:W5:Y:S01]  /*4870*/  LDG.E.U8 R37, desc[UR60][R22.64] ;  /* 0x0000003c16257981 */ /* 0x000562000c1e1100 */
[----:B------:R-:W-:-:S02]  /*4880*/  LEA.HI.X.SX32 R35, R30, R4, 0x1, P1 ;  /* 0x000000041e237211 */ /* 0x000fc400008f0eff */
[CC--:B0-----:R-:W-:Y:S01]  /*4890*/  IADD3 R20, P0, R18.reuse, R27.reuse, RZ ;  /* 0x0000001b12147210 */ /* 0x0c1fe20007f1e0ff */
[----:B------:R0:W5:Y:S01]  /*48a0*/  LDG.E.U8 R30, desc[UR60][R8.64] ;  /* 0x0000003c081e7981 */ /* 0x000162000c1e1100 */
[CC--:B------:R-:W-:Y:S02]  /*48b0*/  IADD3 R10, P1, R129.reuse, R27.reuse, RZ ;  /* 0x0000001b810a7210 */ /* 0x0c0fe40007f3e0ff */
[-C--:B------:R-:W-:Y:S01]  /*48c0*/  LEA.HI.X.SX32 R21, R18, R4.reuse, 0x1, P0 ;  /* 0x0000000412157211 */ /* 0x080fe200000f0eff */
[----:B------:R1:W5:Y:S01]  /*48d0*/  LDG.E.U8 R46, desc[UR60][R2.64] ;  /* 0x0000003c022e7981 */ /* 0x000362000c1e1100 */
[----:B------:R-:W-:Y:S02]  /*48e0*/  LEA.HI R125, R236, 0x1fe, RZ, 0x1a ;  /* 0x000001feec7d7811 */ /* 0x000fe400078fd0ff */
[----:B------:R-:W-:Y:S01]  /*48f0*/  LEA.HI.X.SX32 R11, R129, R4, 0x1, P1 ;  /* 0x00000004810b7211 */ /* 0x000fe200008f0eff */
[----:B------:R-:W5:Y:S01]  /*4900*/  LDG.E.U8 R20, desc[UR60][R20.64] ;  /* 0x0000003c14147981 */ /* 0x000f62000c1e1100 */
[----:B--2---:R-:W-:-:S02]  /*4910*/  IADD3 R22, P1, R5, R27, RZ ;  /* 0x0000001b05167210 */ /* 0x004fc40007f3e0ff */
[CC--:B0-----:R-:W-:Y:S01]  /*4920*/  IADD3 R8, P0, R16.reuse, R27.reuse, RZ ;  /* 0x0000001b10087210 */ /* 0x0c1fe20007f1e0ff */
[----:B------:R-:W-:Y:S01]  /*4930*/  IMAD R125, R125, R250, RZ ;  /* 0x000000fa7d7d7224 */ /* 0x000fe200078e02ff */
[-C--:B------:R-:W-:Y:S01]  /*4940*/  LEA.HI.X.SX32 R23, R5, R4.reuse, 0x1, P1 ;  /* 0x0000000405177211 */ /* 0x080fe200008f0eff */
[----:B------:R0:W2:Y:S01]  /*4950*/  LDG.E.U8 R48, desc[UR60][R10.64] ;  /* 0x0000003c0a307981 */ /* 0x0000a2000c1e1100 */
[-C--:B------:R-:W-:Y:S01]  /*4960*/  LEA.HI.X.SX32 R9, R16, R4.reuse, 0x1, P0 ;  /* 0x0000000410097211 */ /* 0x080fe200000f0eff */
[----:B------:R-:W0:Y:S01]  /*4970*/  LDC R5, c[0x0][0x248] ;  /* 0x00009200ff057b82 */ /* 0x000e220000000800 */
[-C--:B-1----:R-:W-:Y:S01]  /*4980*/  IADD3 R2, P0, R14, R27.reuse, RZ ;  /* 0x0000001b0e027210 */ /* 0x082fe20007f1e0ff */
[----:B------:R-:W2:Y:S01]  /*4990*/  LDG.E.U8 R28, desc[UR60][R28.64] ;  /* 0x0000003c1c1c7981 */ /* 0x000ea2000c1e1100 */
[----:B------:R-:W-:Y:S02]  /*49a0*/  LEA.HI R250, R236, 0xfe, RZ, 0x1a ;  /* 0x000000feecfa7811 */ /* 0x000fe400078fd0ff */
[C---:B------:R-:W-:Y:S01]  /*49b0*/  IADD3 R18, P1, R17.reuse, R27, RZ ;  /* 0x0000001b11127210 */ /* 0x040fe20007f3e0ff */
[----:B------:R1:W2:Y:S01]  /*49c0*/  LDG.E.U8 R25, desc[UR60][R8.64] ;  /* 0x0000003c08197981 */ /* 0x0002a2000c1e1100 */
[-C--:B------:R-:W-:Y:S01]  /*49d0*/  LEA.HI.X.SX32 R3, R14, R4.reuse, 0x1, P0 ;  /* 0x000000040e037211 */ /* 0x080fe200000f0eff */
[----:B------:R-:W-:Y:S01]  /*49e0*/  IMAD R127, R250, R33, RZ ;  /* 0x00000021fa7f7224 */ /* 0x000fe200078e02ff */
[----:B------:R-:W-:Y:S01]  /*49f0*/  LEA.HI.X.SX32 R19, R17, R4, 0x1, P1 ;  /* 0x0000000411137211 */ /* 0x000fe200008f0eff */
[----:B------:R-:W2:Y:S01]  /*4a00*/  LDG.E.U8 R22, desc[UR60][R22.64] ;  /* 0x0000003c16167981 */ /* 0x000ea2000c1e1100 */
[----:B0-----:R-:W-:-:S02]  /*4a10*/  IADD3 R10, P0, R12, R27, RZ ;  /* 0x0000001b0c0a7210 */ /* 0x001fc40007f1e0ff */
[CC--:B------:R-:W-:Y:S01]  /*4a20*/  IADD3 R16, P1, R15.reuse, R27.reuse, RZ ;  /* 0x0000001b0f107210 */ /* 0x0c0fe20007f3e0ff */
[----:B------:R0:W2:Y:S01]  /*4a30*/  LDG.E.U8 R21, desc[UR60][R2.64] ;  /* 0x0000003c02157981 */ /* 0x0000a2000c1e1100 */
[-C--:B------:R-:W-:Y:S02]  /*4a40*/  LEA.HI.X.SX32 R11, R12, R4.reuse, 0x1, P0 ;  /* 0x000000040c0b7211 */ /* 0x080fe400000f0eff */
[-C--:B------:R-:W-:Y:S01]  /*4a50*/  LEA.HI.X.SX32 R17, R15, R4.reuse, 0x1, P1 ;  /* 0x000000040f117211 */ /* 0x080fe200008f0eff */
[----:B------:R-:W2:Y:S01]  /*4a60*/  LDG.E.U8 R29, desc[UR60][R18.64] ;  /* 0x0000003c121d7981 */ /* 0x000ea2000c1e1100 */
[-C--:B-1----:R-:W-:Y:S02]  /*4a70*/  IADD3 R8, P0, R137, R27.reuse, RZ ;  /* 0x0000001b89087210 */ /* 0x082fe40007f1e0ff */
[----:B------:R-:W-:Y:S01]  /*4a80*/  IADD3 R14, P1, R127, R27, RZ ;  /* 0x0000001b7f0e7210 */ /* 0x000fe20007f3e0ff */
[----:B------:R1:W2:Y:S01]  /*4a90*/  LDG.E.U8 R31, desc[UR60][R10.64] ;  /* 0x0000003c0a1f7981 */ /* 0x0002a2000c1e1100 */
[----:B------:R-:W-:-:S02]  /*4aa0*/  LEA.HI.X.SX32 R9, R137, R4, 0x1, P0 ;  /* 0x0000000489097211 */ /* 0x000fc400000f0eff */
[-C--:B------:R-:W-:Y:S01]  /*4ab0*/  LEA.HI.X.SX32 R15, R127, R4.reuse, 0x1, P1 ;  /* 0x000000047f0f7211 */ /* 0x080fe200008f0eff */
[----:B------:R-:W2:Y:S01]  /*4ac0*/  LDG.E.U8 R23, desc[UR60][R16.64] ;  /* 0x0000003c10177981 */ /* 0x000ea2000c1e1100 */
[CC--:B0-----:R-:W-:Y:S02]  /*4ad0*/  IADD3 R2, P0, R139.reuse, R27.reuse, RZ ;  /* 0x0000001b8b027210 */ /* 0x0c1fe40007f1e0ff */
[CC--:B------:R-:W-:Y:S01]  /*4ae0*/  IADD3 R12, P1, R140.reuse, R27.reuse, RZ ;  /* 0x0000001b8c0c7210 */ /* 0x0c0fe20007f3e0ff */
[----:B------:R0:W2:Y:S01]  /*4af0*/  LDG.E.U8 R50, desc[UR60][R8.64] ;  /* 0x0000003c08327981 */ /* 0x0000a2000c1e1100 */
[-C--:B------:R-:W-:Y:S02]  /*4b00*/  LEA.HI.X.SX32 R3, R139, R4.reuse, 0x1, P0 ;  /* 0x000000048b037211 */ /* 0x080fe400000f0eff */
[----:B------:R-:W-:Y:S01]  /*4b10*/  LEA.HI.X.SX32 R13, R140, R4, 0x1, P1 ;  /* 0x000000048c0d7211 */ /* 0x000fe200008f0eff */
[----:B------:R-:W2:Y:S01]  /*4b20*/  LDG.E.U8 R34, desc[UR60][R34.64] ;  /* 0x0000003c22227981 */ /* 0x000ea2000c1e1100 */
[----:B-1----:R-:W-:-:S02]  /*4b30*/  IADD3 R10, P0, R144, R27, RZ ;  /* 0x0000001b900a7210 */ /* 0x002fc40007f1e0ff */
[----:B------:R-:W-:Y:S01]  /*4b40*/  LEA.HI R252, R236, 0x16e, RZ, 0x1a ;  /* 0x0000016eecfc7811 */ /* 0x000fe200078fd0ff */
[----:B------:R1:W2:Y:S01]  /*4b50*/  LDG.E.U8 R52, desc[UR60][R12.64] ;  /* 0x0000003c0c347981 */ /* 0x0002a2000c1e1100 */
[----:B------:R-:W-:Y:S02]  /*4b60*/  IADD3 R18, P1, R142, R27, RZ ;  /* 0x0000001b8e127210 */ /* 0x000fe40007f3e0ff */
[-C--:B------:R-:W-:Y:S01]  /*4b70*/  LEA.HI.X.SX32 R11, R144, R4.reuse, 0x1, P0 ;  /* 0x00000004900b7211 */ /* 0x080fe200000f0eff */
[----:B------:R-:W-:Y:S01]  /*4b80*/  IMAD R230, R252, R33, RZ ;  /* 0x00000021fce67224 */ /* 0x000fe200078e02ff */
[-C--:B------:R-:W-:Y:S01]  /*4b90*/  LEA.HI.X.SX32 R19, R142, R4.reuse, 0x1, P1 ;  /* 0x000000048e137211 */ /* 0x080fe200008f0eff */
[----:B------:R1:W2:Y:S01]  /*4ba0*/  LDG.E.U8 R35, desc[UR60][R14.64] ;  /* 0x0000003c0e237981 */ /* 0x0002a2000c1e1100 */
[CC--:B0-----:R-:W-:Y:S02]  /*4bb0*/  IADD3 R8, P0, R147.reuse, R27.reuse, RZ ;  /* 0x0000001b93087210 */ /* 0x0c1fe40007f1e0ff */
[----:B------:R-:W-:Y:S01]  /*4bc0*/  IADD3 R16, P1, R146, R27, RZ ;  /* 0x0000001b92107210 */ /* 0x000fe20007f3e0ff */
[----:B------:R0:W2:Y:S01]  /*4bd0*/  LDG.E.U8 R54, desc[UR60][R2.64] ;  /* 0x0000003c02367981 */ /* 0x0000a2000c1e1100 */
[----:B------:R-:W-:-:S02]  /*4be0*/  LEA.HI.X.SX32 R9, R147, R4, 0x1, P0 ;  /* 0x0000000493097211 */ /* 0x000fc400000f0eff */
[-C--:B------:R-:W-:Y:S01]  /*4bf0*/  LEA.HI.X.SX32 R17, R146, R4.reuse, 0x1, P1 ;  /* 0x0000000492117211 */ /* 0x080fe200008f0eff */
[----:B------:R0:W2:Y:S01]  /*4c00*/  LDG.E.U8 R56, desc[UR60][R18.64] ;  /* 0x0000003c12387981 */ /* 0x0000a2000c1e1100 */
[CC--:B-1----:R-:W-:Y:S02]  /*4c10*/  IADD3 R12, P0, R149.reuse, R27.reuse, RZ ;  /* 0x0000001b950c7210 */ /* 0x0c2fe40007f1e0ff */
[CC--:B------:R-:W-:Y:S01]  /*4c20*/  IADD3 R14, P1, R230.reuse, R27.reuse, RZ ;  /* 0x0000001be60e7210 */ /* 0x0c0fe20007f3e0ff */
[----:B------:R1:W2:Y:S01]  /*4c30*/  LDG.E.U8 R58, desc[UR60][R10.64] ;  /* 0x0000003c0a3a7981 */ /* 0x0002a2000c1e1100 */
[-C--:B------:R-:W-:Y:S02]  /*4c40*/  LEA.HI.X.SX32 R13, R149, R4.reuse, 0x1, P0 ;  /* 0x00000004950d7211 */ /* 0x080fe400000f0eff */
[----:B------:R-:W-:Y:S01]  /*4c50*/  LEA.HI.X.SX32 R15, R230, R4, 0x1, P1 ;  /* 0x00000004e60f7211 */ /* 0x000fe200008f0eff */
[----:B------:R1:W2:Y:S01]  /*4c60*/  LDG.E.U8 R62, desc[UR60][R8.64] ;  /* 0x0000003c083e7981 */ /* 0x0002a2000c1e1100 */
[----:B0-----:R-:W-:-:S02]  /*4c70*/  IADD3 R2, P0, R151, R27, RZ ;  /* 0x0000001b97027210 */ /* 0x001fc40007f1e0ff */
[CC--:B------:R-:W-:Y:S01]  /*4c80*/  IADD3 R18, P1, R154.reuse, R27.reuse, RZ ;  /* 0x0000001b9a127210 */ /* 0x0c0fe20007f3e0ff */
[----:B------:R0:W2:Y:S01]  /*4c90*/  LDG.E.U8 R64, desc[UR60][R14.64] ;  /* 0x0000003c0e407981 */ /* 0x0000a2000c1e1100 */
[-C--:B------:R-:W-:Y:S02]  /*4ca0*/  LEA.HI.X.SX32 R3, R151, R4.reuse, 0x1, P0 ;  /* 0x0000000497037211 */ /* 0x080fe400000f0eff */
[----:B------:R-:W-:Y:S01]  /*4cb0*/  LEA.HI.X.SX32 R19, R154, R4, 0x1, P1 ;  /* 0x000000049a137211 */ /* 0x000fe200008f0eff */
[----:B------:R-:W2:Y:S01]  /*4cc0*/  LDG.E.U8 R60, desc[UR60][R16.64] ;  /* 0x0000003c103c7981 */ /* 0x000ea2000c1e1100 */
[----:B-1----:R-:W-:-:S03]  /*4cd0*/  IADD3 R10, P0, R153, R27, RZ ;  /* 0x0000001b990a7210 */ /* 0x002fc60007f1e0ff */
[----:B------:R1:W2:Y:S01]  /*4ce0*/  LDG.E.U8 R47, desc[UR60][R18.64] ;  /* 0x0000003c122f7981 */ /* 0x0002a2000c1e1100 */
[-C--:B------:R-:W-:Y:S02]  /*4cf0*/  LEA.HI.X.SX32 R11, R153, R4.reuse, 0x1, P0 ;  /* 0x00000004990b7211 */ /* 0x080fe400000f0eff */
[-C--:B------:R-:W-:Y:S01]  /*4d00*/  IADD3 R8, P0, R156, R27.reuse, RZ ;  /* 0x0000001b9c087210 */ /* 0x080fe20007f1e0ff */
[----:B------:R1:W2:Y:S01]  /*4d10*/  LDG.E.U8 R45, desc[UR60][R2.64] ;  /* 0x0000003c022d7981 */ /* 0x0002a2000c1e1100 */
[-C--:B0-----:R-:W-:Y:S02]  /*4d20*/  IADD3 R14, P1, R158, R27.reuse, RZ ;  /* 0x0000001b9e0e7210 */ /* 0x081fe40007f3e0ff */
[-C--:B------:R-:W-:Y:S01]  /*4d30*/  LEA.HI.X.SX32 R9, R156, R4.reuse, 0x1, P0 ;  /* 0x000000049c097211 */ /* 0x080fe200000f0eff */
[----:B------:R-:W-:Y:S01]  /*4d40*/  IMAD R0, R5, 0x2, R242 ;  /* 0x0000000205007824 */ /* 0x000fe200078e02f2 */
[----:B------:R-:W-:Y:S01]  /*4d50*/  LEA.HI R251, R236, 0x17e, RZ, 0x1a ;  /* 0x0000017eecfb7811 */ /* 0x000fe200078fd0ff */
[----:B-1----:R-:W0:Y:S01]  /*4d60*/  LDC R19, c[0x0][0x248] ;  /* 0x00009200ff137b82 */ /* 0x002e220000000800 */
[----:B------:R-:W-:Y:S01]  /*4d70*/  LEA.HI.X.SX32 R15, R158, R4, 0x1, P1 ;  /* 0x000000049e0f7211 */ /* 0x000fe200008f0eff */
[----:B------:R1:W2:Y:S01]  /*4d80*/  LDG.E.U8 R51, desc[UR60][R8.64] ;  /* 0x0000003c08337981 */ /* 0x0002a2000c1e1100 */
[----:B------:R-:W-:-:S03]  /*4d90*/  IADD3 R2, P0, R161, R27, RZ ;  /* 0x0000001ba1027210 */ /* 0x000fc60007f1e0ff */
[----:B------:R1:W2:Y:S02]  /*4da0*/  LDG.E.U8 R43, desc[UR60][R12.64] ;  /* 0x0000003c0c2b7981 */ /* 0x0002a4000c1e1100 */
[----:B------:R-:W0:Y:S01]  /*4db0*/  LDC R18, c[0x0][0x248] ;  /* 0x00009200ff127b82 */ /* 0x000e220000000800 */
[-C--:B------:R-:W-:Y:S01]  /*4dc0*/  LEA.HI.X.SX32 R3, R161, R4.reuse, 0x1, P0 ;  /* 0x00000004a1037211 */ /* 0x080fe200000f0eff */
[----:B------:R-:W-:Y:S01]  /*4dd0*/  IMAD R33, R251, R33, RZ ;  /* 0x00000021fb217224 */ /* 0x000fe200078e02ff */
[CC--:B------:R-:W-:Y:S01]  /*4de0*/  IADD3 R16, P0, R242.reuse, R27.reuse, RZ ;  /* 0x0000001bf2107210 */ /* 0x0c0fe20007f1e0ff */
[----:B------:R1:W2:Y:S01]  /*4df0*/  LDG.E.U8 R53, desc[UR60][R14.64] ;  /* 0x0000003c0e357981 */ /* 0x0002a2000c1e1100 */
[----:B------:R-:W-:Y:S02]  /*4e00*/  IMAD R5, R57, 0x2, R0 ;  /* 0x0000000239057824 */ /* 0x000fe400078e0200 */
[----:B------:R-:W-:Y:S01]  /*4e10*/  LEA.HI.X.SX32 R17, R242, R4, 0x1, P0 ;  /* 0x00000004f2117211 */ /* 0x000fe200000f0eff */
[----:B------:R-:W0:Y:S01]  /*4e20*/  LDC R57, c[0x0][0x248] ;  /* 0x00009200ff397b82 */ /* 0x000e220000000800 */
[-C--:B-1----:R-:W-:Y:S01]  /*4e30*/  IADD3 R8, P0, R0, R27.reuse, RZ ;  /* 0x0000001b00087210 */ /* 0x082fe20007f1e0ff */
[----:B------:R1:W2:Y:S01]  /*4e40*/  LDG.E.U8 R49, desc[UR60][R10.64] ;  /* 0x0000003c0a317981 */ /* 0x0002a2000c1e1100 */
[----:B------:R-:W-:-:S02]  /*4e50*/  IADD3 R12, P1, R33, R27, RZ ;  /* 0x0000001b210c7210 */ /* 0x000fc40007f3e0ff */
[----:B------:R-:W-:-:S03]  /*4e60*/  LEA.HI.X.SX32 R9, R0, R4, 0x1, P0 ;  /* 0x0000000400097211 */ /* 0x000fc600000f0eff */
[----:B------:R-:W0:Y:S01]  /*4e70*/  LDC R15, c[0x0][0x248] ;  /* 0x00009200ff0f7b82 */ /* 0x000e220000000800 */
[----:B------:R-:W-:Y:S01]  /*4e80*/  IMAD R0, R68, 0x2, R5 ;  /* 0x0000000244007824 */ /* 0x000fe200078e0205 */
[----:B------:R-:W-:Y:S01]  /*4e90*/  LEA.HI.X.SX32 R13, R33, R4, 0x1, P1 ;  /* 0x00000004210d7211 */ /* 0x000fe200008f0eff */
[----:B------:R-:W2:Y:S01]  /*4ea0*/  LDG.E.U8 R66, desc[UR60][R16.64] ;  /* 0x0000003c10427981 */ /* 0x000ea2000c1e1100 */
[----:B-1----:R-:W-:-:S03]  /*4eb0*/  IADD3 R10, P0, R5, R27, RZ ;  /* 0x0000001b050a7210 */ /* 0x002fc60007f1e0ff */
[----:B------:R1:W2:Y:S01]  /*4ec0*/  LDG.E.U8 R33, desc[UR60][R2.64] ;  /* 0x0000003c02217981 */ /* 0x0002a2000c1e1100 */
[----:B------:R-:W-:Y:S01]  /*4ed0*/  LEA.HI.X.SX32 R11, R5, R4, 0x1, P0 ;  /* 0x00000004050b7211 */ /* 0x000fe200000f0eff */
[----:B0-----:R-:W-:Y:S02]  /*4ee0*/  IMAD R5, R19, 0x2, R0 ;  /* 0x0000000213057824 */ /* 0x001fe400078e0200 */
[----:B------:R0:W2:Y:S01]  /*4ef0*/  LDG.E.U8 R55, desc[UR60][R12.64] ;  /* 0x0000003c0c377981 */ /* 0x0000a2000c1e1100 */
[----:B------:R-:W0:Y:S03]  /*4f00*/  LDC R19, c[0x0][0x248] ;  /* 0x00009200ff137b82 */ /* 0x000e260000000800 */
[----:B------:R0:W2:Y:S01]  /*4f10*/  LDG.E.U8 R68, desc[UR60][R8.64] ;  /* 0x0000003c08447981 */ /* 0x0000a2000c1e1100 */
[----:B-1----:R-:W-:-:S04]  /*4f20*/  IADD3 R2, P0, R0, R27, RZ ;  /* 0x0000001b00027210 */ /* 0x002fc80007f1e0ff */
[----:B------:R-:W1:Y:S01]  /*4f30*/  LDC R16, c[0x0][0x248] ;  /* 0x00009200ff107b82 */ /* 0x000e620000000800 */
[-C--:B------:R-:W-:Y:S01]  /*4f40*/  LEA.HI.X.SX32 R3, R0, R4.reuse, 0x1, P0 ;  /* 0x0000000400037211 */ /* 0x080fe200000f0eff */
[----:B------:R-:W-:Y:S01]  /*4f50*/  IMAD R14, R18, 0x2, R5 ;  /* 0x00000002120e7824 */ /* 0x000fe200078e0205 */
[CC--:B0-----:R-:W-:Y:S01]  /*4f60*/  IADD3 R12, P0, R5.reuse, R27.reuse, RZ ;  /* 0x0000001b050c7210 */ /* 0x0c1fe20007f1e0ff */
[----:B------:R-:W2:Y:S04]  /*4f70*/  LDG.E.U8 R70, desc[UR60][R10.64] ;  /* 0x0000003c0a467981 */ /* 0x000ea8000c1e1100 */
[----:B------:R-:W0:Y:S01]  /*4f80*/  LDC R17, c[0x0][0x248] ;  /* 0x00009200ff117b82 */ /* 0x000e220000000800 */
[----:B------:R-:W-:Y:S01]  /*4f90*/  LEA.HI.X.SX32 R13, R5, R4, 0x1, P0 ;  /* 0x00000004050d7211 */ /* 0x000fe200000f0eff */
[----:B------:R1:W2:Y:S01]  /*4fa0*/  LDG.E.U8 R72, desc[UR60][R2.64] ;  /* 0x0000003c02487981 */ /* 0x0002a2000c1e1100 */
[----:B------:R-:W-:-:S02]  /*4fb0*/  IADD3 R8, P0, R14, R27, RZ ;  /* 0x0000001b0e087210 */ /* 0x000fc40007f1e0ff */
[----:B------:R-:W-:Y:S01]  /*4fc0*/  LEA.HI R0, R236, 0x1ee, RZ, 0x1a ;  /* 0x000001eeec007811 */ /* 0x000fe200078fd0ff */
[----:B------:R1:W2:Y:S02]  /*4fd0*/  LDG.E.U8 R74, desc[UR60][R12.64] ;  /* 0x0000003c0c4a7981 */ /* 0x0002a4000c1e1100 */
[----:B------:R-:W0:Y:S01]  /*4fe0*/  LDC R18, c[0x0][0x248] ;  /* 0x00009200ff127b82 */ /* 0x000e220000000800 */
[-C--:B------:R-:W-:Y:S01]  /*4ff0*/  LEA.HI.X.SX32 R9, R14, R4.reuse, 0x1, P0 ;  /* 0x000000040e097211 */ /* 0x080fe200000f0eff */
[----:B------:R-:W-:Y:S02]  /*5000*/  IMAD R14, R15, 0x2, R14 ;  /* 0x000000020f0e7824 */ /* 0x000fe400078e020e */
[----:B------:R-:W-:Y:S02]  /*5010*/  IMAD R0, R0, R57, RZ ;  /* 0x0000003900007224 */ /* 0x000fe400078e02ff */
[----:B------:R-:W-:Y:S01]  /*5020*/  IMAD R5, R59, 0x4, R14 ;  /* 0x000000043b057824 */ /* 0x000fe200078e020e */
[-C--:B-1----:R-:W-:Y:S01]  /*5030*/  IADD3 R2, P0, R14, R27.reuse, RZ ;  /* 0x0000001b0e027210 */ /* 0x082fe20007f1e0ff */
[----:B------:R-:W1:Y:S01]  /*5040*/  LDC R59, c[0x0][0x248] ;  /* 0x00009200ff3b7b82 */ /* 0x000e620000000800 */
[----:B------:R-:W-:Y:S01]  /*5050*/  IADD3 R10, P1, R0, R27, RZ ;  /* 0x0000001b000a7210 */ /* 0x000fe20007f3e0ff */
[----:B------:R0:W2:Y:S01]  /*5060*/  LDG.E.U8 R76, desc[UR60][R8.64] ;  /* 0x0000003c084c7981 */ /* 0x0000a2000c1e1100 */
[----:B------:R-:W-:-:S02]  /*5070*/  LEA.HI.X.SX32 R3, R14, R4, 0x1, P0 ;  /* 0x000000040e037211 */ /* 0x000fc400000f0eff */
[-C--:B------:R-:W-:Y:S01]  /*5080*/  LEA.HI.X.SX32 R11, R0, R4.reuse, 0x1, P1 ;  /* 0x00000004000b7211 */ /* 0x080fe200008f0eff */
[----:B------:R-:W-:Y:S01]  /*5090*/  IMAD R0, R16, 0x2, R5 ;  /* 0x0000000210007824 */ /* 0x000fe200078e0205 */
[CC--:B------:R-:W-:Y:S01]  /*50a0*/  IADD3 R12, P0, R5.reuse, R27.reuse, RZ ;  /* 0x0000001b050c7210 */ /* 0x0c0fe20007f1e0ff */
[----:B------:R1:W2:Y:S03]  /*50b0*/  LDG.E.U8 R78, desc[UR60][R2.64] ;  /* 0x0000003c024e7981 */ /* 0x0002a6000c1e1100 */
[-C--:B------:R-:W-:Y:S01]  /*50c0*/  LEA.HI.X.SX32 R13, R5, R4.reuse, 0x1, P0 ;  /* 0x00000004050d7211 */ /* 0x080fe200000f0eff */
[----:B0-----:R-:W-:Y:S01]  /*50d0*/  IMAD R5, R17, 0x2, R0 ;  /* 0x0000000211057824 */ /* 0x001fe200078e0200 */
[CC--:B------:R-:W-:Y:S01]  /*50e0*/  IADD3 R8, P0, R0.reuse, R27.reuse, RZ ;  /* 0x0000001b00087210 */ /* 0x0c0fe20007f1e0ff */
[----:B------:R0:W2:Y:S03]  /*50f0*/  LDG.E.U8 R80, desc[UR60][R10.64] ;  /* 0x0000003c0a507981 */ /* 0x0000a6000c1e1100 */
[-C--:B------:R-:W-:Y:S01]  /*5100*/  LEA.HI.X.SX32 R9, R0, R4.reuse, 0x1, P0 ;  /* 0x0000000400097211 */ /* 0x080fe200000f0eff */
[----:B------:R-:W-:Y:S01]  /*5110*/  IMAD R0, R18, 0x2, R5 ;  /* 0x0000000212007824 */ /* 0x000fe200078e0205 */
[CC--:B------:R-:W-:Y:S01]  /*5120*/  IADD3 R14, P0, R5.reuse, R27.reuse, RZ ;  /* 0x0000001b050e7210 */ /* 0x0c0fe20007f1e0ff */
[----:B------:R0:W2:Y:S03]  /*5130*/  LDG.E.U8 R57, desc[UR60][R12.64] ;  /* 0x0000003c0c397981 */ /* 0x0000a6000c1e1100 */
[-C--:B------:R-:W-:Y:S01]  /*5140*/  LEA.HI.X.SX32 R15, R5, R4.reuse, 0x1, P0 ;  /* 0x00000004050f7211 */ /* 0x080fe200000f0eff */
[----:B-1----:R-:W-:Y:S01]  /*5150*/  IMAD R3, R19, 0x2, R0 ;  /* 0x0000000213037824 */ /* 0x002fe200078e0200 */
[CC--:B------:R-:W-:Y:S01]  /*5160*/  IADD3 R16, P0, R0.reuse, R27.reuse, RZ ;  /* 0x0000001b00107210 */ /* 0x0c0fe20007f1e0ff */
[----:B------:R-:W2:Y:S03]  /*5170*/  LDG.E.U8 R8, desc[UR60][R8.64] ;  /* 0x0000003c08087981 */ /* 0x000ea6000c1e1100 */
[-C--:B------:R-:W-:Y:S01]  /*5180*/  LEA.HI.X.SX32 R17, R0, R4.reuse, 0x1, P0 ;  /* 0x0000000400117211 */ /* 0x080fe200000f0eff */
[----:B------:R-:W-:Y:S01]  /*5190*/  IMAD R0, R82, 0x2, R3 ;  /* 0x0000000252007824 */ /* 0x000fe200078e0203 */
[-C--:B------:R-:W-:Y:S01]  /*51a0*/  IADD3 R2, P0, R3, R27.reuse, RZ ;  /* 0x0000001b03027210 */ /* 0x080fe20007f1e0ff */
[----:B------:R-:W2:Y:S02]  /*51b0*/  LDG.E.U8 R14, desc[UR60][R14.64] ;  /* 0x0000003c0e0e7981 */ /* 0x000ea4000c1e1100 */
[----:B------:R-:W-:Y:S01]  /*51c0*/  IMAD R5, R59, 0x2, R0 ;  /* 0x000000023b057824 */ /* 0x000fe200078e0200 */
[----:B------:R-:W-:Y:S01]  /*51d0*/  LEA.HI.X.SX32 R3, R3, R4, 0x1, P0 ;  /* 0x0000000403037211 */ /* 0x000fe200000f0eff */
[----:B------:R-:W2:Y:S01]  /*51e0*/  LDG.E.U8 R16, desc[UR60][R16.64] ;  /* 0x0000003c10107981 */ /* 0x000ea2000c1e1100 */
[----:B------:R-:W-:-:S02]  /*51f0*/  IADD3 R18, P2, R125, R27, RZ ;  /* 0x0000001b7d127210 */ /* 0x000fc40007f5e0ff */
[CC--:B0-----:R-:W-:Y:S01]  /*5200*/  IADD3 R10, P1, R0.reuse, R27.reuse, RZ ;  /* 0x0000001b000a7210 */ /* 0x0c1fe20007f3e0ff */
[----:B------:R-:W2:Y:S01]  /*5210*/  LDG.E.U8 R2, desc[UR60][R2.64] ;  /* 0x0000003c02027981 */ /* 0x000ea2000c1e1100 */
[----:B------:R-:W-:Y:S02]  /*5220*/  IADD3 R12, P0, R5, R27, RZ ;  /* 0x0000001b050c7210 */ /* 0x000fe40007f1e0ff */
[-C--:B------:R-:W-:Y:S02]  /*5230*/  LEA.HI.X.SX32 R11, R0, R4.reuse, 0x1, P1 ;  /* 0x00000004000b7211 */ /* 0x080fe400008f0eff */
[-C--:B------:R-:W-:Y:S02]  /*5240*/  LEA.HI.X.SX32 R19, R125, R4.reuse, 0x1, P2 ;  /* 0x000000047d137211 */ /* 0x080fe400010f0eff */
[----:B------:R-:W-:Y:S01]  /*5250*/  LEA.HI.X.SX32 R13, R5, R4, 0x1, P0 ;  /* 0x00000004050d7211 */ /* 0x000fe200000f0eff */
[----:B------:R-:W2:Y:S04]  /*5260*/  LDG.E.U8 R10, desc[UR60][R10.64] ;  /* 0x0000003c0a0a7981 */ /* 0x000ea8000c1e1100 */
[----:B------:R-:W2:Y:S04]  /*5270*/  LDG.E.U8 R12, desc[UR60][R12.64] ;  /* 0x0000003c0c0c7981 */ /* 0x000ea8000c1e1100 */
[----:B------:R-:W2:Y:S01]  /*5280*/  LDG.E.U8 R18, desc[UR60][R18.64] ;  /* 0x0000003c12127981 */ /* 0x000ea2000c1e1100 */
[----:B------:R-:W-:-:S05]  /*5290*/  LOP3.LUT R249, R249, 0x70, RZ, 0x3c, !PT ;  /* 0x00000070f9f97812 */ /* 0x000fca00078e3cff */
[----:B------:R-:W-:Y:S01]  /*52a0*/  IMAD.IADD R0, R6, 0x1, R249 ;  /* 0x0000000106007824 */ /* 0x000fe200078e02f9 */
[----:B----4-:R-:W-:Y:S04]  /*52b0*/  STS.U8 [R7+0x2000], R42 ;  /* 0x0020002a07007388 */ /* 0x010fe80000000000 */
[----:B---3--:R-:W-:Y:S04]  /*52c0*/  STS.U8 [R7+0x2002], R44 ;  /* 0x0020022c07007388 */ /* 0x008fe80000000000 */
[----:B-----5:R-:W-:Y:S04]  /*52d0*/  STS.U8 [R7+0x2004], R24 ;  /* 0x0020041807007388 */ /* 0x020fe80000000000 */
[----:B------:R-:W-:Y:S04]  /*52e0*/  STS.U8 [R7+0x2008], R30 ;  /* 0x0020081e07007388 */ /* 0x000fe80000000000 */
[----:B------:R-:W-:Y:S04]  /*52f0*/  STS.U8 [R7+0x200c], R46 ;  /* 0x00200c2e07007388 */ /* 0x000fe80000000000 */
[----:B--2---:R-:W-:Y:S04]  /*5300*/  STS.U8 [R7+0x200e], R48 ;  /* 0x00200e3007007388 */ /* 0x004fe80000000000 */
        /* <DEDUP_REMOVED lines=27> */
[----:B0-----:R-:W-:-:S03]  /*54c0*/  IMAD.MOV.U32 R2, RZ, RZ, 0x3f800000 ;  /* 0x3f800000ff027424 */ /* 0x001fc600078e00ff */
        /* <DEDUP_REMOVED lines=23> */
[----:B------:R-:W-:Y:S01]  /*5640*/  STL [R1+0x234], R2 ;  /* 0x0002340201007387 */ /* 0x000fe20000100800 */
[----:B0-----:R-:W-:-:S05]  /*5650*/  IMAD.MOV.U32 R0, RZ, RZ, 0x3f800000 ;  /* 0x3f800000ff007424 */ /* 0x001fca00078e00ff */
[----:B------:R0:W-:Y:S04]  /*5660*/  STL [R1+0x238], R0 ;  /* 0x0002380001007387 */ /* 0x0001e80000100800 */
[----:B------:R1:W-:Y:S04]  /*5670*/  STL [R1], RZ ;  /* 0x000000ff01007387 */ /* 0x0003e80000100800 */
[----:B------:R1:W-:Y:S04]  /*5680*/  STL [R1+0x4], RZ ;  /* 0x000004ff01007387 */ /* 0x0003e80000100800 */
        /* <DEDUP_REMOVED lines=121> */
[----:B------:R1:W-:Y:S01]  /*5e20*/  STL [R1+0x1ec], RZ ;  /* 0x0001ecff01007387 */ /* 0x0003e20000100800 */
[----:B0-----:R-:W-:-:S03]  /*5e30*/  VIADD R0, R243, 0x40 ;  /* 0x00000040f3007836 */ /* 0x001fc60000000000 */
[----:B------:R1:W-:Y:S04]  /*5e40*/  STL [R1+0x1f0], RZ ;  /* 0x0001f0ff01007387 */ /* 0x0003e80000100800 */
[----:B------:R1:W-:Y:S04]  /*5e50*/  STL [R1+0x1f4], RZ ;  /* 0x0001f4ff01007387 */ /* 0x0003e80000100800 */
[----:B------:R1:W-:Y:S04]  /*5e60*/  STL [R1+0x1f8], RZ ;  /* 0x0001f8ff01007387 */ /* 0x0003e80000100800 */
[----:B------:R1:W-:Y:S01]  /*5e70*/  STL [R1+0x1fc], RZ ;  /* 0x0001fcff01007387 */ /* 0x0003e20000100800 */
[----:B------:R-:W-:Y:S01]  /*5e80*/  ISETP.GE.AND P0, PT, R0, 0x1, PT ;  /* 0x000000010000780c */ /* 0x000fe20003f06270 */
[----:B------:R-:W-:Y:S01]  /*5e90*/  IMAD.MOV.U32 R5, RZ, RZ, -0x800000 ;  /* 0xff800000ff057424 */ /* 0x000fe200078e00ff */
[----:B------:R-:W-:Y:S01]  /*5ea0*/  CS2R R24, SRZ ;  /* 0x0000000000187805 */ /* 0x000fe2000001ff00 */
[----:B------:R-:W-:Y:S01]  /*5eb0*/  IMAD.MOV.U32 R4, RZ, RZ, -0x800000 ;  /* 0xff800000ff047424 */ /* 0x000fe200078e00ff */
[----:B------:R-:W-:-:S02]  /*5ec0*/  CS2R R26, SRZ ;  /* 0x00000000001a7805 */ /* 0x000fc4000001ff00 */
[----:B------:R-:W-:Y:S02]  /*5ed0*/  CS2R R28, SRZ ;  /* 0x00000000001c7805 */ /* 0x000fe4000001ff00 */
[----:B------:R-:W-:Y:S02]  /*5ee0*/  CS2R R30, SRZ ;  /* 0x00000000001e7805 */ /* 0x000fe4000001ff00 */
[----:B------:R-:W-:Y:S02]  /*5ef0*/  CS2R R32, SRZ ;  /* 0x0000000000207805 */ /* 0x000fe4000001ff00 */
[----:B------:R-:W-:Y:S02]  /*5f00*/  CS2R R34, SRZ ;  /* 0x0000000000227805 */ /* 0x000fe4000001ff00 */
[----:B------:R-:W-:Y:S02]  /*5f10*/  CS2R R36, SRZ ;  /* 0x0000000000247805 */ /* 0x000fe4000001ff00 */
        /* <DEDUP_REMOVED lines=57> */
[C---:B------:R-:W-:Y:S01]  /*62b0*/  LOP3.LUT R153, R236.reuse, 0x7f, RZ, 0xc0, !PT ;  /* 0x0000007fec997812 */ /* 0x040fe200078ec0ff */
[----:B------:R-:W-:Y:S01]  /*62c0*/  IMAD.SHL.U32 R154, R236, 0x2, RZ ;  /* 0x00000002ec9a7824 */ /* 0x000fe200078e00ff */
[----:B-1----:R-:W-:Y:S06]  /*62d0*/  @!P0 BRA `(.L_x_0) ;  /* 0x000000fc00048947 */ /* 0x002fec0003800000 */
[----:B------:R-:W0:Y:S01]  /*62e0*/  LDC.64 R10, c[0x0][0x260] ;  /* 0x00009800ff0a7b82 */ /* 0x000e220000000a00 */
[----:B------:R-:W-:Y:S01]  /*62f0*/  LOP3.LUT R0, R236, 0x60, RZ, 0xc0, !PT ;  /* 0x00000060ec007812 */ /* 0x000fe200078ec0ff */
[----:B------:R-:W1:Y:S01]  /*6300*/  S2R R234, SR_CTAID.Y ;  /* 0x0000000000ea7919 */ /* 0x000e620000002600 */
[----:B------:R-:W-:Y:S01]  /*6310*/  SHF.R.U32.HI R22, RZ, 0x2, R236 ;  /* 0x00000002ff167819 */ /* 0x000fe200000116ec */
[----:B------:R-:W-:Y:S01]  /*6320*/  IMAD.MOV.U32 R17, RZ, RZ, RZ ;  /* 0x000000ffff117224 */ /* 0x000fe200078e00ff */
[----:B------:R-:W-:Y:S01]  /*6330*/  SHF.R.U32.HI R0, RZ, 0x1, R0 ;  /* 0x00000001ff007819 */ /* 0x000fe20000011600 */
[----:B------:R-:W-:Y:S01]  /*6340*/  IMAD.MOV.U32 R154, RZ, RZ, 0x5410 ;  /* 0x00005410ff9a7424 */ /* 0x000fe200078e00ff */
[----:B------:R-:W-:Y:S01]  /*6350*/  SGXT.U32 R22, R22, 0x3 ;  /* 0x000000031616781a */ /* 0x000fe20000000000 */
[----:B------:R-:W2:Y:S01]  /*6360*/  LDC R14, c[0x0][0x268] ;  /* 0x00009a00ff0e7b82 */ /* 0x000ea20000000800 */
[----:B------:R-:W-:Y:S01]  /*6370*/  LOP3.LUT R2, R236, 0x1, RZ, 0xc0, !PT ;  /* 0x00000001ec027812 */ /* 0x000fe200078ec0ff */
[----:B------:R-:W-:Y:S01]  /*6380*/  IMAD.IADD R169, R153, 0x1, R6 ;  /* 0x0000000199a97824 */ /* 0x000fe200078e0206 */
[----:B------:R-:W-:Y:S01]  /*6390*/  LOP3.LUT R22, R243, R0, R22, 0xfe, !PT ;  /* 0x00000000f3167212 */ /* 0x000fe200078efe16 */
[----:B------:R-:W-:Y:S01]  /*63a0*/  VIADD R0, R6, 0x8000 ;  /* 0x0000800006007836 */ /* 0x000fe20000000000 */
[----:B------:R-:W-:Y:S01]  /*63b0*/  LOP3.LUT R3, R236, 0x1c, RZ, 0xc0, !PT ;  /* 0x0000001cec037812 */ /* 0x000fe200078ec0ff */
[----:B------:R-:W-:Y:S01]  /*63c0*/  IMAD.MOV.U32 R155, RZ, RZ, 0x7632 ;  /* 0x00007632ff9b7424 */ /* 0x000fe200078e00ff */
[----:B------:R-:W-:Y:S01]  /*63d0*/  SHF.R.U32.HI R8, RZ, 0x1, R236 ;  /* 0x00000001ff087819 */ /* 0x000fe200000116ec */
[----:B------:R-:W3:Y:S01]  /*63e0*/  LDC R7, c[0x0][0x258] ;  /* 0x00009600ff077b82 */ /* 0x000ee20000000800 */
[----:B------:R-:W-:Y:S01]  /*63f0*/  SHF.R.U32.HI R4, RZ, 0x4, R0 ;  /* 0x00000004ff047819 */ /* 0x000fe20000011600 */
[----:B------:R-:W-:Y:S01]  /*6400*/  IMAD R5, R2, 0x2, R3 ;  /* 0x0000000202057824 */ /* 0x000fe200078e0203 */
[----:B------:R-:W-:Y:S01]  /*6410*/  SHF.R.U32.HI R2, RZ, 0x4, R6 ;  /* 0x00000004ff027819 */ /* 0x000fe20000011606 */
[----:B------:R-:W-:Y:S01]  /*6420*/  UMOV UR8, 0xfffffe00 ;  /* 0xfffffe0000087882 */ /* 0x000fe20000000000 */
[----:B------:R-:W-:Y:S01]  /*6430*/  SGXT.U32 R0, R8, 0x1 ;  /* 0x000000010800781a */ /* 0x000fe20000000000 */
[----:B------:R-:W-:Y:S01]  /*6440*/  UMOV UR9, 0x3fffffef ;  /* 0x3fffffef00097882 */ /* 0x000fe20000000000 */
[----:B------:R-:W-:Y:S01]  /*6450*/  SGXT.U32 R16, R4, 0xe ;  /* 0x0000000e0410781a */ /* 0x000fe20000000000 */
[----:B0-----:R-:W-:Y:S01]  /*6460*/  IMAD.MOV.U32 R15, RZ, RZ, R10 ;  /* 0x000000ffff0f7224 */ /* 0x001fe200078e000a */
[----:B------:R-:W-:Y:S01]  /*6470*/  SGXT.U32 R10, R2, 0xe ;  /* 0x0000000e020a781a */ /* 0x000fe20000000000 */
[----:B------:R0:W-:Y:S01]  /*6480*/  STL [R1+0x248], R11 ;  /* 0x0002480b01007387 */ /* 0x0001e20000100800 */
[----:B------:R-:W-:Y:S01]  /*6490*/  LOP3.LUT R157, R5, R0, RZ, 0xfc, !PT ;  /* 0x00000000059d7212 */ /* 0x000fe200078efcff */
[----:B------:R-:W4:Y:S01]  /*64a0*/  LDC.64 R2, c[0x0][0x250] ;  /* 0x00009400ff027b82 */ /* 0x000f220000000a00 */
[----:B------:R-:W-:Y:S01]  /*64b0*/  IADD3 R0, P1, R16, 0x2, RZ ;  /* 0x0000000210007810 */ /* 0x000fe20007f3e0ff */
[----:B------:R-:W-:Y:S01]  /*64c0*/  IMAD.MOV.U32 R9, RZ, RZ, R11 ;  /* 0x000000ffff097224 */ /* 0x000fe200078e000b */
[----:B------:R-:W-:Y:S01]  /*64d0*/  IADD3 R8, P0, R10, 0x2, RZ ;  /* 0x000000020a087810 */ /* 0x000fe20007f1e0ff */
[----:B------:R-:W-:Y:S01]  /*64e0*/  IMAD.MOV.U32 R5, RZ, RZ, RZ ;  /* 0x000000ffff057224 */ /* 0x000fe200078e00ff */
[----:B------:R-:W-:Y:S01]  /*64f0*/  R2UR UR10, R0 ;  /* 0x00000000000a72ca */ /* 0x000fe200000e0000 */
[----:B------:R-:W-:Y:S01]  /*6500*/  IMAD.MOV.U32 R0, RZ, RZ, RZ ;  /* 0x000000ffff007224 */ /* 0x000fe200078e00ff */
[----:B------:R-:W-:Y:S01]  /*6510*/  R2UR UR4, R8 ;  /* 0x00000000080472ca */ /* 0x000fe200000e0000 */
[----:B------:R-:W5:Y:S01]  /*6520*/  LDC.64 R12, c[0x0][0x220] ;  /* 0x00008800ff0c7b82 */ /* 0x000f620000000a00 */
[----:B------:R-:W-:Y:S01]  /*6530*/  SHF.R.U32.HI R8, RZ, 0x5, R236 ;  /* 0x00000005ff087819 */ /* 0x000fe200000116ec */
[----:B------:R-:W-:Y:S01]  /*6540*/  STL [R1+0x230], R157 ;  /* 0x0002309d01007387 */ /* 0x000fe20000100800 */
[----:B------:R-:W-:Y:S01]  /*6550*/  IADD3.X R4, R0, 0x40000040, RZ, P0, !PT ;  /* 0x4000004000047810 */ /* 0x000fe200007fe4ff */
[----:B------:R-:W-:Y:S01]  /*6560*/  IMAD.MOV.U32 R235, RZ, RZ, RZ ;  /* 0x000000ffffeb7224 */ /* 0x000fe200078e00ff */
[----:B------:R-:W-:Y:S01]  /*6570*/  SGXT.U32 R0, R8, 0x2 ;  /* 0x000000020800781a */ /* 0x000fe20000000000 */
[----:B------:R3:W-:Y:S01]  /*6580*/  STL.64 [R1+0x240], R16 ;  /* 0x0002401001007387 */ /* 0x0007e20000100a00 */
[C---:B------:R-:W-:Y:S01]  /*6590*/  LOP3.LUT P2, RZ, R236.reuse, 0x2, RZ, 0xc0, !PT ;  /* 0x00000002ecff7812 */ /* 0x040fe2000784c0ff */
[----:B0-----:R-:W0:Y:S01]  /*65a0*/  LDC.64 R10, c[0x0][0x218] ;  /* 0x00008600ff0a7b82 */ /* 0x001e220000000a00 */
[----:B------:R-:W-:Y:S01]  /*65b0*/  LOP3.LUT P6, RZ, R236, 0x1, RZ, 0xc0, !PT ;  /* 0x00000001ecff7812 */ /* 0x000fe200078cc0ff */
[----:B--2---:R-:W-:Y:S01]  /*65c0*/  IMAD R27, R0, R14, RZ ;  /* 0x0000000e001b7224 */ /* 0x004fe200078e02ff */
[----:B------:R-:W-:Y:S01]  /*65d0*/  LOP3.LUT R236, R236, 0x1f, RZ, 0xc0, !PT ;  /* 0x0000001fecec7812 */ /* 0x000fe200078ec0ff */
[----:B------:R-:W-:Y:S01]  /*65e0*/  IMAD.MOV.U32 R240, RZ, RZ, RZ ;  /* 0x000000fffff07224 */ /* 0x000fe200078e00ff */
[----:B------:R-:W-:Y:S01]  /*65f0*/  R2UR UR5, R4 ;  /* 0x00000000040572ca */ /* 0x000fe200000e0000 */
[----:B------:R-:W-:Y:S01]  /*6600*/  IMAD R33, R14, 0x4, R27 ;  /* 0x000000040e217824 */ /* 0x000fe200078e021b */
[----:B------:R-:W-:Y:S01]  /*6610*/  IADD3.X R4, R5, 0x40000040, RZ, P1, !PT ;  /* 0x4000004005047810 */ /* 0x000fe20000ffe4ff */
[----:B-1----:R-:W-:Y:S01]  /*6620*/  IMAD R5, R234, R15, RZ ;  /* 0x0000000fea057224 */ /* 0x002fe200078e02ff */
[----:B------:R-:W-:Y:S01]  /*6630*/  R2UR UR6, R16 ;  /* 0x00000000100672ca */ /* 0x000fe200000e0000 */
[----:B------:R-:W-:Y:S01]  /*6640*/  IMAD R35, R14, 0x4, R33 ;  /* 0x000000040e237824 */ /* 0x000fe200078e0221 */
[----:B------:R-:W-:Y:S01]  /*6650*/  R2UR UR11, R4 ;  /* 0x00000000040b72ca */ /* 0x000fe200000e0000 */
[----:B------:R-:W-:Y:S01]  /*6660*/  IMAD R236, R236, R9, RZ ;  /* 0x00000009ecec7224 */ /* 0x000fe200078e02ff */
[----:B------:R-:W-:Y:S01]  /*6670*/  SHF.R.S32.HI R0, RZ, 0x1f, R5 ;  /* 0x0000001fff007819 */ /* 0x000fe20000011405 */
[----:B----4-:R-:W-:Y:S01]  /*6680*/  IMAD R2, R234, R2, RZ ;  /* 0x00000002ea027224 */ /* 0x010fe200078e02ff */
[----:B---3--:R-:W1:Y:S01]  /*6690*/  LDC R16, c[0x0][0x268] ;  /* 0x00009a00ff107b82 */ /* 0x008e620000000800 */
[----:B------:R-:W-:Y:S01]  /*66a0*/  IMAD R39, R14, 0x4, R35 ;  /* 0x000000040e277824 */ /* 0x000fe200078e0223 */
[----:B-----5:R-:W-:Y:S01]  /*66b0*/  IADD3 R8, P1, P3, R236, R12, R5 ;  /* 0x0000000cec087210 */ /* 0x020fe20007b3e005 */
[----:B------:R-:W-:Y:S01]  /*66c0*/  IMAD R4, R153, R7, RZ ;  /* 0x0000000799047224 */ /* 0x000fe200078e02ff */
[----:B------:R-:W-:Y:S01]  /*66d0*/  SHF.R.S32.HI R236, RZ, 0x1f, R236 ;  /* 0x0000001fffec7819 */ /* 0x000fe200000114ec */
[----:B------:R-:W-:Y:S01]  /*66e0*/  IMAD R53, R14, 0x4, R39 ;  /* 0x000000040e357824 */ /* 0x000fe200078e0227 */
[----:B------:R-:W-:Y:S01]  /*66f0*/  R2UR UR7, R17 ;  /* 0x00000000110772ca */ /* 0x000fe200000e0000 */
[C---:B------:R-:W-:Y:S01]  /*6700*/  IMAD R5, R7.reuse, 0x80, R4 ;  /* 0x0000008007057824 */ /* 0x040fe200078e0204 */
[----:B------:R-:W-:Y:S01]  /*6710*/  IADD3.X R0, R236, R13, R0, P1, P3 ;  /* 0x0000000dec007210 */ /* 0x000fe20000fe6400 */
[----:B------:R-:W-:Y:S01]  /*6720*/  IMAD R55, R14, 0x4, R53 ;  /* 0x000000040e377824 */ /* 0x000fe200078e0235 */
[----:B0-----:R-:W-:Y:S01]  /*6730*/  IADD3 R9, P0, R2, R10, RZ ;  /* 0x0000000a02097210 */ /* 0x001fe20007f1e0ff */
[----:B------:R-:W0:Y:S01]  /*6740*/  LDC R12, c[0x0][0x268] ;  /* 0x00009a00ff0c7b82 */ /* 0x000e220000000800 */
[----:B------:R-:W-:Y:S01]  /*6750*/  UIADD3.64 UR12, UR4, 0x200, URZ ;  /* 0x00000200040c7897 */ /* 0x000fe2000fffe03f */
[----:B------:R-:W-:Y:S01]  /*6760*/  IMAD R57, R14, 0x4, R55 ;  /* 0x000000040e397824 */ /* 0x000fe200078e0237 */
[----:B------:R-:W-:Y:S01]  /*6770*/  LEA.HI.X.SX32 R10, R2, R11, 0x1, P0 ;  /* 0x0000000b020a7211 */ /* 0x000fe200000f0eff */
[----:B------:R-:W-:Y:S01]  /*6780*/  IMAD R2, R7, 0x80, R5 ;  /* 0x0000008007027824 */ /* 0x000fe200078e0205 */
[-C--:B------:R-:W-:Y:S01]  /*6790*/  IADD3 R171, P0, R4, R9.reuse, RZ ;  /* 0x0000000904ab7210 */ /* 0x080fe20007f1e0ff */
[----:B------:R-:W-:Y:S01]  /*67a0*/  IMAD R59, R14, 0x4, R57 ;  /* 0x000000040e3b7824 */ /* 0x000fe200078e0239 */
[-C--:B------:R-:W-:Y:S01]  /*67b0*/  IADD3 R170, P1, R5, R9.reuse, RZ ;  /* 0x0000000905aa7210 */ /* 0x080fe20007f3e0ff */
[----:B------:R-:W-:Y:S01]  /*67c0*/  IMAD R7, R7, 0x80, R2 ;  /* 0x0000008007077824 */ /* 0x000fe200078e0202 */
[-C--:B------:R-:W-:Y:S01]  /*67d0*/  LEA.HI.X.SX32 R168, R4, R10.reuse, 0x1, P0 ;  /* 0x0000000a04a87211 */ /* 0x080fe200000f0eff */
[----:B------:R-:W-:Y:S01]  /*67e0*/  IMAD R61, R14, 0x4, R59 ;  /* 0x000000040e3d7824 */ /* 0x000fe200078e023b */
[-C--:B------:R-:W-:Y:S01]  /*67f0*/  IADD3 R165, P0, R2, R9.reuse, RZ ;  /* 0x0000000902a57210 */ /* 0x080fe20007f1e0ff */
[----:B------:R-:W2:Y:S01]  /*6800*/  LDC R4, c[0x0][0x268] ;  /* 0x00009a00ff047b82 */ /* 0x000ea20000000800 */
[----:B------:R-:W-:Y:S01]  /*6810*/  IADD3 R161, P3, R7, R9, RZ ;  /* 0x0000000907a17210 */ /* 0x000fe20007f7e0ff */
[----:B------:R-:W-:Y:S01]  /*6820*/  IMAD R63, R14, 0x4, R61 ;  /* 0x000000040e3f7824 */ /* 0x000fe200078e023d */
[-C--:B------:R-:W-:Y:S01]  /*6830*/  LEA.HI.X.SX32 R163, R2, R10.reuse, 0x1, P0 ;  /* 0x0000000a02a37211 */ /* 0x080fe200000f0eff */
[----:B------:R-:W-:Y:S01]  /*6840*/  STL [R1+0x214], R171 ;  /* 0x000214ab01007387 */ /* 0x000fe20000100800 */
[-C--:B------:R-:W-:Y:S01]  /*6850*/  LEA.HI.X.SX32 R167, R5, R10.reuse, 0x1, P1 ;  /* 0x0000000a05a77211 */ /* 0x080fe200008f0eff */
[C---:B------:R-:W-:Y:S01]  /*6860*/  IMAD R65, R14.reuse, 0x4, R63 ;  /* 0x000000040e417824 */ /* 0x040fe200078e023f */
[----:B------:R-:W-:Y:S01]  /*6870*/  LEA.HI.X.SX32 R159, R7, R10, 0x1, P3 ;  /* 0x0000000a079f7211 */ /* 0x000fe200018f0eff */
[----:B------:R-:W3:Y:S01]  /*6880*/  LDC R2, c[0x0][0x268] ;  /* 0x00009a00ff027b82 */ /* 0x000ee20000000800 */
[----:B------:R-:W-:Y:S01]  /*6890*/  STL [R1+0x21c], R170 ;  /* 0x00021caa01007387 */ /* 0x000fe20000100800 */
[C---:B------:R-:W-:Y:S01]  /*68a0*/  IMAD R67, R14.reuse, 0x4, R65 ;  /* 0x000000040e437824 */ /* 0x040fe200078e0241 */
[----:B------:R-:W-:Y:S01]  /*68b0*/  IADD3 R71, P1, R35, R8, RZ ;  /* 0x0000000823477210 */ /* 0x000fe20007f3e0ff */
[----:B------:R-:W-:Y:S01]  /*68c0*/  UIADD3.64 UR6, UR6, -UR8, URZ ;  /* 0x8000000806067297 */ /* 0x000fe2000fffe03f */
[----:B------:R-:W-:Y:S01]  /*68d0*/  STL [R1+0x210], R168 ;  /* 0x000210a801007387 */ /* 0x000fe20000100800 */
[C---:B------:R-:W-:Y:S01]  /*68e0*/  IMAD R69, R14.reuse, 0x4, R67 ;  /* 0x000000040e457824 */ /* 0x040fe200078e0243 */
[----:B------:R-:W-:Y:S01]  /*68f0*/  UIADD3.64 UR8, UR4, 0x1fe, URZ ;  /* 0x000001fe04087897 */ /* 0x000fe2000fffe03f */
[----:B------:R-:W4:Y:S01]  /*6900*/  LDC R10, c[0x0][0x268] ;  /* 0x00009a00ff0a7b82 */ /* 0x000f220000000800 */
[----:B------:R-:W-:Y:S01]  /*6910*/  STL [R1+0x224], R165 ;  /* 0x000224a501007387 */ /* 0x000fe20000100800 */
[----:B------:R-:W-:Y:S01]  /*6920*/  IMAD R79, R14, 0x4, R69 ;  /* 0x000000040e4f7824 */ /* 0x000fe200078e0245 */
[----:B------:R-:W-:-:S02]  /*6930*/  UIADD3.64 UR16, UR4, 0x202, URZ ;  /* 0x0000020204107897 */ /* 0x000fc4000fffe03f */
[----:B------:R-:W-:Y:S01]  /*6940*/  STL [R1+0x218], R167 ;  /* 0x000218a701007387 */ /* 0x000fe20000100800 */
[----:B------:R-:W-:Y:S02]  /*6950*/  UIADD3.64 UR20, UR4, 0x204, URZ ;  /* 0x0000020404147897 */ /* 0x000fe4000fffe03f */
[----:B------:R-:W5:Y:S01]  /*6960*/  LDC R18, c[0x0][0x268] ;  /* 0x00009a00ff127b82 */ /* 0x000f620000000800 */
[----:B------:R-:W-:Y:S01]  /*6970*/  STL [R1+0x22c], R161 ;  /* 0x00022ca101007387 */ /* 0x000fe20000100800 */
[----:B------:R-:W-:Y:S02]  /*6980*/  UIADD3.64 UR24, UR4, 0x3fe, URZ ;  /* 0x000003fe04187897 */ /* 0x000fe4000fffe03f */
[----:B------:R-:W-:Y:S01]  /*6990*/  UIADD3.64 UR28, UR4, 0x400, URZ ;  /* 0x00000400041c7897 */ /* 0x000fe2000fffe03f */
[----:B------:R-:W-:Y:S01]  /*69a0*/  STL [R1+0x220], R163 ;  /* 0x000220a301007387 */ /* 0x000fe20000100800 */
[----:B------:R-:W-:Y:S02]  /*69b0*/  UIADD3.64 UR32, UR4, 0x402, URZ ;  /* 0x0000040204207897 */ /* 0x000fe4000fffe03f */
[----:B------:R-:W5:Y:S01]  /*69c0*/  LDC R20, c[0x0][0x268] ;  /* 0x00009a00ff147b82 */ /* 0x000f620000000800 */
[----:B---3--:R-:W-:Y:S01]  /*69d0*/  IMAD R81, R2, 0x4, R79 ;  /* 0x0000000402517824 */ /* 0x008fe200078e024f */
[----:B------:R-:W-:Y:S01]  /*69e0*/  STL [R1+0x228], R159 ;  /* 0x0002289f01007387 */ /* 0x000fe20000100800 */
[----:B------:R-:W-:-:S02]  /*69f0*/  UIADD3.64 UR36, UR4, 0x404, URZ ;  /* 0x0000040404247897 */ /* 0x000fc4000fffe03f */
[----:B--2---:R-:W-:Y:S01]  /*6a00*/  IMAD R83, R4, 0x4, R81 ;  /* 0x0000000404537824 */ /* 0x004fe200078e0251 */
[----:B------:R-:W-:Y:S02]  /*6a10*/  UIADD3.64 UR40, UR4, 0x5fe, URZ ;  /* 0x000005fe04287897 */ /* 0x000fe4000fffe03f */
[----:B------:R-:W2:Y:S01]  /*6a20*/  LDC R24, c[0x0][0x268] ;  /* 0x00009a00ff187b82 */ /* 0x000ea20000000800 */
[----:B----4-:R-:W-:Y:S01]  /*6a30*/  IMAD R85, R10, 0x4, R83 ;  /* 0x000000040a557824 */ /* 0x010fe200078e0253 */
[----:B------:R-:W-:Y:S02]  /*6a40*/  UIADD3.64 UR44, UR4, 0x600, URZ ;  /* 0x00000600042c7897 */ /* 0x000fe4000fffe03f */
[----:B------:R-:W-:Y:S01]  /*6a50*/  UIADD3.64 UR48, UR4, 0x602, URZ ;  /* 0x0000060204307897 */ /* 0x000fe2000fffe03f */
[----:B0-----:R-:W-:Y:S01]  /*6a60*/  IMAD R87, R12, 0x4, R85 ;  /* 0x000000040c577824 */ /* 0x001fe200078e0255 */
[----:B------:R-:W-:Y:S02]  /*6a70*/  UIADD3.64 UR52, UR4, 0x604, URZ ;  /* 0x0000060404347897 */ /* 0x000fe4000fffe03f */
[----:B------:R-:W0:Y:S01]  /*6a80*/  LDC R26, c[0x0][0x268] ;  /* 0x00009a00ff1a7b82 */ /* 0x000e220000000800 */
[----:B-1----:R-:W-:-:S04]  /*6a90*/  IMAD R103, R16, 0x4, R87 ;  /* 0x0000000410677824 */ /* 0x002fc800078e0257 */
[----:B-----5:R-:W-:-:S03]  /*6aa0*/  IMAD R105, R18, 0x4, R103 ;  /* 0x0000000412697824 */ /* 0x020fc600078e0267 */
[----:B------:R-:W1:Y:S01]  /*6ab0*/  LDC R28, c[0x0][0x268] ;  /* 0x00009a00ff1c7b82 */ /* 0x000e620000000800 */
[----:B------:R-:W-:-:S07]  /*6ac0*/  IMAD R107, R20, 0x4, R105 ;  /* 0x00000004146b7824 */ /* 0x000fce00078e0269 */
[----:B------:R-:W3:Y:S01]  /*6ad0*/  LDC R30, c[0x0][0x268] ;  /* 0x00009a00ff1e7b82 */ /* 0x000ee20000000800 */
[----:B--2---:R-:W-:-:S07]  /*6ae0*/  IMAD R109, R24, 0x4, R107 ;  /* 0x00000004186d7824 */ /* 0x004fce00078e026b */
[----:B------:R-:W2:Y:S01]  /*6af0*/  LDC R32, c[0x0][0x268] ;  /* 0x00009a00ff207b82 */ /* 0x000ea20000000800 */
[----:B0-----:R-:W-:-:S07]  /*6b00*/  IMAD R111, R26, 0x4, R109 ;  /* 0x000000041a6f7824 */ /* 0x001fce00078e026d */
[----:B------:R-:W0:Y:S01]  /*6b10*/  LDC R34, c[0x0][0x268] ;  /* 0x00009a00ff227b82 */ /* 0x000e220000000800 */
[----:B-1----:R-:W-:-:S07]  /*6b20*/  IMAD R113, R28, 0x4, R111 ;  /* 0x000000041c717824 */ /* 0x002fce00078e026f */
[----:B------:R-:W1:Y:S01]  /*6b30*/  LDC R36, c[0x0][0x268] ;  /* 0x00009a00ff247b82 */ /* 0x000e620000000800 */
[----:B---3--:R-:W-:Y:S01]  /*6b40*/  IMAD R115, R30, 0x4, R113 ;  /* 0x000000041e737824 */ /* 0x008fe200078e0271 */
[----:B------:R-:W-:-:S04]  /*6b50*/  IADD3 R30, P0, R27, R8, RZ ;  /* 0x000000081b1e7210 */ /* 0x000fc80007f1e0ff */
[----:B------:R-:W-:Y:S01]  /*6b60*/  LEA.HI.X.SX32 R27, R27, R0, 0x1, P0 ;  /* 0x000000001b1b7211 */ /* 0x000fe200000f0eff */
[----:B------:R-:W-:Y:S01]  /*6b70*/  STL [R1+0x650], R30 ;  /* 0x0006501e01007387 */ /* 0x000fe20000100800 */
[----:B------:R-:W3:Y:S01]  /*6b80*/  LDC R38, c[0x0][0x268] ;  /* 0x00009a00ff267b82 */ /* 0x000ee20000000800 */
[----:B--2---:R-:W-:Y:S01]  /*6b90*/  IMAD R117, R32, 0x4, R115 ;  /* 0x0000000420757824 */ /* 0x004fe200078e0273 */
[----:B------:R-:W-:Y:S01]  /*6ba0*/  IADD3 R37, P0, R33, R8, RZ ;  /* 0x0000000821257210 */ /* 0x000fe20007f1e0ff */
[----:B------:R2:W-:Y:S04]  /*6bb0*/  STL [R1+0x64c], R27 ;  /* 0x00064c1b01007387 */ /* 0x0005e80000100800 */
[----:B------:R-:W-:Y:S01]  /*6bc0*/  STL [R1+0x658], R37 ;  /* 0x0006582501007387 */ /* 0x000fe20000100800 */
[----:B------:R-:W4:Y:S01]  /*6bd0*/  LDC R40, c[0x0][0x268] ;  /* 0x00009a00ff287b82 */ /* 0x000f220000000800 */
[----:B0-----:R-:W-:-:S02]  /*6be0*/  IMAD R119, R34, 0x4, R117 ;  /* 0x0000000422777824 */ /* 0x001fc400078e0275 */
[----:B------:R0:W-:Y:S01]  /*6bf0*/  STL [R1+0x660], R71 ;  /* 0x0006604701007387 */ /* 0x0001e20000100800 */
[----:B--2---:R-:W-:-:S04]  /*6c00*/  IADD3 R27, P3, R39, R8, RZ ;  /* 0x00000008271b7210 */ /* 0x004fc80007f7e0ff */
[----:B------:R-:W2:Y:S01]  /*6c10*/  LDC R42, c[0x0][0x268] ;  /* 0x00009a00ff2a7b82 */ /* 0x000ea20000000800 */
[----:B-1----:R-:W-:Y:S01]  /*6c20*/  IMAD R121, R36, 0x4, R119 ;  /* 0x0000000424797824 */ /* 0x002fe200078e0277 */
[----:B------:R1:W-:Y:S01]  /*6c30*/  STL [R1+0x668], R27 ;  /* 0x0006681b01007387 */ /* 0x0003e20000100800 */
[-C--:B0-----:R-:W-:Y:S02]  /*6c40*/  LEA.HI.X.SX32 R71, R33, R0.reuse, 0x1, P0 ;  /* 0x0000000021477211 */ /* 0x081fe400000f0eff */
[----:B------:R-:W-:-:S03]  /*6c50*/  LEA.HI.X.SX32 R33, R35, R0, 0x1, P1 ;  /* 0x0000000023217211 */ /* 0x000fc600008f0eff */
[----:B------:R-:W0:Y:S01]  /*6c60*/  LDC R44, c[0x0][0x268] ;  /* 0x00009a00ff2c7b82 */ /* 0x000e220000000800 */
[----:B---3--:R-:W-:Y:S01]  /*6c70*/  IMAD R123, R38, 0x4, R121 ;  /* 0x00000004267b7824 */ /* 0x008fe200078e0279 */
[----:B------:R-:W-:Y:S01]  /*6c80*/  STL [R1+0x654], R71 ;  /* 0x0006544701007387 */ /* 0x000fe20000100800 */
[----:B------:R-:W-:Y:S02]  /*6c90*/  IADD3 R35, P0, R53, R8, RZ ;  /* 0x0000000835237210 */ /* 0x000fe40007f1e0ff */
[----:B-1----:R-:W-:Y:S01]  /*6ca0*/  LEA.HI.X.SX32 R27, R39, R0, 0x1, P3 ;  /* 0x00000000271b7211 */ /* 0x002fe200018f0eff */
[----:B------:R1:W-:Y:S02]  /*6cb0*/  STL [R1+0x65c], R33 ;  /* 0x00065c2101007387 */ /* 0x0003e40000100800 */
[----:B------:R-:W3:Y:S01]  /*6cc0*/  LDC R46, c[0x0][0x268] ;  /* 0x00009a00ff2e7b82 */ /* 0x000ee20000000800 */
[----:B----4-:R-:W-:Y:S01]  /*6cd0*/  IMAD R125, R40, 0x4, R123 ;  /* 0x00000004287d7824 */ /* 0x010fe200078e027b */
[----:B------:R4:W-:Y:S04]  /*6ce0*/  STL [R1+0x664], R27 ;  /* 0x0006641b01007387 */ /* 0x0009e80000100800 */
[----:B------:R5:W-:Y:S02]  /*6cf0*/  STL [R1+0x670], R35 ;  /* 0x0006702301007387 */ /* 0x000be40000100800 */
[----:B------:R-:W3:Y:S01]  /*6d00*/  LDC R106, c[0x0][0x268] ;  /* 0x00009a00ff6a7b82 */ /* 0x000ee20000000800 */
[----:B--2---:R-:W-:Y:S01]  /*6d10*/  IMAD R127, R42, 0x4, R125 ;  /* 0x000000042a7f7824 */ /* 0x004fe200078e027d */
[----:B-1----:R-:W-:-:S02]  /*6d20*/  IADD3 R33, P1, R55, R8, RZ ;  /* 0x0000000837217210 */ /* 0x002fc40007f3e0ff */
[----:B----4-:R-:W-:-:S03]  /*6d30*/  IADD3 R27, P3, R57, R8, RZ ;  /* 0x00000008391b7210 */ /* 0x010fc60007f7e0ff */
[----:B------:R1:W-:Y:S01]  /*6d40*/  STL [R1+0x678], R33 ;  /* 0x0006782101007387 */ /* 0x0003e20000100800 */
[----:B------:R-:W2:Y:S01]  /*6d50*/  LDC R14, c[0x0][0x268] ;  /* 0x00009a00ff0e7b82 */ /* 0x000ea20000000800 */
[----:B0-----:R-:W-:Y:S01]  /*6d60*/  IMAD R129, R44, 0x4, R127 ;  /* 0x000000042c817824 */ /* 0x001fe200078e027f */
[-C--:B-----5:R-:W-:Y:S01]  /*6d70*/  LEA.HI.X.SX32 R35, R53, R0.reuse, 0x1, P0 ;  /* 0x0000000035237211 */ /* 0x0a0fe200000f0eff */
[----:B------:R0:W-:Y:S04]  /*6d80*/  STL [R1+0x680], R27 ;  /* 0x0006801b01007387 */ /* 0x0001e80000100800 */
[----:B------:R4:W-:Y:S01]  /*6d90*/  STL [R1+0x66c], R35 ;  /* 0x00066c2301007387 */ /* 0x0009e20000100800 */
[----:B------:R-:W5:Y:S01]  /*6da0*/  LDC R108, c[0x0][0x268] ;  /* 0x00009a00ff6c7b82 */ /* 0x000f620000000800 */
[----:B---3--:R-:W-:Y:S01]  /*6db0*/  IMAD R131, R46, 0x4, R129 ;  /* 0x000000042e837824 */ /* 0x008fe200078e0281 */
[----:B-1----:R-:W-:-:S02]  /*6dc0*/  LEA.HI.X.SX32 R33, R55, R0, 0x1, P1 ;  /* 0x0000000037217211 */ /* 0x002fc400008f0eff */
[----:B0-----:R-:W-:-:S03]  /*6dd0*/  LEA.HI.X.SX32 R27, R57, R0, 0x1, P3 ;  /* 0x00000000391b7211 */ /* 0x001fc600018f0eff */
[----:B------:R0:W-:Y:S01]  /*6de0*/  STL [R1+0x674], R33 ;  /* 0x0006742101007387 */ /* 0x0001e20000100800 */
[----:B------:R-:W1:Y:S01]  /*6df0*/  LDC R110, c[0x0][0x268] ;  /* 0x00009a00ff6e7b82 */ /* 0x000e620000000800 */
[----:B------:R-:W-:Y:S01]  /*6e00*/  IMAD R133, R106, 0x4, R131 ;  /* 0x000000046a857824 */ /* 0x000fe200078e0283 */
[C---:B----4-:R-:W-:Y:S01]  /*6e10*/  IADD3 R35, P0, R59.reuse, R8, RZ ;  /* 0x000000083b237210 */ /* 0x050fe20007f1e0ff */
[----:B------:R3:W-:Y:S03]  /*6e20*/  STL [R1+0x67c], R27 ;  /* 0x00067c1b01007387 */ /* 0x0007e60000100800 */
[----:B------:R-:W-:Y:S01]  /*6e30*/  LEA.HI.X.SX32 R53, R59, R0, 0x1, P0 ;  /* 0x000000003b357211 */ /* 0x000fe200000f0eff */
[----:B------:R-:W-:Y:S01]  /*6e40*/  STL [R1+0x688], R35 ;  /* 0x0006882301007387 */ /* 0x000fe20000100800 */
[----:B------:R-:W4:Y:S01]  /*6e50*/  LDC R2, c[0x0][0x268] ;  /* 0x00009a00ff027b82 */ /* 0x000f220000000800 */
[----:B--2---:R-:W-:Y:S01]  /*6e60*/  IMAD R51, R14, 0x4, R133 ;  /* 0x000000040e337824 */ /* 0x004fe200078e0285 */
[----:B0-----:R-:W-:-:S02]  /*6e70*/  IADD3 R33, P1, R61, R8, RZ ;  /* 0x000000083d217210 */ /* 0x001fc40007f3e0ff */
[----:B---3--:R-:W-:-:S03]  /*6e80*/  IADD3 R27, P3, R63, R8, RZ ;  /* 0x000000083f1b7210 */ /* 0x008fc60007f7e0ff */
[----:B------:R0:W-:Y:S01]  /*6e90*/  STL [R1+0x690], R33 ;  /* 0x0006902101007387 */ /* 0x0001e20000100800 */
[----:B------:R-:W2:Y:S01]  /*6ea0*/  LDC R112, c[0x0][0x268] ;  /* 0x00009a00ff707b82 */ /* 0x000ea20000000800 */
[----:B-----5:R-:W-:Y:S02]  /*6eb0*/  IMAD R77, R108, 0x4, R51 ;  /* 0x000000046c4d7824 */ /* 0x020fe400078e0233 */
[----:B------:R3:W-:Y:S01]  /*6ec0*/  STL [R1+0x698], R27 ;  /* 0x0006981b01007387 */ /* 0x0007e20000100800 */
[----:B------:R-:W-:-:S03]  /*6ed0*/  IMAD R108, R3, 0x9, RZ ;  /* 0x00000009036c7824 */ /* 0x000fc600078e02ff */
[----:B------:R5:W-:Y:S01]  /*6ee0*/  STL [R1+0x684], R53 ;  /* 0x0006843501007387 */ /* 0x000be20000100800 */
[----:B------:R-:W2:Y:S01]  /*6ef0*/  LDC R114, c[0x0][0x268] ;  /* 0x00009a00ff727b82 */ /* 0x000ea20000000800 */
[----:B-1----:R-:W-:Y:S01]  /*6f00*/  IMAD R101, R110, 0x4, R77 ;  /* 0x000000046e657824 */ /* 0x002fe200078e024d */
[-C--:B0-----:R-:W-:Y:S01]  /*6f10*/  LEA.HI.X.SX32 R33, R61, R0.reuse, 0x1, P1 ;  /* 0x000000003d217211 */ /* 0x081fe200008f0eff */
[----:B------:R-:W-:Y:S01]  /*6f20*/  IMAD R110, R3, 0xb, RZ ;  /* 0x0000000b036e7824 */ /* 0x000fe200078e02ff */
[----:B---3--:R-:W-:-:S03]  /*6f30*/  LEA.HI.X.SX32 R27, R63, R0, 0x1, P3 ;  /* 0x000000003f1b7211 */ /* 0x008fc600018f0eff */
[----:B------:R0:W-:Y:S01]  /*6f40*/  STL [R1+0x68c], R33 ;  /* 0x00068c2101007387 */ /* 0x0001e20000100800 */
[----:B------:R-:W1:Y:S01]  /*6f50*/  LDC R116, c[0x0][0x268] ;  /* 0x00009a00ff747b82 */ /* 0x000e620000000800 */
[----:B----4-:R-:W-:Y:S01]  /*6f60*/  IMAD R47, R2, 0x4, R101 ;  /* 0x00000004022f7824 */ /* 0x010fe200078e0265 */
[-C--:B-----5:R-:W-:Y:S01]  /*6f70*/  IADD3 R53, P1, R67, R8.reuse, RZ ;  /* 0x0000000843357210 */ /* 0x0a0fe20007f3e0ff */
[----:B------:R3:W-:Y:S05]  /*6f80*/  STL [R1+0x694], R27 ;  /* 0x0006941b01007387 */ /* 0x0007ea0000100800 */
[----:B------:R-:W4:Y:S01]  /*6f90*/  LDC R118, c[0x0][0x268] ;  /* 0x00009a00ff767b82 */ /* 0x000f220000000800 */
[----:B--2---:R-:W-:Y:S01]  /*6fa0*/  IMAD R49, R112, 0x4, R47 ;  /* 0x0000000470317824 */ /* 0x004fe200078e022f */
[-C--:B0-----:R-:W-:Y:S01]  /*6fb0*/  IADD3 R33, P0, R65, R8.reuse, RZ ;  /* 0x0000000841217210 */ /* 0x081fe20007f1e0ff */
[----:B------:R-:W-:Y:S01]  /*6fc0*/  IMAD R112, R3, 0xd, RZ ;  /* 0x0000000d03707824 */ /* 0x000fe200078e02ff */
[----:B---3--:R-:W-:-:S03]  /*6fd0*/  IADD3 R27, P3, R69, R8, RZ ;  /* 0x00000008451b7210 */ /* 0x008fc60007f7e0ff */
[----:B------:R-:W-:Y:S01]  /*6fe0*/  STL [R1+0x6a0], R33 ;  /* 0x0006a02101007387 */ /* 0x000fe20000100800 */
[----:B------:R-:W0:Y:S01]  /*6ff0*/  LDC R120, c[0x0][0x268] ;  /* 0x00009a00ff787b82 */ /* 0x000e220000000800 */
[----:B------:R-:W-:Y:S01]  /*7000*/  IMAD R99, R114, 0x4, R49 ;  /* 0x0000000472637824 */ /* 0x000fe200078e0231 */
[----:B------:R-:W-:Y:S01]  /*7010*/  LEA.HI.X.SX32 R55, R65, R0, 0x1, P0 ;  /* 0x0000000041377211 */ /* 0x000fe200000f0eff */
[----:B------:R2:W-:Y:S01]  /*7020*/  STL [R1+0x6a8], R53 ;  /* 0x0006a83501007387 */ /* 0x0005e20000100800 */
[----:B------:R-:W-:-:S03]  /*7030*/  IMAD R114, R3, 0xf, RZ ;  /* 0x0000000f03727824 */ /* 0x000fc600078e02ff */
[----:B------:R3:W-:Y:S01]  /*7040*/  STL [R1+0x6b0], R27 ;  /* 0x0006b01b01007387 */ /* 0x0007e20000100800 */
[----:B------:R-:W5:Y:S01]  /*7050*/  LDC R122, c[0x0][0x268] ;  /* 0x00009a00ff7a7b82 */ /* 0x000f620000000800 */
[----:B-1----:R-:W-:Y:S02]  /*7060*/  IMAD R45, R116, 0x4, R99 ;  /* 0x00000004742d7824 */ /* 0x002fe400078e0263 */
[----:B------:R1:W-:Y:S01]  /*7070*/  STL [R1+0x69c], R55 ;  /* 0x00069c3701007387 */ /* 0x0003e20000100800 */
[----:B------:R-:W-:Y:S01]  /*7080*/  IMAD R116, R3, 0x11, RZ ;  /* 0x0000001103747824 */ /* 0x000fe200078e02ff */
[----:B--2---:R-:W-:-:S03]  /*7090*/  LEA.HI.X.SX32 R53, R67, R0, 0x1, P1 ;  /* 0x0000000043357211 */ /* 0x004fc600008f0eff */
[----:B------:R-:W2:Y:S01]  /*70a0*/  LDC R124, c[0x0][0x268] ;  /* 0x00009a00ff7c7b82 */ /* 0x000ea20000000800 */
[----:B----4-:R-:W-:Y:S01]  /*70b0*/  IMAD R75, R118, 0x4, R45 ;  /* 0x00000004764b7824 */ /* 0x010fe200078e022d */
[----:B---3--:R-:W-:Y:S01]  /*70c0*/  LEA.HI.X.SX32 R27, R69, R0, 0x1, P3 ;  /* 0x00000000451b7211 */ /* 0x008fe200018f0eff */
[----:B------:R3:W-:Y:S01]  /*70d0*/  STL [R1+0x6a4], R53 ;  /* 0x0006a43501007387 */ /* 0x0007e20000100800 */
[----:B------:R-:W-:Y:S01]  /*70e0*/  IMAD R118, R3, 0x13, RZ ;  /* 0x0000001303767824 */ /* 0x000fe200078e02ff */
[-C--:B-1----:R-:W-:Y:S02]  /*70f0*/  IADD3 R55, P0, R79, R8.reuse, RZ ;  /* 0x000000084f377210 */ /* 0x082fe40007f1e0ff */
[----:B------:R1:W-:Y:S01]  /*7100*/  STL [R1+0x6ac], R27 ;  /* 0x0006ac1b01007387 */ /* 0x0003e20000100800 */
[----:B------:R-:W4:Y:S01]  /*7110*/  LDC R126, c[0x0][0x268] ;  /* 0x00009a00ff7e7b82 */ /* 0x000f220000000800 */
[----:B0-----:R-:W-:Y:S02]  /*7120*/  IMAD R97, R120, 0x4, R75 ;  /* 0x0000000478617824 */ /* 0x001fe400078e024b */
[----:B------:R0:W-:Y:S01]  /*7130*/  STL [R1+0x6b8], R55 ;  /* 0x0006b83701007387 */ /* 0x0001e20000100800 */
[----:B------:R-:W-:Y:S01]  /*7140*/  IMAD R120, R3, 0x15, RZ ;  /* 0x0000001503787824 */ /* 0x000fe200078e02ff */
[----:B---3--:R-:W-:-:S03]  /*7150*/  IADD3 R53, P1, R81, R8, RZ ;  /* 0x0000000851357210 */ /* 0x008fc60007f3e0ff */
[----:B------:R-:W3:Y:S01]  /*7160*/  LDC R128, c[0x0][0x268] ;  /* 0x00009a00ff807b82 */ /* 0x000ee20000000800 */
[----:B-----5:R-:W-:Y:S01]  /*7170*/  IMAD R43, R122, 0x4, R97 ;  /* 0x000000047a2b7824 */ /* 0x020fe200078e0261 */
[----:B-1----:R-:W-:Y:S01]  /*7180*/  IADD3 R27, P3, R83, R8, RZ ;  /* 0x00000008531b7210 */ /* 0x002fe20007f7e0ff */
[----:B------:R1:W-:Y:S01]  /*7190*/  STL [R1+0x6c0], R53 ;  /* 0x0006c03501007387 */ /* 0x0003e20000100800 */
[----:B------:R-:W-:Y:S01]  /*71a0*/  IMAD R122, R3, 0x17, RZ ;  /* 0x00000017037a7824 */ /* 0x000fe200078e02ff */
[-C--:B0-----:R-:W-:Y:S02]  /*71b0*/  LEA.HI.X.SX32 R55, R79, R0.reuse, 0x1, P0 ;  /* 0x000000004f377211 */ /* 0x081fe400000f0eff */
[----:B------:R0:W-:Y:S01]  /*71c0*/  STL [R1+0x6c8], R27 ;  /* 0x0006c81b01007387 */ /* 0x0001e20000100800 */
[----:B------:R-:W5:Y:S01]  /*71d0*/  LDC R130, c[0x0][0x268] ;  /* 0x00009a00ff827b82 */ /* 0x000f620000000800 */
[----:B--2---:R-:W-:Y:S02]  /*71e0*/  IMAD R73, R124, 0x4, R43 ;  /* 0x000000047c497824 */ /* 0x004fe400078e022b */
[----:B------:R2:W-:Y:S01]  /*71f0*/  STL [R1+0x6b4], R55 ;  /* 0x0006b43701007387 */ /* 0x0005e20000100800 */
[----:B------:R-:W-:Y:S01]  /*7200*/  IMAD R124, R3, 0x19, RZ ;  /* 0x00000019037c7824 */ /* 0x000fe200078e02ff */
[----:B-1----:R-:W-:-:S03]  /*7210*/  LEA.HI.X.SX32 R53, R81, R0, 0x1, P1 ;  /* 0x0000000051357211 */ /* 0x002fc600008f0eff */
[----:B------:R-:W1:Y:S01]  /*7220*/  LDC R132, c[0x0][0x268] ;  /* 0x00009a00ff847b82 */ /* 0x000e620000000800 */
[----:B----4-:R-:W-:Y:S01]  /*7230*/  IMAD R95, R126, 0x4, R73 ;  /* 0x000000047e5f7824 */ /* 0x010fe200078e0249 */
[----:B0-----:R-:W-:Y:S01]  /*7240*/  LEA.HI.X.SX32 R27, R83, R0, 0x1, P3 ;  /* 0x00000000531b7211 */ /* 0x001fe200018f0eff */
[----:B------:R0:W-:Y:S01]  /*7250*/  STL [R1+0x6bc], R53 ;  /* 0x0006bc3501007387 */ /* 0x0001e20000100800 */
[----:B------:R-:W-:Y:S01]  /*7260*/  IMAD R126, R3, 0x1b, RZ ;  /* 0x0000001b037e7824 */ /* 0x000fe200078e02ff */
[-C--:B--2---:R-:W-:Y:S02]  /*7270*/  IADD3 R55, P0, R85, R8.reuse, RZ ;  /* 0x0000000855377210 */ /* 0x084fe40007f1e0ff */
[----:B------:R2:W-:Y:S01]  /*7280*/  STL [R1+0x6c4], R27 ;  /* 0x0006c41b01007387 */ /* 0x0005e20000100800 */
[----:B------:R-:W4:Y:S01]  /*7290*/  LDC R134, c[0x0][0x268] ;  /* 0x00009a00ff867b82 */ /* 0x000f220000000800 */
[----:B---3--:R-:W-:Y:S02]  /*72a0*/  IMAD R37, R128, 0x4, R95 ;  /* 0x0000000480257824 */ /* 0x008fe400078e025f */
[----:B------:R3:W-:Y:S01]  /*72b0*/  STL [R1+0x6d0], R55 ;  /* 0x0006d03701007387 */ /* 0x0007e20000100800 */
[----:B0-----:R-:W-:-:S04]  /*72c0*/  IADD3 R53, P1, R87, R8, RZ ;  /* 0x0000000857357210 */ /* 0x001fc80007f3e0ff */
[----:B------:R-:W0:Y:S01]  /*72d0*/  LDC R136, c[0x0][0x268] ;  /* 0x00009a00ff887b82 */ /* 0x000e220000000800 */
[----:B-----5:R-:W-:Y:S01]  /*72e0*/  IMAD R93, R130, 0x4, R37 ;  /* 0x00000004825d7824 */ /* 0x020fe200078e0225 */
[----:B--2---:R-:W-:Y:S01]  /*72f0*/  IADD3 R27, P3, R103, R8, RZ ;  /* 0x00000008671b7210 */ /* 0x004fe20007f7e0ff */
[----:B------:R2:W-:Y:S01]  /*7300*/  STL [R1+0x6d8], R53 ;  /* 0x0006d83501007387 */ /* 0x0005e20000100800 */
[----:B---3--:R-:W-:-:S03]  /*7310*/  LEA.HI.X.SX32 R55, R85, R0, 0x1, P0 ;  /* 0x0000000055377211 */ /* 0x008fc600000f0eff */
[----:B------:R3:W-:Y:S01]  /*7320*/  STL [R1+0x6e0], R27 ;  /* 0x0006e01b01007387 */ /* 0x0007e20000100800 */
[----:B------:R-:W5:Y:S01]  /*7330*/  LDC R138, c[0x0][0x268] ;  /* 0x00009a00ff8a7b82 */ /* 0x000f620000000800 */
[----:B-1----:R-:W-:Y:S02]  /*7340*/  IMAD R39, R132, 0x4, R93 ;  /* 0x0000000484277824 */ /* 0x002fe400078e025d */
[----:B------:R1:W-:Y:S01]  /*7350*/  STL [R1+0x6cc], R55 ;  /* 0x0006cc3701007387 */ /* 0x0003e20000100800 */
[----:B--2---:R-:W-:-:S04]  /*7360*/  LEA.HI.X.SX32 R53, R87, R0, 0x1, P1 ;  /* 0x0000000057357211 */ /* 0x004fc800008f0eff */
[----:B------:R-:W2:Y:S01]  /*7370*/  LDC R140, c[0x0][0x268] ;  /* 0x00009a00ff8c7b82 */ /* 0x000ea20000000800 */
[----:B----4-:R-:W-:Y:S01]  /*7380*/  IMAD R71, R134, 0x4, R39 ;  /* 0x0000000486477824 */ /* 0x010fe200078e0227 */
[----:B---3--:R-:W-:Y:S01]  /*7390*/  LEA.HI.X.SX32 R27, R103, R0, 0x1, P3 ;  /* 0x00000000671b7211 */ /* 0x008fe200018f0eff */
[----:B------:R3:W-:Y:S01]  /*73a0*/  STL [R1+0x6d4], R53 ;  /* 0x0006d43501007387 */ /* 0x0007e20000100800 */
[----:B------:R-:W-:Y:S02]  /*73b0*/  SHF.R.S32.HI R134, RZ, 0x1f, R108 ;  /* 0x0000001fff867819 */ /* 0x000fe4000001146c */
[-C--:B-1----:R-:W-:Y:S01]  /*73c0*/  IADD3 R55, P0, R105, R8.reuse, RZ ;  /* 0x0000000869377210 */ /* 0x082fe20007f1e0ff */
[----:B------:R1:W-:Y:S01]  /*73d0*/  STL [R1+0x6dc], R27 ;  /* 0x0006dc1b01007387 */ /* 0x0003e20000100800 */
[----:B------:R-:W4:Y:S01]  /*73e0*/  LDC R142, c[0x0][0x268] ;  /* 0x00009a00ff8e7b82 */ /* 0x000f220000000800 */
[----:B0-----:R-:W-:Y:S01]  /*73f0*/  IMAD R35, R136, 0x4, R71 ;  /* 0x0000000488237824 */ /* 0x001fe200078e0247 */
[----:B------:R-:W-:Y:S01]  /*7400*/  SHF.R.S32.HI R136, RZ, 0x1f, R110 ;  /* 0x0000001fff887819 */ /* 0x000fe2000001146e */
[----:B------:R0:W-:Y:S01]  /*7410*/  STL [R1+0x6e8], R55 ;  /* 0x0006e83701007387 */ /* 0x0001e20000100800 */
[----:B---3--:R-:W-:-:S04]  /*7420*/  IADD3 R53, P1, R107, R8, RZ ;  /* 0x000000086b357210 */ /* 0x008fc80007f3e0ff */
[----:B------:R-:W3:Y:S01]  /*7430*/  LDC R144, c[0x0][0x268] ;  /* 0x00009a00ff907b82 */ /* 0x000ee20000000800 */
[----:B-----5:R-:W-:Y:S01]  /*7440*/  IMAD R91, R138, 0x4, R35 ;  /* 0x000000048a5b7824 */ /* 0x020fe200078e0223 */
[----:B-1----:R-:W-:Y:S01]  /*7450*/  IADD3 R27, P3, R109, R8, RZ ;  /* 0x000000086d1b7210 */ /* 0x002fe20007f7e0ff */
[----:B------:R1:W-:Y:S01]  /*7460*/  STL [R1+0x6f0], R53 ;  /* 0x0006f03501007387 */ /* 0x0003e20000100800 */
[----:B------:R-:W-:Y:S02]  /*7470*/  SHF.R.S32.HI R138, RZ, 0x1f, R112 ;  /* 0x0000001fff8a7819 */ /* 0x000fe40000011470 */
[-C--:B0-----:R-:W-:Y:S01]  /*7480*/  LEA.HI.X.SX32 R55, R105, R0.reuse, 0x1, P0 ;  /* 0x0000000069377211 */ /* 0x081fe200000f0eff */
[----:B------:R0:W-:Y:S01]  /*7490*/  STL [R1+0x6f8], R27 ;  /* 0x0006f81b01007387 */ /* 0x0001e20000100800 */
[----:B------:R-:W5:Y:S01]  /*74a0*/  LDC R146, c[0x0][0x268] ;  /* 0x00009a00ff927b82 */ /* 0x000f620000000800 */
[----:B--2---:R-:W-:Y:S01]  /*74b0*/  IMAD R33, R140, 0x4, R91 ;  /* 0x000000048c217824 */ /* 0x004fe200078e025b */
[----:B------:R-:W-:Y:S01]  /*74c0*/  SHF.R.S32.HI R140, RZ, 0x1f, R114 ;  /* 0x0000001fff8c7819 */ /* 0x000fe20000011472 */
[----:B------:R2:W-:Y:S01]  /*74d0*/  STL [R1+0x6e4], R55 ;  /* 0x0006e43701007387 */ /* 0x0005e20000100800 */
[----:B-1----:R-:W-:-:S02]  /*74e0*/  LEA.HI.X.SX32 R53, R107, R0, 0x1, P1 ;  /* 0x000000006b357211 */ /* 0x002fc400008f0eff */
[----:B------:R-:W-:Y:S02]  /*74f0*/  CS2R R106, SRZ ;  /* 0x00000000006a7805 */ /* 0x000fe4000001ff00 */
[----:B------:R-:W1:Y:S01]  /*7500*/  LDC R148, c[0x0][0x268] ;  /* 0x00009a00ff947b82 */ /* 0x000e620000000800 */
[----:B----4-:R-:W-:Y:S01]  /*7510*/  IMAD R89, R142, 0x4, R33 ;  /* 0x000000048e597824 */ /* 0x010fe200078e0221 */
[----:B0-----:R-:W-:Y:S01]  /*7520*/  LEA.HI.X.SX32 R27, R109, R0, 0x1, P3 ;  /* 0x000000006d1b7211 */ /* 0x001fe200018f0eff */
[----:B------:R0:W-:Y:S01]  /*7530*/  STL [R1+0x6ec], R53 ;  /* 0x0006ec3501007387 */ /* 0x0001e20000100800 */
[----:B------:R-:W-:Y:S01]  /*7540*/  IMAD R109, R3, 0xa, RZ ;  /* 0x0000000a036d7824 */ /* 0x000fe200078e02ff */
[----:B--2---:R-:W-:Y:S02]  /*7550*/  IADD3 R55, P0, R111, R8, RZ ;  /* 0x000000086f377210 */ /* 0x004fe40007f1e0ff */
[----:B------:R2:W-:Y:S01]  /*7560*/  STL [R1+0x6f4], R27 ;  /* 0x0006f41b01007387 */ /* 0x0005e20000100800 */
[----:B------:R-:W4:Y:S01]  /*7570*/  LDC R150, c[0x0][0x268] ;  /* 0x00009a00ff967b82 */ /* 0x000f220000000800 */
[----:B---3--:R-:W-:Y:S01]  /*7580*/  IMAD R69, R144, 0x4, R89 ;  /* 0x0000000490457824 */ /* 0x008fe200078e0259 */
[----:B------:R-:W-:Y:S01]  /*7590*/  SHF.R.S32.HI R135, RZ, 0x1f, R109 ;  /* 0x0000001fff877819 */ /* 0x000fe2000001146d */
[----:B------:R3:W-:Y:S01]  /*75a0*/  STL [R1+0x700], R55 ;  /* 0x0007003701007387 */ /* 0x0007e20000100800 */
[----:B------:R-:W-:-:S02]  /*75b0*/  SHF.R.S32.HI R142, RZ, 0x1f, R116 ;  /* 0x0000001fff8e7819 */ /* 0x000fc40000011474 */
[-C--:B0-----:R-:W-:Y:S02]  /*75c0*/  IADD3 R53, P1, R113, R8.reuse, RZ ;  /* 0x0000000871357210 */ /* 0x081fe40007f3e0ff */
[----:B------:R-:W0:Y:S01]  /*75d0*/  LDC R152, c[0x0][0x268] ;  /* 0x00009a00ff987b82 */ /* 0x000e220000000800 */
[----:B--2---:R-:W-:Y:S01]  /*75e0*/  IADD3 R27, P3, R115, R8, RZ ;  /* 0x00000008731b7210 */ /* 0x004fe20007f7e0ff */
[----:B-----5:R-:W-:Y:S01]  /*75f0*/  IMAD R67, R146, 0x4, R69 ;  /* 0x0000000492437824 */ /* 0x020fe200078e0245 */
[----:B------:R2:W-:Y:S01]  /*7600*/  STL [R1+0x708], R53 ;  /* 0x0007083501007387 */ /* 0x0005e20000100800 */
[----:B------:R-:W-:Y:S02]  /*7610*/  SHF.R.S32.HI R144, RZ, 0x1f, R118 ;  /* 0x0000001fff907819 */ /* 0x000fe40000011476 */
[-C--:B---3--:R-:W-:Y:S01]  /*7620*/  LEA.HI.X.SX32 R55, R111, R0.reuse, 0x1, P0 ;  /* 0x000000006f377211 */ /* 0x088fe200000f0eff */
[----:B------:R3:W-:Y:S01]  /*7630*/  STL [R1+0x710], R27 ;  /* 0x0007101b01007387 */ /* 0x0007e20000100800 */
[----:B------:R-:W5:Y:S01]  /*7640*/  LDC R156, c[0x0][0x268] ;  /* 0x00009a00ff9c7b82 */ /* 0x000f620000000800 */
[----:B-1----:R-:W-:Y:S01]  /*7650*/  IMAD R65, R148, 0x4, R67 ;  /* 0x0000000494417824 */ /* 0x002fe200078e0243 */
[----:B------:R-:W-:Y:S01]  /*7660*/  SHF.R.S32.HI R146, RZ, 0x1f, R120 ;  /* 0x0000001fff927819 */ /* 0x000fe20000011478 */
[----:B------:R1:W-:Y:S01]  /*7670*/  STL [R1+0x6fc], R55 ;  /* 0x0006fc3701007387 */ /* 0x0003e20000100800 */
[----:B------:R-:W-:Y:S01]  /*7680*/  IMAD R111, R3, 0xc, RZ ;  /* 0x0000000c036f7824 */ /* 0x000fe200078e02ff */
[-C--:B--2---:R-:W-:Y:S01]  /*7690*/  LEA.HI.X.SX32 R53, R113, R0.reuse, 0x1, P1 ;  /* 0x0000000071357211 */ /* 0x084fe200008f0eff */
[----:B------:R-:W-:Y:S01]  /*76a0*/  IMAD R113, R3, 0xe, RZ ;  /* 0x0000000e03717824 */ /* 0x000fe200078e02ff */
[----:B------:R-:W-:Y:S01]  /*76b0*/  SHF.R.S32.HI R148, RZ, 0x1f, R122 ;  /* 0x0000001fff947819 */ /* 0x000fe2000001147a */
[----:B------:R-:W2:Y:S01]  /*76c0*/  LDC R158, c[0x0][0x268] ;  /* 0x00009a00ff9e7b82 */ /* 0x000ea20000000800 */
[----:B---3--:R-:W-:Y:S01]  /*76d0*/  LEA.HI.X.SX32 R27, R115, R0, 0x1, P3 ;  /* 0x00000000731b7211 */ /* 0x008fe200018f0eff */
[----:B----4-:R-:W-:Y:S01]  /*76e0*/  IMAD R87, R150, 0x4, R65 ;  /* 0x0000000496577824 */ /* 0x010fe200078e0241 */
[----:B------:R3:W-:Y:S01]  /*76f0*/  STL [R1+0x704], R53 ;  /* 0x0007043501007387 */ /* 0x0007e20000100800 */
[----:B------:R-:W-:Y:S01]  /*7700*/  SHF.R.S32.HI R137, RZ, 0x1f, R111 ;  /* 0x0000001fff897819 */ /* 0x000fe2000001146f */
[----:B------:R-:W-:Y:S01]  /*7710*/  IMAD.SHL.U32 R115, R3, 0x10, RZ ;  /* 0x0000001003737824 */ /* 0x000fe200078e00ff */
[----:B-1----:R-:W-:Y:S01]  /*7720*/  IADD3 R55, P0, R117, R8, RZ ;  /* 0x0000000875377210 */ /* 0x002fe20007f1e0ff */
[----:B------:R1:W-:Y:S01]  /*7730*/  STL [R1+0x70c], R27 ;  /* 0x00070c1b01007387 */ /* 0x0003e20000100800 */
[----:B------:R-:W4:Y:S01]  /*7740*/  LDC R160, c[0x0][0x268] ;  /* 0x00009a00ffa07b82 */ /* 0x000f220000000800 */
[----:B0-----:R-:W-:Y:S01]  /*7750*/  IMAD R85, R152, 0x4, R87 ;  /* 0x0000000498557824 */ /* 0x001fe200078e0257 */
[----:B------:R-:W-:Y:S01]  /*7760*/  SHF.R.S32.HI R139, RZ, 0x1f, R113 ;  /* 0x0000001fff8b7819 */ /* 0x000fe20000011471 */
[----:B------:R0:W-:Y:S01]  /*7770*/  STL [R1+0x718], R55 ;  /* 0x0007183701007387 */ /* 0x0001e20000100800 */
[----:B------:R-:W-:-:S02]  /*7780*/  SHF.R.S32.HI R141, RZ, 0x1f, R115 ;  /* 0x0000001fff8d7819 */ /* 0x000fc40000011473 */
[-C--:B---3--:R-:W-:Y:S02]  /*7790*/  IADD3 R53, P3, R121, R8.reuse, RZ ;  /* 0x0000000879357210 */ /* 0x088fe40007f7e0ff */
[----:B------:R-:W3:Y:S01]  /*77a0*/  LDC R162, c[0x0][0x268] ;  /* 0x00009a00ffa27b82 */ /* 0x000ee20000000800 */
[C---:B-1----:R-:W-:Y:S01]  /*77b0*/  IADD3 R27, P1, R119.reuse, R8, RZ ;  /* 0x00000008771b7210 */ /* 0x042fe20007f3e0ff */
[----:B-----5:R-:W-:Y:S01]  /*77c0*/  IMAD R63, R156, 0x4, R85 ;  /* 0x000000049c3f7824 */ /* 0x020fe200078e0255 */
[----:B------:R-:W-:Y:S02]  /*77d0*/  SHF.R.S32.HI R150, RZ, 0x1f, R124 ;  /* 0x0000001fff967819 */ /* 0x000fe4000001147c */
[----:B0-----:R-:W-:Y:S01]  /*77e0*/  LEA.HI.X.SX32 R55, R119, R0, 0x1, P1 ;  /* 0x0000000077377211 */ /* 0x001fe200008f0eff */
[----:B------:R0:W-:Y:S01]  /*77f0*/  STL [R1+0x720], R27 ;  /* 0x0007201b01007387 */ /* 0x0001e20000100800 */
[----:B------:R-:W-:Y:S01]  /*7800*/  IMAD R119, R3, 0x14, RZ ;  /* 0x0000001403777824 */ /* 0x000fe200078e02ff */
[----:B------:R-:W1:Y:S01]  /*7810*/  LDC R164, c[0x0][0x268] ;  /* 0x00009a00ffa47b82 */ /* 0x000e620000000800 */
[----:B--2---:R-:W-:Y:S01]  /*7820*/  IMAD R61, R158, 0x4, R63 ;  /* 0x000000049e3d7824 */ /* 0x004fe200078e023f */
[----:B------:R2:W-:Y:S01]  /*7830*/  STL [R1+0x728], R53 ;  /* 0x0007283501007387 */ /* 0x0005e20000100800 */
[----:B------:R-:W-:-:S02]  /*7840*/  SHF.R.S32.HI R152, RZ, 0x1f, R126 ;  /* 0x0000001fff987819 */ /* 0x000fc4000001147e */
[----:B------:R-:W-:Y:S02]  /*7850*/  SHF.R.S32.HI R145, RZ, 0x1f, R119 ;  /* 0x0000001fff917819 */ /* 0x000fe40000011477 */
[----:B------:R-:W-:Y:S01]  /*7860*/  SEL R156, R154, 0x1054, !P2 ;  /* 0x000010549a9c7807 */ /* 0x000fe20005000000 */
[----:B------:R-:W5:Y:S01]  /*7870*/  LDC R166, c[0x0][0x268] ;  /* 0x00009a00ffa67b82 */ /* 0x000f620000000800 */
[----:B0-----:R-:W-:Y:S01]  /*7880*/  LEA.HI.X.SX32 R27, R117, R0, 0x1, P0 ;  /* 0x00000000751b7211 */ /* 0x001fe200000f0eff */
[----:B----4-:R-:W-:Y:S01]  /*7890*/  IMAD R83, R160, 0x4, R61 ;  /* 0x00000004a0537824 */ /* 0x010fe200078e023d */
[----:B------:R-:W-:Y:S01]  /*78a0*/  IADD3 R57, P0, R123, R8, RZ ;  /* 0x000000087b397210 */ /* 0x000fe20007f1e0ff */
[----:B------:R-:W-:Y:S01]  /*78b0*/  IMAD R117, R3, 0x12, RZ ;  /* 0x0000001203757824 */ /* 0x000fe200078e02ff */
[----:B--2---:R-:W-:Y:S01]  /*78c0*/  LEA.HI.X.SX32 R53, R121, R0, 0x1, P3 ;  /* 0x0000000079357211 */ /* 0x004fe200018f0eff */
[----:B------:R1:W-:Y:S01]  /*78d0*/  STL [R1+0x714], R27 ;  /* 0x0007141b01007387 */ /* 0x0003e20000100800 */
[----:B------:R-:W-:Y:S01]  /*78e0*/  IMAD R121, R3, 0x16, RZ ;  /* 0x0000001603797824 */ /* 0x000fe200078e02ff */
[----:B------:R-:W0:Y:S01]  /*78f0*/  LDC R104, c[0x0][0x268] ;  /* 0x00009a00ff687b82 */ /* 0x000e220000000800 */
[----:B---3--:R-:W-:Y:S01]  /*7900*/  IMAD R59, R162, 0x4, R83 ;  /* 0x00000004a23b7824 */ /* 0x008fe200078e0253 */
[----:B------:R2:W-:Y:S01]  /*7910*/  STL [R1+0x71c], R55 ;  /* 0x00071c3701007387 */ /* 0x0005e20000100800 */
[----:B------:R-:W-:-:S02]  /*7920*/  SHF.R.S32.HI R143, RZ, 0x1f, R117 ;  /* 0x0000001fff8f7819 */ /* 0x000fc40000011475 */
[----:B------:R-:W-:Y:S01]  /*7930*/  SHF.R.S32.HI R147, RZ, 0x1f, R121 ;  /* 0x0000001fff937819 */ /* 0x000fe20000011479 */
[----:B------:R3:W-:Y:S01]  /*7940*/  STL [R1+0x724], R53 ;  /* 0x0007243501007387 */ /* 0x0007e20000100800 */
[----:B------:R-:W-:Y:S01]  /*7950*/  SEL R154, R155, 0x3276, !P2 ;  /* 0x000032769b9a7807 */ /* 0x000fe20005000000 */
[----:B------:R-:W4:Y:S01]  /*7960*/  LDC R102, c[0x0][0x268] ;  /* 0x00009a00ff667b82 */ /* 0x000f220000000800 */
[----:B-1----:R-:W-:Y:S01]  /*7970*/  IMAD R27, R164, 0x4, R59 ;  /* 0x00000004a41b7824 */ /* 0x002fe200078e023b */
[----:B------:R1:W-:Y:S01]  /*7980*/  STL [R1+0x730], R57 ;  /* 0x0007303901007387 */ /* 0x0003e20000100800 */
[----:B------:R-:W-:Y:S01]  /*7990*/  IMAD.U32 R164, RZ, RZ, UR6 ;  /* 0x00000006ffa47e24 */ /* 0x000fe2000f8e00ff */
[-C--:B--2---:R-:W-:Y:S02]  /*79a0*/  IADD3 R55, P1, R125, R8.reuse, RZ ;  /* 0x000000087d377210 */ /* 0x084fe40007f3e0ff */
[----:B---3--:R-:W-:Y:S02]  /*79b0*/  IADD3 R53, P3, R127, R8, RZ ;  /* 0x000000087f357210 */ /* 0x008fe40007f7e0ff */
[----:B------:R-:W2:Y:S01]  /*79c0*/  LDC R100, c[0x0][0x268] ;  /* 0x00009a00ff647b82 */ /* 0x000ea20000000800 */
[----:B------:R3:W-:Y:S01]  /*79d0*/  STL [R1+0x738], R55 ;  /* 0x0007383701007387 */ /* 0x0007e20000100800 */
[----:B-----5:R-:W-:Y:S01]  /*79e0*/  IMAD R81, R166, 0x4, R27 ;  /* 0x00000004a6517824 */ /* 0x020fe200078e021b */
[----:B-1----:R-:W-:Y:S01]  /*79f0*/  LEA.HI.X.SX32 R57, R123, R0, 0x1, P0 ;  /* 0x000000007b397211 */ /* 0x002fe200000f0eff */
[----:B------:R-:W-:Y:S01]  /*7a00*/  IMAD R123, R3, 0x18, RZ ;  /* 0x00000018037b7824 */ /* 0x000fe200078e02ff */
[----:B------:R1:W-:Y:S03]  /*7a10*/  STL [R1+0x740], R53 ;  /* 0x0007403501007387 */ /* 0x0003e60000100800 */
[----:B------:R-:W5:Y:S01]  /*7a20*/  LDC R98, c[0x0][0x268] ;  /* 0x00009a00ff627b82 */ /* 0x000f620000000800 */
[----:B------:R0:W-:Y:S01]  /*7a30*/  STL [R1+0x72c], R57 ;  /* 0x00072c3901007387 */ /* 0x0001e20000100800 */
[----:B------:R-:W-:-:S02]  /*7a40*/  SHF.R.S32.HI R149, RZ, 0x1f, R123 ;  /* 0x0000001fff957819 */ /* 0x000fc4000001147b */
[----:B---3--:R-:W-:Y:S01]  /*7a50*/  LEA.HI.X.SX32 R55, R125, R0, 0x1, P1 ;  /* 0x000000007d377211 */ /* 0x008fe200008f0eff */
[----:B------:R-:W-:Y:S01]  /*7a60*/  IMAD R125, R3, 0x1a, RZ ;  /* 0x0000001a037d7824 */ /* 0x000fe200078e02ff */
[----:B------:R-:W-:Y:S02]  /*7a70*/  IADD3 R79, P1, R131, R8, RZ ;  /* 0x00000008834f7210 */ /* 0x000fe40007f3e0ff */
[----:B-1----:R-:W-:Y:S01]  /*7a80*/  LEA.HI.X.SX32 R53, R127, R0, 0x1, P3 ;  /* 0x000000007f357211 */ /* 0x002fe200018f0eff */
[----:B------:R1:W-:Y:S01]  /*7a90*/  STL [R1+0x734], R55 ;  /* 0x0007343701007387 */ /* 0x0003e20000100800 */
[----:B------:R-:W3:Y:S01]  /*7aa0*/  LDC R96, c[0x0][0x268] ;  /* 0x00009a00ff607b82 */ /* 0x000ee20000000800 */
[----:B0-----:R-:W-:Y:S01]  /*7ab0*/  IMAD R57, R104, 0x4, R81 ;  /* 0x0000000468397824 */ /* 0x001fe200078e0251 */
[----:B------:R-:W-:Y:S01]  /*7ac0*/  SHF.R.S32.HI R151, RZ, 0x1f, R125 ;  /* 0x0000001fff977819 */ /* 0x000fe2000001147d */
[----:B------:R0:W-:Y:S01]  /*7ad0*/  STL [R1+0x73c], R53 ;  /* 0x00073c3501007387 */ /* 0x0001e20000100800 */
[----:B------:R-:W-:-:S04]  /*7ae0*/  CS2R R104, SRZ ;  /* 0x0000000000687805 */ /* 0x000fc8000001ff00 */
[----:B------:R-:W3:Y:S01]  /*7af0*/  LDC R94, c[0x0][0x268] ;  /* 0x00009a00ff5e7b82 */ /* 0x000ee20000000800 */
[-C--:B-1----:R-:W-:Y:S02]  /*7b00*/  IADD3 R55, P0, R129, R8.reuse, RZ ;  /* 0x0000000881377210 */ /* 0x082fe40007f1e0ff */
[----:B0-----:R-:W-:-:S03]  /*7b10*/  IADD3 R53, P3, R133, R8, RZ ;  /* 0x0000000885357210 */ /* 0x001fc60007f7e0ff */
[----:B------:R4:W-:Y:S02]  /*7b20*/  STL [R1+0x748], R55 ;  /* 0x0007483701007387 */ /* 0x0009e40000100800 */
[----:B------:R-:W0:Y:S02]  /*7b30*/  LDC R92, c[0x0][0x268] ;  /* 0x00009a00ff5c7b82 */ /* 0x000e240000000800 */
[----:B------:R1:W-:Y:S04]  /*7b40*/  STL [R1+0x750], R79 ;  /* 0x0007504f01007387 */ /* 0x0003e80000100800 */
[----:B------:R2:W-:Y:S01]  /*7b50*/  STL [R1+0x758], R53 ;  /* 0x0007583501007387 */ /* 0x0005e20000100800 */
[----:B----4-:R-:W-:Y:S01]  /*7b60*/  IMAD R55, R102, 0x4, R57 ;  /* 0x0000000466377824 */ /* 0x010fe200078e0239 */
[-C--:B------:R-:W-:Y:S01]  /*7b70*/  LEA.HI.X.SX32 R102, R133, R0.reuse, 0x1, P3 ;  /* 0x0000000085667211 */ /* 0x080fe200018f0eff */
[----:B------:R-:W4:Y:S01]  /*7b80*/  LDC R90, c[0x0][0x268] ;  /* 0x00009a00ff5a7b82 */ /* 0x000f220000000800 */
[----:B-1----:R-:W-:-:S02]  /*7b90*/  LEA.HI.X.SX32 R79, R129, R0, 0x1, P0 ;  /* 0x00000000814f7211 */ /* 0x002fc400000f0eff */
[----:B--2---:R-:W-:-:S03]  /*7ba0*/  LEA.HI.X.SX32 R53, R131, R0, 0x1, P1 ;  /* 0x0000000083357211 */ /* 0x004fc600008f0eff */
[----:B------:R1:W-:Y:S02]  /*7bb0*/  STL [R1+0x744], R79 ;  /* 0x0007444f01007387 */ /* 0x0003e40000100800 */
[----:B------:R-:W2:Y:S02]  /*7bc0*/  LDC R88, c[0x0][0x268] ;  /* 0x00009a00ff587b82 */ /* 0x000ea40000000800 */
[----:B------:R5:W-:Y:S04]  /*7bd0*/  STL [R1+0x74c], R53 ;  /* 0x00074c3501007387 */ /* 0x000be80000100800 */
[----:B------:R3:W-:Y:S02]  /*7be0*/  STL [R1+0x754], R102 ;  /* 0x0007546601007387 */ /* 0x0007e40000100800 */
[----:B------:R-:W2:Y:S01]  /*7bf0*/  LDC R86, c[0x0][0x268] ;  /* 0x00009a00ff567b82 */ /* 0x000ea20000000800 */
[----:B-1----:R-:W-:Y:S01]  /*7c00*/  IMAD R79, R100, 0x4, R55 ;  /* 0x00000004644f7824 */ /* 0x002fe200078e0237 */
[----:B------:R-:W-:-:S02]  /*7c10*/  IADD3 R100, P3, R101, R8, RZ ;  /* 0x0000000865647210 */ /* 0x000fc40007f7e0ff */
[----:B-----5:R-:W-:-:S04]  /*7c20*/  IADD3 R53, P0, R51, R8, RZ ;  /* 0x0000000833357210 */ /* 0x020fc80007f1e0ff */
[----:B------:R-:W1:Y:S01]  /*7c30*/  LDC R84, c[0x0][0x268] ;  /* 0x00009a00ff547b82 */ /* 0x000e620000000800 */
[----:B---3--:R-:W-:Y:S01]  /*7c40*/  IADD3 R102, P1, R77, R8, RZ ;  /* 0x000000084d667210 */ /* 0x008fe20007f3e0ff */
[----:B------:R3:W-:Y:S01]  /*7c50*/  STL [R1+0x760], R53 ;  /* 0x0007603501007387 */ /* 0x0007e20000100800 */
[-C--:B------:R-:W-:Y:S02]  /*7c60*/  LEA.HI.X.SX32 R51, R51, R0.reuse, 0x1, P0 ;  /* 0x0000000033337211 */ /* 0x080fe400000f0eff */
[-C--:B------:R-:W-:Y:S01]  /*7c70*/  LEA.HI.X.SX32 R77, R77, R0.reuse, 0x1, P1 ;  /* 0x000000004d4d7211 */ /* 0x080fe200008f0eff */
[----:B------:R5:W-:Y:S02]  /*7c80*/  STL [R1+0x768], R102 ;  /* 0x0007686601007387 */ /* 0x000be40000100800 */
[----:B------:R-:W1:Y:S02]  /*7c90*/  LDC R82, c[0x0][0x268] ;  /* 0x00009a00ff527b82 */ /* 0x000e640000000800 */
[----:B------:R0:W-:Y:S01]  /*7ca0*/  STL [R1+0x770], R100 ;  /* 0x0007706401007387 */ /* 0x0001e20000100800 */
[----:B---3--:R-:W-:Y:S01]  /*7cb0*/  IMAD R53, R98, 0x4, R79 ;  /* 0x0000000462357824 */ /* 0x008fe200078e024f */
[----:B------:R-:W-:-:S02]  /*7cc0*/  LEA.HI.X.SX32 R98, R101, R0, 0x1, P3 ;  /* 0x0000000065627211 */ /* 0x000fc400018f0eff */
[----:B------:R3:W-:Y:S02]  /*7cd0*/  STL [R1+0x75c], R51 ;  /* 0x00075c3301007387 */ /* 0x0007e40000100800 */
[----:B------:R-:W1:Y:S01]  /*7ce0*/  LDC R80, c[0x0][0x268] ;  /* 0x00009a00ff507b82 */ /* 0x000e620000000800 */
[----:B-----5:R-:W-:Y:S01]  /*7cf0*/  CS2R R102, SRZ ;  /* 0x0000000000667805 */ /* 0x020fe2000001ff00 */
[----:B------:R5:W-:Y:S01]  /*7d00*/  STL [R1+0x764], R77 ;  /* 0x0007644d01007387 */ /* 0x000be20000100800 */
[----:B0-----:R-:W-:-:S03]  /*7d10*/  CS2R R100, SRZ ;  /* 0x0000000000647805 */ /* 0x001fc6000001ff00 */
[----:B------:R0:W-:Y:S01]  /*7d20*/  STL [R1+0x76c], R98 ;  /* 0x00076c6201007387 */ /* 0x0001e20000100800 */
[----:B---3--:R-:W-:Y:S01]  /*7d30*/  IMAD R51, R96, 0x4, R53 ;  /* 0x0000000460337824 */ /* 0x008fe200078e0235 */
[-C--:B------:R-:W-:Y:S01]  /*7d40*/  IADD3 R96, P1, R49, R8.reuse, RZ ;  /* 0x0000000831607210 */ /* 0x080fe20007f3e0ff */
[----:B------:R-:W3:Y:S01]  /*7d50*/  LDC R78, c[0x0][0x268] ;  /* 0x00009a00ff4e7b82 */ /* 0x000ee20000000800 */
[-C--:B-----5:R-:W-:Y:S02]  /*7d60*/  IADD3 R77, P0, R47, R8.reuse, RZ ;  /* 0x000000082f4d7210 */ /* 0x0a0fe40007f1e0ff */
[----:B0-----:R-:W-:-:S03]  /*7d70*/  IADD3 R98, P3, R99, R8, RZ ;  /* 0x0000000863627210 */ /* 0x001fc60007f7e0ff */
[----:B------:R0:W-:Y:S02]  /*7d80*/  STL [R1+0x778], R77 ;  /* 0x0007784d01007387 */ /* 0x0001e40000100800 */
[----:B------:R-:W5:Y:S02]  /*7d90*/  LDC R76, c[0x0][0x268] ;  /* 0x00009a00ff4c7b82 */ /* 0x000f640000000800 */
[----:B------:R4:W-:Y:S04]  /*7da0*/  STL [R1+0x780], R96 ;  /* 0x0007806001007387 */ /* 0x0009e80000100800 */
[----:B------:R2:W-:Y:S02]  /*7db0*/  STL [R1+0x788], R98 ;  /* 0x0007886201007387 */ /* 0x0005e40000100800 */
[----:B------:R-:W5:Y:S01]  /*7dc0*/  LDC R74, c[0x0][0x268] ;  /* 0x00009a00ff4a7b82 */ /* 0x000f620000000800 */
[----:B0-----:R-:W-:Y:S01]  /*7dd0*/  IMAD R77, R94, 0x4, R51 ;  /* 0x000000045e4d7824 */ /* 0x001fe200078e0233 */
[----:B------:R-:W-:-:S02]  /*7de0*/  LEA.HI.X.SX32 R94, R99, R0, 0x1, P3 ;  /* 0x00000000635e7211 */ /* 0x000fc400018f0eff */
[-C--:B----4-:R-:W-:Y:S02]  /*7df0*/  LEA.HI.X.SX32 R96, R47, R0.reuse, 0x1, P0 ;  /* 0x000000002f607211 */ /* 0x090fe400000f0eff */
[----:B------:R-:W-:Y:S01]  /*7e00*/  LEA.HI.X.SX32 R47, R49, R0, 0x1, P1 ;  /* 0x00000000312f7211 */ /* 0x000fe200008f0eff */
[----:B------:R-:W-:Y:S01]  /*7e10*/  IMAD R49, R92, 0x4, R77 ;  /* 0x000000045c317824 */ /* 0x000fe200078e024d */
[-C--:B------:R-:W-:Y:S01]  /*7e20*/  IADD3 R92, P1, R75, R8.reuse, RZ ;  /* 0x000000084b5c7210 */ /* 0x080fe20007f3e0ff */
[----:B------:R-:W-:Y:S01]  /*7e30*/  STL [R1+0x774], R96 ;  /* 0x0007746001007387 */ /* 0x000fe20000100800 */
[----:B------:R-:W0:Y:S01]  /*7e40*/  LDC R72, c[0x0][0x268] ;  /* 0x00009a00ff487b82 */ /* 0x000e220000000800 */
[----:B--2---:R-:W-:Y:S02]  /*7e50*/  CS2R R98, SRZ ;  /* 0x0000000000627805 */ /* 0x004fe4000001ff00 */
[----:B------:R2:W-:Y:S04]  /*7e60*/  STL [R1+0x77c], R47 ;  /* 0x00077c2f01007387 */ /* 0x0005e80000100800 */
[----:B------:R4:W-:Y:S01]  /*7e70*/  STL [R1+0x784], R94 ;  /* 0x0007845e01007387 */ /* 0x0009e20000100800 */
[----:B------:R-:W0:Y:S01]  /*7e80*/  LDC R70, c[0x0][0x268] ;  /* 0x00009a00ff467b82 */ /* 0x000e220000000800 */
[----:B--2---:R-:W-:-:S07]  /*7e90*/  IADD3 R47, P0, R45, R8, RZ ;  /* 0x000000082d2f7210 */ /* 0x004fce0007f1e0ff */
[----:B------:R-:W2:Y:S01]  /*7ea0*/  LDC R68, c[0x0][0x268] ;  /* 0x00009a00ff447b82 */ /* 0x000ea20000000800 */
[C---:B----4-:R-:W-:Y:S01]  /*7eb0*/  IADD3 R94, P3, R97.reuse, R8, RZ ;  /* 0x00000008615e7210 */ /* 0x050fe20007f7e0ff */
[----:B------:R4:W-:Y:S04]  /*7ec0*/  STL [R1+0x790], R47 ;  /* 0x0007902f01007387 */ /* 0x0009e80000100800 */
[----:B------:R1:W-:Y:S02]  /*7ed0*/  STL [R1+0x798], R92 ;  /* 0x0007985c01007387 */ /* 0x0003e40000100800 */
[----:B------:R-:W2:Y:S02]  /*7ee0*/  LDC R66, c[0x0][0x268] ;  /* 0x00009a00ff427b82 */ /* 0x000ea40000000800 */
[----:B------:R-:W-:Y:S01]  /*7ef0*/  STL [R1+0x7a0], R94 ;  /* 0x0007a05e01007387 */ /* 0x000fe20000100800 */
[----:B----4-:R-:W-:Y:S01]  /*7f00*/  IMAD R47, R90, 0x4, R49 ;  /* 0x000000045a2f7824 */ /* 0x010fe200078e0231 */
[----:B------:R-:W-:-:S02]  /*7f10*/  LEA.HI.X.SX32 R90, R97, R0, 0x1, P3 ;  /* 0x00000000615a7211 */ /* 0x000fc400018f0eff */
[----:B------:R-:W-:Y:S02]  /*7f20*/  CS2R R96, SRZ ;  /* 0x0000000000607805 */ /* 0x000fe4000001ff00 */
[-C--:B-1----:R-:W-:Y:S01]  /*7f30*/  LEA.HI.X.SX32 R92, R45, R0.reuse, 0x1, P0 ;  /* 0x000000002d5c7211 */ /* 0x082fe200000f0eff */
[----:B------:R-:W1:Y:S01]  /*7f40*/  LDC R64, c[0x0][0x268] ;  /* 0x00009a00ff407b82 */ /* 0x000e620000000800 */
[----:B------:R-:W-:Y:S01]  /*7f50*/  LEA.HI.X.SX32 R45, R75, R0, 0x1, P1 ;  /* 0x000000004b2d7211 */ /* 0x000fe200008f0eff */
[----:B------:R-:W-:Y:S01]  /*7f60*/  IMAD R75, R88, 0x4, R47 ;  /* 0x00000004584b7824 */ /* 0x000fe200078e022f */
[-C--:B------:R-:W-:Y:S01]  /*7f70*/  IADD3 R88, P3, R95, R8.reuse, RZ ;  /* 0x000000085f587210 */ /* 0x080fe20007f7e0ff */
[----:B------:R-:W-:Y:S04]  /*7f80*/  STL [R1+0x78c], R92 ;  /* 0x00078c5c01007387 */ /* 0x000fe80000100800 */
[----:B------:R4:W-:Y:S01]  /*7f90*/  STL [R1+0x794], R45 ;  /* 0x0007942d01007387 */ /* 0x0009e20000100800 */
[----:B------:R-:W1:Y:S03]  /*7fa0*/  LDC R62, c[0x0][0x268] ;  /* 0x00009a00ff3e7b82 */ /* 0x000e660000000800 */
[----:B------:R3:W-:Y:S05]  /*7fb0*/  STL [R1+0x79c], R90 ;  /* 0x00079c5a01007387 */ /* 0x0007ea0000100800 */
[----:B------:R-:W1:Y:S01]  /*7fc0*/  LDC R60, c[0x0][0x268] ;  /* 0x00009a00ff3c7b82 */ /* 0x000e620000000800 */
[----:B----4-:R-:W-:-:S02]  /*7fd0*/  IADD3 R45, P0, R43, R8, RZ ;  /* 0x000000082b2d7210 */ /* 0x010fc40007f1e0ff */
[----:B---3--:R-:W-:-:S03]  /*7fe0*/  IADD3 R90, P1, R73, R8, RZ ;  /* 0x00000008495a7210 */ /* 0x008fc60007f3e0ff */
[----:B------:R3:W-:Y:S01]  /*7ff0*/  STL [R1+0x7a8], R45 ;  /* 0x0007a82d01007387 */ /* 0x0007e20000100800 */
[-C--:B------:R-:W-:Y:S01]  /*8000*/  LEA.HI.X.SX32 R43, R43, R0.reuse, 0x1, P0 ;  /* 0x000000002b2b7211 */ /* 0x080fe200000f0eff */
[----:B------:R-:W4:Y:S01]  /*8010*/  LDC R58, c[0x0][0x268] ;  /* 0x00009a00ff3a7b82 */ /* 0x000f220000000800 */
[-C--:B------:R-:W-:Y:S01]  /*8020*/  LEA.HI.X.SX32 R73, R73, R0.reuse, 0x1, P1 ;  /* 0x0000000049497211 */ /* 0x080fe200008f0eff */
[----:B------:R-:W-:Y:S04]  /*8030*/  STL [R1+0x7b0], R90 ;  /* 0x0007b05a01007387 */ /* 0x000fe80000100800 */
[----:B------:R-:W-:Y:S01]  /*8040*/  STL [R1+0x7b8], R88 ;  /* 0x0007b85801007387 */ /* 0x000fe20000100800 */
[----:B---3--:R-:W-:Y:S01]  /*8050*/  IMAD R45, R86, 0x4, R75 ;  /* 0x00000004562d7824 */ /* 0x008fe200078e024b */
[----:B------:R-:W-:-:S02]  /*8060*/  LEA.HI.X.SX32 R86, R95, R0, 0x1, P3 ;  /* 0x000000005f567211 */ /* 0x000fc400018f0eff */
[----:B------:R3:W-:Y:S01]  /*8070*/  STL [R1+0x7a4], R43 ;  /* 0x0007a42b01007387 */ /* 0x0007e20000100800 */
[----:B------:R-:W4:Y:S01]  /*8080*/  LDC R56, c[0x0][0x268] ;  /* 0x00009a00ff387b82 */ /* 0x000f220000000800 */
[----:B------:R-:W-:Y:S02]  /*8090*/  CS2R R94, SRZ ;  /* 0x00000000005e7805 */ /* 0x000fe4000001ff00 */
[----:B------:R5:W-:Y:S04]  /*80a0*/  STL [R1+0x7ac], R73 ;  /* 0x0007ac4901007387 */ /* 0x000be80000100800 */
[----:B------:R0:W-:Y:S01]  /*80b0*/  STL [R1+0x7b4], R86 ;  /* 0x0007b45601007387 */ /* 0x0001e20000100800 */
[----:B------:R-:W4:Y:S01]  /*80c0*/  LDC R54, c[0x0][0x268] ;  /* 0x00009a00ff367b82 */ /* 0x000f220000000800 */
[----:B---3--:R-:W-:Y:S01]  /*80d0*/  IMAD R43, R84, 0x4, R45 ;  /* 0x00000004542b7824 */ /* 0x008fe200078e022d */
[----:B------:R-:W-:-:S02]  /*80e0*/  IADD3 R84, P1, R93, R8, RZ ;  /* 0x000000085d547210 */ /* 0x000fc40007f3e0ff */
[----:B-----5:R-:W-:-:S04]  /*80f0*/  IADD3 R73, P0, R37, R8, RZ ;  /* 0x0000000825497210 */ /* 0x020fc80007f1e0ff */
[----:B------:R-:W3:Y:S01]  /*8100*/  LDC R52, c[0x0][0x268] ;  /* 0x00009a00ff347b82 */ /* 0x000ee20000000800 */
[C---:B0-----:R-:W-:Y:S01]  /*8110*/  IADD3 R86, P3, R39.reuse, R8, RZ ;  /* 0x0000000827567210 */ /* 0x041fe20007f7e0ff */
[----:B------:R0:W-:Y:S04]  /*8120*/  STL [R1+0x7c0], R73 ;  /* 0x0007c04901007387 */ /* 0x0001e80000100800 */
[----:B------:R5:W-:Y:S02]  /*8130*/  STL [R1+0x7c8], R84 ;  /* 0x0007c85401007387 */ /* 0x000be40000100800 */
[----:B------:R-:W3:Y:S02]  /*8140*/  LDC R50, c[0x0][0x268] ;  /* 0x00009a00ff327b82 */ /* 0x000ee40000000800 */
[----:B------:R-:W-:Y:S01]  /*8150*/  STL [R1+0x7d0], R86 ;  /* 0x0007d05601007387 */ /* 0x000fe20000100800 */
[----:B0-----:R-:W-:Y:S01]  /*8160*/  IMAD R73, R82, 0x4, R43 ;  /* 0x0000000452497824 */ /* 0x001fe200078e022b */
[----:B------:R-:W-:-:S02]  /*8170*/  LEA.HI.X.SX32 R82, R39, R0, 0x1, P3 ;  /* 0x0000000027527211 */ /* 0x000fc400018f0eff */
[-C--:B-----5:R-:W-:Y:S01]  /*8180*/  LEA.HI.X.SX32 R84, R37, R0.reuse, 0x1, P0 ;  /* 0x0000000025547211 */ /* 0x0a0fe200000f0eff */
[----:B------:R-:W-:Y:S01]  /*8190*/  IMAD R39, R80, 0x4, R73 ;  /* 0x0000000450277824 */ /* 0x000fe200078e0249 */
[----:B------:R-:W-:Y:S01]  /*81a0*/  LEA.HI.X.SX32 R37, R93, R0, 0x1, P1 ;  /* 0x000000005d257211 */ /* 0x000fe200008f0eff */
[----:B------:R-:W0:Y:S01]  /*81b0*/  LDC R48, c[0x0][0x268] ;  /* 0x00009a00ff307b82 */ /* 0x000e220000000800 */
[----:B------:R-:W-:Y:S01]  /*81c0*/  IADD3 R80, P3, R91, R8, RZ ;  /* 0x000000085b507210 */ /* 0x000fe20007f7e0ff */
[----:B------:R-:W-:Y:S01]  /*81d0*/  STL [R1+0x7bc], R84 ;  /* 0x0007bc5401007387 */ /* 0x000fe20000100800 */
[----:B------:R-:W-:-:S03]  /*81e0*/  CS2R R92, SRZ ;  /* 0x00000000005c7805 */ /* 0x000fc6000001ff00 */
[----:B------:R5:W-:Y:S02]  /*81f0*/  STL [R1+0x7c4], R37 ;  /* 0x0007c42501007387 */ /* 0x000be40000100800 */
[----:B------:R-:W0:Y:S02]  /*8200*/  LDC R46, c[0x0][0x268] ;  /* 0x00009a00ff2e7b82 */ /* 0x000e240000000800 */
[----:B------:R2:W-:Y:S01]  /*8210*/  STL [R1+0x7cc], R82 ;  /* 0x0007cc5201007387 */ /* 0x0005e20000100800 */
[----:B-----5:R-:W-:-:S05]  /*8220*/  IADD3 R37, P0, R71, R8, RZ ;  /* 0x0000000847257210 */ /* 0x020fca0007f1e0ff */
[----:B------:R-:W5:Y:S01]  /*8230*/  LDC R44, c[0x0][0x268] ;  /* 0x00009a00ff2c7b82 */ /* 0x000f620000000800 */
[----:B--2---:R-:W-:Y:S01]  /*8240*/  IADD3 R82, P1, R35, R8, RZ ;  /* 0x0000000823527210 */ /* 0x004fe20007f3e0ff */
[----:B------:R2:W-:Y:S01]  /*8250*/  STL [R1+0x7d8], R37 ;  /* 0x0007d82501007387 */ /* 0x0005e20000100800 */
[-C--:B------:R-:W-:Y:S02]  /*8260*/  LEA.HI.X.SX32 R71, R71, R0.reuse, 0x1, P0 ;  /* 0x0000000047477211 */ /* 0x080fe400000f0eff */
[-C--:B------:R-:W-:Y:S01]  /*8270*/  LEA.HI.X.SX32 R35, R35, R0.reuse, 0x1, P1 ;  /* 0x0000000023237211 */ /* 0x080fe200008f0eff */
[----:B------:R-:W-:Y:S02]  /*8280*/  STL [R1+0x7e0], R82 ;  /* 0x0007e05201007387 */ /* 0x000fe40000100800 */
[----:B------:R-:W5:Y:S02]  /*8290*/  LDC R42, c[0x0][0x268] ;  /* 0x00009a00ff2a7b82 */ /* 0x000f640000000800 */
[----:B------:R-:W-:Y:S01]  /*82a0*/  STL [R1+0x7e8], R80 ;  /* 0x0007e85001007387 */ /* 0x000fe20000100800 */
[----:B--2---:R-:W-:Y:S01]  /*82b0*/  IMAD R37, R78, 0x4, R39 ;  /* 0x000000044e257824 */ /* 0x004fe200078e0227 */
[----:B------:R-:W-:-:S02]  /*82c0*/  LEA.HI.X.SX32 R78, R91, R0, 0x1, P3 ;  /* 0x000000005b4e7211 */ /* 0x000fc400018f0eff */
[----:B------:R2:W-:Y:S02]  /*82d0*/  STL [R1+0x7d4], R71 ;  /* 0x0007d44701007387 */ /* 0x0005e40000100800 */
[----:B------:R-:W5:Y:S01]  /*82e0*/  LDC R40, c[0x0][0x268] ;  /* 0x00009a00ff287b82 */ /* 0x000f620000000800 */
[----:B------:R-:W-:Y:S01]  /*82f0*/  CS2R R90, SRZ ;  /* 0x00000000005a7805 */ /* 0x000fe2000001ff00 */
[----:B------:R1:W-:Y:S04]  /*8300*/  STL [R1+0x7dc], R35 ;  /* 0x0007dc2301007387 */ /* 0x0003e80000100800 */
[----:B------:R4:W-:Y:S02]  /*8310*/  STL [R1+0x7e4], R78 ;  /* 0x0007e44e01007387 */ /* 0x0009e40000100800 */
[----:B------:R-:W5:Y:S01]  /*8320*/  LDC R38, c[0x0][0x268] ;  /* 0x00009a00ff267b82 */ /* 0x000f620000000800 */
[----:B--2---:R-:W-:Y:S01]  /*8330*/  IMAD R71, R76, 0x4, R37 ;  /* 0x000000044c477824 */ /* 0x004fe200078e0225 */
[----:B------:R-:W-:-:S02]  /*8340*/  IADD3 R76, P3, R69, R8, RZ ;  /* 0x00000008454c7210 */ /* 0x000fc40007f7e0ff */
[----:B-1----:R-:W-:-:S04]  /*8350*/  IADD3 R35, P0, R33, R8, RZ ;  /* 0x0000000821237210 */ /* 0x002fc80007f1e0ff */
[----:B------:R-:W1:Y:S01]  /*8360*/  LDC R36, c[0x0][0x268] ;  /* 0x00009a00ff247b82 */ /* 0x000e620000000800 */
[----:B----4-:R-:W-:Y:S01]  /*8370*/  IADD3 R78, P1, R89, R8, RZ ;  /* 0x00000008594e7210 */ /* 0x010fe20007f3e0ff */
[----:B------:R2:W-:Y:S01]  /*8380*/  STL [R1+0x7f0], R35 ;  /* 0x0007f02301007387 */ /* 0x0005e20000100800 */
[----:B------:R-:W-:-:S03]  /*8390*/  LEA.HI.X.SX32 R33, R33, R0, 0x1, P0 ;  /* 0x0000000021217211 */ /* 0x000fc600000f0eff */
[----:B------:R-:W-:Y:S02]  /*83a0*/  STL [R1+0x7f8], R78 ;  /* 0x0007f84e01007387 */ /* 0x000fe40000100800 */
[----:B------:R-:W4:Y:S02]  /*83b0*/  LDC R34, c[0x0][0x268] ;  /* 0x00009a00ff227b82 */ /* 0x000f240000000800 */
[----:B------:R3:W-:Y:S01]  /*83c0*/  STL [R1+0x800], R76 ;  /* 0x0008004c01007387 */ /* 0x0007e20000100800 */
[----:B--2---:R-:W-:Y:S01]  /*83d0*/  IMAD R35, R74, 0x4, R71 ;  /* 0x000000044a237824 */ /* 0x004fe200078e0247 */
[----:B------:R-:W-:Y:S02]  /*83e0*/  LEA.HI.X.SX32 R74, R69, R0, 0x1, P3 ;  /* 0x00000000454a7211 */ /* 0x000fe400018f0eff */
[----:B------:R2:W-:Y:S01]  /*83f0*/  STL [R1+0x7ec], R33 ;  /* 0x0007ec2101007387 */ /* 0x0005e20000100800 */
[C---:B------:R-:W-:Y:S01]  /*8400*/  IADD3 R69, P0, R67.reuse, R8, RZ ;  /* 0x0000000843457210 */ /* 0x040fe20007f1e0ff */
[----:B------:R-:W4:Y:S03]  /*8410*/  LDC R32, c[0x0][0x268] ;  /* 0x00009a00ff207b82 */ /* 0x000f260000000800 */
[----:B------:R-:W-:-:S02]  /*8420*/  LEA.HI.X.SX32 R67, R67, R0, 0x1, P0 ;  /* 0x0000000043437211 */ /* 0x000fc400000f0eff */
[----:B---3--:R-:W-:Y:S02]  /*8430*/  LEA.HI.X.SX32 R76, R89, R0, 0x1, P1 ;  /* 0x00000000594c7211 */ /* 0x008fe400008f0eff */
[----:B------:R-:W-:Y:S01]  /*8440*/  CS2R R88, SRZ ;  /* 0x0000000000587805 */ /* 0x000fe2000001ff00 */
[----:B--2---:R-:W-:Y:S01]  /*8450*/  IMAD R33, R72, 0x4, R35 ;  /* 0x0000000448217824 */ /* 0x004fe200078e0223 */
[-C--:B------:R-:W-:Y:S01]  /*8460*/  IADD3 R72, P3, R87, R8.reuse, RZ ;  /* 0x0000000857487210 */ /* 0x080fe20007f7e0ff */
[----:B------:R-:W-:Y:S01]  /*8470*/  STL [R1+0x7f4], R76 ;  /* 0x0007f44c01007387 */ /* 0x000fe20000100800 */
[----:B------:R-:W2:Y:S03]  /*8480*/  LDC R31, c[0x0][0x268] ;  /* 0x00009a00ff1f7b82 */ /* 0x000ea60000000800 */
[----:B------:R3:W-:Y:S04]  /*8490*/  STL [R1+0x7fc], R74 ;  /* 0x0007fc4a01007387 */ /* 0x0007e80000100800 */
[----:B------:R0:W-:Y:S01]  /*84a0*/  STL [R1+0x808], R69 ;  /* 0x0008084501007387 */ /* 0x0001e20000100800 */
[----:B------:R-:W2:Y:S01]  /*84b0*/  LDC R14, c[0x0][0x268] ;  /* 0x00009a00ff0e7b82 */ /* 0x000ea20000000800 */
[----:B---3--:R-:W-:-:S07]  /*84c0*/  IADD3 R74, P1, R65, R8, RZ ;  /* 0x00000008414a7210 */ /* 0x008fce0007f3e0ff */
[----:B------:R-:W3:Y:S01]  /*84d0*/  LDC R26, c[0x0][0x268] ;  /* 0x00009a00ff1a7b82 */ /* 0x000ee20000000800 */
[----:B0-----:R-:W-:Y:S01]  /*84e0*/  IMAD R69, R70, 0x4, R33 ;  /* 0x0000000446457824 */ /* 0x001fe200078e0221 */
[-C--:B------:R-:W-:Y:S01]  /*84f0*/  LEA.HI.X.SX32 R65, R65, R0.reuse, 0x1, P1 ;  /* 0x0000000041417211 */ /* 0x080fe200008f0eff */
[----:B------:R-:W-:Y:S01]  /*8500*/  STL [R1+0x810], R74 ;  /* 0x0008104a01007387 */ /* 0x000fe20000100800 */
[----:B------:R-:W-:Y:S02]  /*8510*/  LEA.HI.X.SX32 R70, R87, R0, 0x1, P3 ;  /* 0x0000000057467211 */ /* 0x000fe400018f0eff */
[----:B------:R-:W-:Y:S01]  /*8520*/  CS2R R86, SRZ ;  /* 0x0000000000567805 */ /* 0x000fe2000001ff00 */
[----:B------:R-:W-:Y:S01]  /*8530*/  STL [R1+0x818], R72 ;  /* 0x0008184801007387 */ /* 0x000fe20000100800 */
[----:B------:R-:W0:Y:S03]  /*8540*/  LDC R25, c[0x0][0x268] ;  /* 0x00009a00ff197b82 */ /* 0x000e260000000800 */
[----:B------:R5:W-:Y:S04]  /*8550*/  STL [R1+0x804], R67 ;  /* 0x0008044301007387 */ /* 0x000be80000100800 */
[----:B------:R1:W-:Y:S01]  /*8560*/  STL [R1+0x80c], R65 ;  /* 0x00080c4101007387 */ /* 0x0003e20000100800 */
[----:B------:R-:W0:Y:S03]  /*8570*/  LDC R20, c[0x0][0x268] ;  /* 0x00009a00ff147b82 */ /* 0x000e260000000800 */
[----:B------:R4:W-:Y:S01]  /*8580*/  STL [R1+0x814], R70 ;  /* 0x0008144601007387 */ /* 0x0009e20000100800 */
[----:B-----5:R-:W-:Y:S01]  /*8590*/  IMAD R67, R68, 0x4, R69 ;  /* 0x0000000444437824 */ /* 0x020fe200078e0245 */
[----:B------:R-:W-:-:S03]  /*85a0*/  IADD3 R68, P3, R61, R8, RZ ;  /* 0x000000083d447210 */ /* 0x000fc60007f7e0ff */
[----:B------:R-:W5:Y:S01]  /*85b0*/  LDC R19, c[0x0][0x268] ;  /* 0x00009a00ff137b82 */ /* 0x000f620000000800 */
[-C--:B-1----:R-:W-:Y:S02]  /*85c0*/  IADD3 R65, P0, R85, R8.reuse, RZ ;  /* 0x0000000855417210 */ /* 0x082fe40007f1e0ff */
[----:B----4-:R-:W-:-:S03]  /*85d0*/  IADD3 R70, P1, R63, R8, RZ ;  /* 0x000000083f467210 */ /* 0x010fc60007f3e0ff */
[----:B------:R1:W-:Y:S02]  /*85e0*/  STL [R1+0x820], R65 ;  /* 0x0008204101007387 */ /* 0x0003e40000100800 */
[----:B------:R-:W4:Y:S02]  /*85f0*/  LDC R18, c[0x0][0x268] ;  /* 0x00009a00ff127b82 */ /* 0x000f240000000800 */
[----:B------:R2:W-:Y:S04]  /*8600*/  STL [R1+0x828], R70 ;  /* 0x0008284601007387 */ /* 0x0005e80000100800 */
[----:B------:R3:W-:Y:S01]  /*8610*/  STL [R1+0x830], R68 ;  /* 0x0008304401007387 */ /* 0x0007e20000100800 */
[----:B-1----:R-:W-:Y:S01]  /*8620*/  IMAD R65, R66, 0x4, R67 ;  /* 0x0000000442417824 */ /* 0x002fe200078e0243 */
[-C--:B------:R-:W-:Y:S01]  /*8630*/  LEA.HI.X.SX32 R66, R61, R0.reuse, 0x1, P3 ;  /* 0x000000003d427211 */ /* 0x080fe200018f0eff */
[----:B------:R-:W1:Y:S01]  /*8640*/  LDC R41, c[0x0][0x268] ;  /* 0x00009a00ff297b82 */ /* 0x000e620000000800 */
[----:B--2---:R-:W-:-:S02]  /*8650*/  LEA.HI.X.SX32 R70, R85, R0, 0x1, P0 ;  /* 0x0000000055467211 */ /* 0x004fc400000f0eff */
[----:B------:R-:W-:Y:S02]  /*8660*/  CS2R R84, SRZ ;  /* 0x0000000000547805 */ /* 0x000fe4000001ff00 */
[----:B------:R-:W-:Y:S02]  /*8670*/  IADD3 R61, P0, R83, R8, RZ ;  /* 0x00000008533d7210 */ /* 0x000fe40007f1e0ff */
[----:B---3--:R-:W-:Y:S01]  /*8680*/  LEA.HI.X.SX32 R68, R63, R0, 0x1, P1 ;  /* 0x000000003f447211 */ /* 0x008fe200008f0eff */
[----:B------:R-:W-:Y:S01]  /*8690*/  IMAD R63, R64, 0x4, R65 ;  /* 0x00000004403f7824 */ /* 0x000fe200078e0241 */
[C---:B------:R-:W-:Y:S01]  /*86a0*/  IADD3 R64, P1, R59.reuse, R8, RZ ;  /* 0x000000083b407210 */ /* 0x040fe20007f3e0ff */
[----:B------:R-:W-:Y:S01]  /*86b0*/  STL [R1+0x81c], R70 ;  /* 0x00081c4601007387 */ /* 0x000fe20000100800 */
[----:B------:R-:W2:Y:S02]  /*86c0*/  LDC R5, c[0x0][0x268] ;  /* 0x00009a00ff057b82 */ /* 0x000ea40000000800 */
[----:B------:R-:W-:Y:S01]  /*86d0*/  LEA.HI.X.SX32 R59, R59, R0, 0x1, P1 ;  /* 0x000000003b3b7211 */ /* 0x000fe200008f0eff */
[----:B------:R-:W-:Y:S04]  /*86e0*/  STL [R1+0x824], R68 ;  /* 0x0008244401007387 */ /* 0x000fe80000100800 */
[----:B------:R3:W-:Y:S01]  /*86f0*/  STL [R1+0x82c], R66 ;  /* 0x00082c4201007387 */ /* 0x0007e20000100800 */
[----:B------:R-:W2:Y:S03]  /*8700*/  LDC R4, c[0x0][0x268] ;  /* 0x00009a00ff047b82 */ /* 0x000ea60000000800 */
[----:B------:R0:W-:Y:S04]  /*8710*/  STL [R1+0x838], R61 ;  /* 0x0008383d01007387 */ /* 0x0001e80000100800 */
[----:B------:R5:W-:Y:S01]  /*8720*/  STL [R1+0x840], R64 ;  /* 0x0008404001007387 */ /* 0x000be20000100800 */
[----:B------:R-:W2:Y:S01]  /*8730*/  LDC R13, c[0x0][0x268] ;  /* 0x00009a00ff0d7b82 */ /* 0x000ea20000000800 */
[----:B---3--:R-:W-:Y:S01]  /*8740*/  IADD3 R66, P3, R27, R8, RZ ;  /* 0x000000081b427210 */ /* 0x008fe20007f7e0ff */
[----:B0-----:R-:W-:-:S03]  /*8750*/  IMAD R61, R62, 0x4, R63 ;  /* 0x000000043e3d7824 */ /* 0x001fc600078e023f */
[-C--:B------:R-:W-:Y:S01]  /*8760*/  LEA.HI.X.SX32 R62, R27, R0.reuse, 0x1, P3 ;  /* 0x000000001b3e7211 */ /* 0x080fe200018f0eff */
[----:B------:R-:W-:Y:S02]  /*8770*/  STL [R1+0x848], R66 ;  /* 0x0008484201007387 */ /* 0x000fe40000100800 */
[----:B------:R-:W0:Y:S01]  /*8780*/  LDC R10, c[0x0][0x268] ;  /* 0x00009a00ff0a7b82 */ /* 0x000e220000000800 */
[----:B-----5:R-:W-:Y:S01]  /*8790*/  LEA.HI.X.SX32 R64, R83, R0, 0x1, P0 ;  /* 0x0000000053407211 */ /* 0x020fe200000f0eff */
[----:B------:R-:W-:Y:S01]  /*87a0*/  IMAD R27, R60, 0x4, R61 ;  /* 0x000000043c1b7824 */ /* 0x000fe200078e023d */
[-C--:B------:R-:W-:Y:S02]  /*87b0*/  IADD3 R60, P3, R55, R8.reuse, RZ ;  /* 0x00000008373c7210 */ /* 0x080fe40007f7e0ff */
[----:B------:R-:W-:Y:S01]  /*87c0*/  CS2R R82, SRZ ;  /* 0x0000000000527805 */ /* 0x000fe2000001ff00 */
[----:B------:R-:W-:Y:S02]  /*87d0*/  STL [R1+0x834], R64 ;  /* 0x0008344001007387 */ /* 0x000fe40000100800 */
[----:B------:R-:W3:Y:S02]  /*87e0*/  LDC R9, c[0x0][0x268] ;  /* 0x00009a00ff097b82 */ /* 0x000ee40000000800 */
[----:B------:R5:W-:Y:S04]  /*87f0*/  STL [R1+0x83c], R59 ;  /* 0x00083c3b01007387 */ /* 0x000be80000100800 */
[----:B------:R4:W-:Y:S02]  /*8800*/  STL [R1+0x844], R62 ;  /* 0x0008443e01007387 */ /* 0x0009e40000100800 */
[----:B------:R-:W3:Y:S01]  /*8810*/  LDC R12, c[0x0][0x268] ;  /* 0x00009a00ff0c7b82 */ /* 0x000ee20000000800 */
[----:B-----5:R-:W-:-:S02]  /*8820*/  IADD3 R59, P0, R81, R8, RZ ;  /* 0x00000008513b7210 */ /* 0x020fc40007f1e0ff */
[----:B----4-:R-:W-:-:S03]  /*8830*/  IADD3 R62, P1, R57, R8, RZ ;  /* 0x00000008393e7210 */ /* 0x010fc60007f3e0ff */
[----:B------:R4:W-:Y:S02]  /*8840*/  STL [R1+0x850], R59 ;  /* 0x0008503b01007387 */ /* 0x0009e40000100800 */
[----:B------:R-:W5:Y:S02]  /*8850*/  LDC R7, c[0x0][0x268] ;  /* 0x00009a00ff077b82 */ /* 0x000f640000000800 */
[----:B------:R1:W-:Y:S04]  /*8860*/  STL [R1+0x858], R62 ;  /* 0x0008583e01007387 */ /* 0x0003e80000100800 */
[----:B------:R2:W-:Y:S02]  /*8870*/  STL [R1+0x860], R60 ;  /* 0x0008603c01007387 */ /* 0x0005e40000100800 */
[----:B------:R-:W5:Y:S01]  /*8880*/  LDC R2, c[0x0][0x268] ;  /* 0x00009a00ff027b82 */ /* 0x000f620000000800 */
[----:B----4-:R-:W-:Y:S01]  /*8890*/  IMAD R59, R58, 0x4, R27 ;  /* 0x000000043a3b7824 */ /* 0x010fe200078e021b */
[----:B------:R-:W-:-:S02]  /*88a0*/  LEA.HI.X.SX32 R58, R55, R0, 0x1, P3 ;  /* 0x00000000373a7211 */ /* 0x000fc400018f0eff */
[----:B-1----:R-:W-:Y:S02]  /*88b0*/  LEA.HI.X.SX32 R62, R81, R0, 0x1, P0 ;  /* 0x00000000513e7211 */ /* 0x002fe400000f0eff */
[----:B------:R-:W-:Y:S02]  /*88c0*/  CS2R R80, SRZ ;  /* 0x0000000000507805 */ /* 0x000fe4000001ff00 */
[----:B------:R-:W-:Y:S01]  /*88d0*/  IADD3 R55, P0, R79, R8, RZ ;  /* 0x000000084f377210 */ /* 0x000fe20007f1e0ff */
[----:B------:R-:W1:Y:S01]  /*88e0*/  LDC R11, c[0x0][0x268] ;  /* 0x00009a00ff0b7b82 */ /* 0x000e620000000800 */
[----:B--2---:R-:W-:Y:S01]  /*88f0*/  LEA.HI.X.SX32 R60, R57, R0, 0x1, P1 ;  /* 0x00000000393c7211 */ /* 0x004fe200008f0eff */
[----:B------:R-:W-:Y:S01]  /*8900*/  STL [R1+0x84c], R62 ;  /* 0x00084c3e01007387 */ /* 0x000fe20000100800 */
[----:B------:R-:W-:Y:S01]  /*8910*/  IMAD R57, R56, 0x4, R59 ;  /* 0x0000000438397824 */ /* 0x000fe200078e023b */
[-C--:B------:R-:W-:Y:S02]  /*8920*/  IADD3 R56, P3, R51, R8.reuse, RZ ;  /* 0x0000000833387210 */ /* 0x080fe40007f7e0ff */
[----:B------:R-:W-:Y:S02]  /*8930*/  STL [R1+0x854], R60 ;  /* 0x0008543c01007387 */ /* 0x000fe40000100800 */
[----:B------:R-:W2:Y:S02]  /*8940*/  LDC R15, c[0x0][0x268] ;  /* 0x00009a00ff0f7b82 */ /* 0x000ea40000000800 */
[----:B------:R4:W-:Y:S04]  /*8950*/  STL [R1+0x85c], R58 ;  /* 0x00085c3a01007387 */ /* 0x0009e80000100800 */
[----:B------:R0:W-:Y:S02]  /*8960*/  STL [R1+0x868], R55 ;  /* 0x0008683701007387 */ /* 0x0001e40000100800 */
[----:B------:R-:W2:Y:S01]  /*8970*/  LDC R16, c[0x0][0x268] ;  /* 0x00009a00ff107b82 */ /* 0x000ea20000000800 */
[----:B----4-:R-:W-:Y:S01]  /*8980*/  IADD3 R58, P1, R53, R8, RZ ;  /* 0x00000008353a7210 */ /* 0x010fe20007f3e0ff */
[----:B0-----:R-:W-:-:S04]  /*8990*/  IMAD R55, R54, 0x4, R57 ;  /* 0x0000000436377824 */ /* 0x001fc800078e0239 */
[----:B------:R0:W-:Y:S01]  /*89a0*/  STL [R1+0x870], R58 ;  /* 0x0008703a01007387 */ /* 0x0001e20000100800 */
[-C--:B------:R-:W-:Y:S01]  /*89b0*/  LEA.HI.X.SX32 R54, R51, R0.reuse, 0x1, P3 ;  /* 0x0000000033367211 */ /* 0x080fe200018f0eff */
[----:B------:R-:W4:Y:S02]  /*89c0*/  LDC R17, c[0x0][0x268] ;  /* 0x00009a00ff117b82 */ /* 0x000f240000000800 */
[----:B------:R3:W-:Y:S01]  /*89d0*/  STL [R1+0x878], R56 ;  /* 0x0008783801007387 */ /* 0x0007e20000100800 */
[----:B0-----:R-:W-:-:S05]  /*89e0*/  LEA.HI.X.SX32 R58, R79, R0, 0x1, P0 ;  /* 0x000000004f3a7211 */ /* 0x001fca00000f0eff */
[----:B------:R-:W0:Y:S01]  /*89f0*/  LDC R21, c[0x0][0x268] ;  /* 0x00009a00ff157b82 */ /* 0x000e220000000800 */
[----:B------:R-:W-:Y:S02]  /*8a00*/  IADD3 R51, P0, R77, R8, RZ ;  /* 0x000000084d337210 */ /* 0x000fe40007f1e0ff */
[----:B------:R-:W-:Y:S02]  /*8a10*/  CS2R R78, SRZ ;  /* 0x00000000004e7805 */ /* 0x000fe4000001ff00 */
[----:B---3--:R-:W-:Y:S01]  /*8a20*/  LEA.HI.X.SX32 R56, R53, R0, 0x1, P1 ;  /* 0x0000000035387211 */ /* 0x008fe200008f0eff */
[----:B------:R-:W-:Y:S01]  /*8a30*/  STL [R1+0x864], R58 ;  /* 0x0008643a01007387 */ /* 0x000fe20000100800 */
[----:B------:R-:W-:Y:S01]  /*8a40*/  IMAD R53, R52, 0x4, R55 ;  /* 0x0000000434357824 */ /* 0x000fe200078e0237 */
[-C--:B------:R-:W-:Y:S02]  /*8a50*/  IADD3 R52, P3, R47, R8.reuse, RZ ;  /* 0x000000082f347210 */ /* 0x080fe40007f7e0ff */
[----:B------:R-:W-:Y:S01]  /*8a60*/  STL [R1+0x86c], R56 ;  /* 0x00086c3801007387 */ /* 0x000fe20000100800 */
[----:B------:R-:W3:Y:S03]  /*8a70*/  LDC R23, c[0x0][0x268] ;  /* 0x00009a00ff177b82 */ /* 0x000ee60000000800 */
[----:B------:R5:W-:Y:S04]  /*8a80*/  STL [R1+0x874], R54 ;  /* 0x0008743601007387 */ /* 0x000be80000100800 */
[----:B------:R1:W-:Y:S01]  /*8a90*/  STL [R1+0x880], R51 ;  /* 0x0008803301007387 */ /* 0x0003e20000100800 */
[----:B------:R-:W3:Y:S01]  /*8aa0*/  LDC R24, c[0x0][0x268] ;  /* 0x00009a00ff187b82 */ /* 0x000ee20000000800 */
[----:B-----5:R-:W-:-:S07]  /*8ab0*/  IADD3 R54, P1, R49, R8, RZ ;  /* 0x0000000831367210 */ /* 0x020fce0007f3e0ff */
[----:B------:R-:W5:Y:S01]  /*8ac0*/  LDC R28, c[0x0][0x268] ;  /* 0x00009a00ff1c7b82 */ /* 0x000f620000000800 */
[----:B-1----:R-:W-:Y:S01]  /*8ad0*/  IMAD R51, R50, 0x4, R53 ;  /* 0x0000000432337824 */ /* 0x002fe200078e0235 */
[----:B------:R1:W-:Y:S01]  /*8ae0*/  STL [R1+0x888], R54 ;  /* 0x0008883601007387 */ /* 0x0003e20000100800 */
[----:B------:R-:W-:-:S03]  /*8af0*/  LEA.HI.X.SX32 R50, R47, R0, 0x1, P3 ;  /* 0x000000002f327211 */ /* 0x000fc600018f0eff */
[----:B------:R2:W-:Y:S02]  /*8b00*/  STL [R1+0x890], R52 ;  /* 0x0008903401007387 */ /* 0x0005e40000100800 */
[----:B------:R-:W5:Y:S01]  /*8b10*/  LDC R29, c[0x0][0x268] ;  /* 0x00009a00ff1d7b82 */ /* 0x000f620000000800 */
[----:B-1----:R-:W-:Y:S02]  /*8b20*/  LEA.HI.X.SX32 R54, R77, R0, 0x1, P0 ;  /* 0x000000004d367211 */ /* 0x002fe400000f0eff */
[----:B------:R-:W-:Y:S02]  /*8b30*/  CS2R R76, SRZ ;  /* 0x00000000004c7805 */ /* 0x000fe4000001ff00 */
[----:B------:R-:W-:Y:S02]  /*8b40*/  IADD3 R47, P0, R75, R8, RZ ;  /* 0x000000084b2f7210 */ /* 0x000fe40007f1e0ff */
[----:B--2---:R-:W-:Y:S01]  /*8b50*/  LEA.HI.X.SX32 R52, R49, R0, 0x1, P1 ;  /* 0x0000000031347211 */ /* 0x004fe200008f0eff */
[----:B------:R-:W-:Y:S01]  /*8b60*/  STL [R1+0x87c], R54 ;  /* 0x00087c3601007387 */ /* 0x000fe20000100800 */
[----:B------:R-:W-:Y:S01]  /*8b70*/  IMAD R49, R48, 0x4, R51 ;  /* 0x0000000430317824 */ /* 0x000fe200078e0233 */
[-C--:B------:R-:W-:Y:S01]  /*8b80*/  IADD3 R48, P3, R43, R8.reuse, RZ ;  /* 0x000000082b307210 */ /* 0x080fe20007f7e0ff */
[----:B------:R-:W1:Y:S01]  /*8b90*/  LDC R30, c[0x0][0x268] ;  /* 0x00009a00ff1e7b82 */ /* 0x000e620000000800 */
[----:B------:R-:W-:Y:S04]  /*8ba0*/  STL [R1+0x884], R52 ;  /* 0x0008843401007387 */ /* 0x000fe80000100800 */
[----:B------:R2:W-:Y:S04]  /*8bb0*/  STL [R1+0x88c], R50 ;  /* 0x00088c3201007387 */ /* 0x0005e80000100800 */
[----:B------:R4:W-:Y:S01]  /*8bc0*/  STL [R1+0x898], R47 ;  /* 0x0008982f01007387 */ /* 0x0009e20000100800 */
[----:B--2---:R-:W-:Y:S01]  /*8bd0*/  IADD3 R50, P1, R45, R8, RZ ;  /* 0x000000082d327210 */ /* 0x004fe20007f3e0ff */
[----:B----4-:R-:W-:-:S04]  /*8be0*/  IMAD R47, R46, 0x4, R49 ;  /* 0x000000042e2f7824 */ /* 0x010fc800078e0231 */
[----:B------:R2:W-:Y:S01]  /*8bf0*/  STL [R1+0x8a0], R50 ;  /* 0x0008a03201007387 */ /* 0x0005e20000100800 */
[----:B------:R-:W-:-:S03]  /*8c00*/  LEA.HI.X.SX32 R46, R43, R0, 0x1, P3 ;  /* 0x000000002b2e7211 */ /* 0x000fc600018f0eff */
[----:B------:R4:W-:Y:S01]  /*8c10*/  STL [R1+0x8a8], R48 ;  /* 0x0008a83001007387 */ /* 0x0009e20000100800 */
[----:B--2---:R-:W-:Y:S02]  /*8c20*/  LEA.HI.X.SX32 R50, R75, R0, 0x1, P0 ;  /* 0x000000004b327211 */ /* 0x004fe400000f0eff */
[----:B------:R-:W-:Y:S02]  /*8c30*/  CS2R R74, SRZ ;  /* 0x00000000004a7805 */ /* 0x000fe4000001ff00 */
[----:B------:R-:W-:Y:S02]  /*8c40*/  IADD3 R43, P0, R73, R8, RZ ;  /* 0x00000008492b7210 */ /* 0x000fe40007f1e0ff */
[----:B----4-:R-:W-:Y:S01]  /*8c50*/  LEA.HI.X.SX32 R48, R45, R0, 0x1, P1 ;  /* 0x000000002d307211 */ /* 0x010fe200008f0eff */
[----:B------:R-:W-:Y:S01]  /*8c60*/  STL [R1+0x894], R50 ;  /* 0x0008943201007387 */ /* 0x000fe20000100800 */
[----:B------:R-:W-:Y:S01]  /*8c70*/  IMAD R45, R44, 0x4, R47 ;  /* 0x000000042c2d7824 */ /* 0x000fe200078e022f */
[----:B------:R-:W-:-:S02]  /*8c80*/  IADD3 R44, P3, R37, R8, RZ ;  /* 0x00000008252c7210 */ /* 0x000fc40007f7e0ff */
        /* <DEDUP_REMOVED lines=36> */
[-C--:B------:R-:W-:Y:S02]  /*8ed0*/  LEA.HI.X.SX32 R34, R65, R0.reuse, 0x1, P3 ;  /* 0x0000000041227211 */ /* 0x080fe400018f0eff */
[----:B------:R-:W-:Y:S01]  /*8ee0*/  CS2R R64, SRZ ;  /* 0x0000000000407805 */ /* 0x000fe2000001ff00 */
[----:B------:R-:W-:Y:S01]  /*8ef0*/  IMAD R32, R32, 0x4, R33 ;  /* 0x0000000420207824 */ /* 0x000fe200078e0221 */
[----:B------:R4:W-:Y:S03]  /*8f00*/  STL [R1+0x8f0], R36 ;  /* 0x0008f02401007387 */ /* 0x0009e60000100800 */
[----:B------:R-:W-:Y:S01]  /*8f10*/  IMAD R31, R31, 0x4, R32 ;  /* 0x000000041f1f7824 */ /* 0x000fe200078e0220 */
[----:B--2---:R-:W-:Y:S02]  /*8f20*/  LEA.HI.X.SX32 R38, R69, R0, 0x1, P0 ;  /* 0x0000000045267211 */ /* 0x004fe400000f0eff */
[----:B------:R-:W-:-:S02]  /*8f30*/  CS2R R68, SRZ ;  /* 0x0000000000447805 */ /* 0x000fc4000001ff00 */
[----:B----4-:R-:W-:Y:S01]  /*8f40*/  LEA.HI.X.SX32 R36, R67, R0, 0x1, P1 ;  /* 0x0000000043247211 */ /* 0x010fe200008f0eff */
[----:B------:R2:W-:Y:S01]  /*8f50*/  STL [R1+0x8dc], R38 ;  /* 0x0008dc2601007387 */ /* 0x0005e20000100800 */
[----:B------:R-:W-:-:S03]  /*8f60*/  CS2R R66, SRZ ;  /* 0x0000000000427805 */ /* 0x000fc6000001ff00 */
[----:B------:R4:W-:Y:S04]  /*8f70*/  STL [R1+0x8e4], R36 ;  /* 0x0008e42401007387 */ /* 0x0009e80000100800 */
[----:B------:R0:W-:Y:S01]  /*8f80*/  STL [R1+0x8ec], R34 ;  /* 0x0008ec2201007387 */ /* 0x0001e20000100800 */
[-C--:B--2---:R-:W-:Y:S02]  /*8f90*/  IADD3 R38, P0, R63, R8.reuse, RZ ;  /* 0x000000083f267210 */ /* 0x084fe40007f1e0ff */
[----:B----4-:R-:W-:-:S03]  /*8fa0*/  IADD3 R36, P1, R61, R8, RZ ;  /* 0x000000083d247210 */ /* 0x010fc60007f3e0ff */
[----:B------:R2:W-:Y:S01]  /*8fb0*/  STL [R1+0x8f8], R38 ;  /* 0x0008f82601007387 */ /* 0x0005e20000100800 */
[----:B0-----:R-:W-:-:S03]  /*8fc0*/  IADD3 R34, P3, R27, R8, RZ ;  /* 0x000000081b227210 */ /* 0x001fc60007f7e0ff */
[----:B------:R0:W-:Y:S04]  /*8fd0*/  STL [R1+0x900], R36 ;  /* 0x0009002401007387 */ /* 0x0001e80000100800 */
[----:B------:R4:W-:Y:S01]  /*8fe0*/  STL [R1+0x908], R34 ;  /* 0x0009082201007387 */ /* 0x0009e20000100800 */
[-C--:B--2---:R-:W-:Y:S02]  /*8ff0*/  LEA.HI.X.SX32 R38, R63, R0.reuse, 0x1, P0 ;  /* 0x000000003f267211 */ /* 0x084fe400000f0eff */
[----:B------:R-:W-:Y:S02]  /*9000*/  CS2R R62, SRZ ;  /* 0x00000000003e7805 */ /* 0x000fe4000001ff00 */
[----:B0-----:R-:W-:Y:S01]  /*9010*/  LEA.HI.X.SX32 R36, R61, R0, 0x1, P1 ;  /* 0x000000003d247211 */ /* 0x001fe200008f0eff */
[----:B------:R-:W-:Y:S01]  /*9020*/  STL [R1+0x8f4], R38 ;  /* 0x0008f42601007387 */ /* 0x000fe20000100800 */
[----:B------:R-:W-:-:S02]  /*9030*/  CS2R R60, SRZ ;  /* 0x00000000003c7805 */ /* 0x000fc4000001ff00 */
[----:B----4-:R-:W-:Y:S01]  /*9040*/  LEA.HI.X.SX32 R34, R27, R0, 0x1, P3 ;  /* 0x000000001b227211 */ /* 0x010fe200018f0eff */
[----:B------:R0:W-:Y:S01]  /*9050*/  STL [R1+0x8fc], R36 ;  /* 0x0008fc2401007387 */ /* 0x0001e20000100800 */
[----:B------:R-:W-:Y:S01]  /*9060*/  IMAD R27, R14, 0x4, R31 ;  /* 0x000000040e1b7824 */ /* 0x000fe200078e021f */
[----:B------:R-:W-:Y:S02]  /*9070*/  IADD3 R14, P3, R55, R8, RZ ;  /* 0x00000008370e7210 */ /* 0x000fe40007f7e0ff */
[----:B------:R2:W-:Y:S01]  /*9080*/  STL [R1+0x904], R34 ;  /* 0x0009042201007387 */ /* 0x0005e20000100800 */
[----:B------:R-:W-:-:S04]  /*9090*/  IMAD R26, R26, 0x4, R27 ;  /* 0x000000041a1a7824 */ /* 0x000fc800078e021b */
[----:B------:R-:W-:Y:S01]  /*90a0*/  IMAD R25, R25, 0x4, R26 ;  /* 0x0000000419197824 */ /* 0x000fe200078e021a */
[----:B0-----:R-:W-:-:S03]  /*90b0*/  IADD3 R36, P0, R59, R8, RZ ;  /* 0x000000083b247210 */ /* 0x001fc60007f1e0ff */
[----:B------:R-:W-:Y:S01]  /*90c0*/  IMAD R20, R20, 0x4, R25 ;  /* 0x0000000414147824 */ /* 0x000fe200078e0219 */
[----:B--2---:R-:W-:Y:S01]  /*90d0*/  IADD3 R34, P1, R57, R8, RZ ;  /* 0x0000000839227210 */ /* 0x004fe20007f3e0ff */
[----:B------:R0:W-:Y:S02]  /*90e0*/  STL [R1+0x910], R36 ;  /* 0x0009102401007387 */ /* 0x0001e40000100800 */
[----:B------:R-:W-:Y:S02]  /*90f0*/  IMAD R19, R19, 0x4, R20 ;  /* 0x0000000413137824 */ /* 0x000fe400078e0214 */
[----:B------:R2:W-:Y:S02]  /*9100*/  STL [R1+0x918], R34 ;  /* 0x0009182201007387 */ /* 0x0005e40000100800 */
[----:B------:R-:W-:Y:S02]  /*9110*/  IMAD R18, R18, 0x4, R19 ;  /* 0x0000000412127824 */ /* 0x000fe400078e0213 */
[----:B------:R4:W-:Y:S01]  /*9120*/  STL [R1+0x920], R14 ;  /* 0x0009200e01007387 */ /* 0x0009e20000100800 */
[----:B0-----:R-:W-:-:S02]  /*9130*/  LEA.HI.X.SX32 R36, R59, R0, 0x1, P0 ;  /* 0x000000003b247211 */ /* 0x001fc400000f0eff */
[----:B------:R-:W-:Y:S02]  /*9140*/  CS2R R58, SRZ ;  /* 0x00000000003a7805 */ /* 0x000fe4000001ff00 */
[-C--:B--2---:R-:W-:Y:S01]  /*9150*/  LEA.HI.X.SX32 R34, R57, R0.reuse, 0x1, P1 ;  /* 0x0000000039227211 */ /* 0x084fe200008f0eff */
[----:B------:R0:W-:Y:S01]  /*9160*/  STL [R1+0x90c], R36 ;  /* 0x00090c2401007387 */ /* 0x0001e20000100800 */
[----:B------:R-:W-:Y:S02]  /*9170*/  CS2R R56, SRZ ;  /* 0x0000000000387805 */ /* 0x000fe4000001ff00 */
[----:B----4-:R-:W-:Y:S01]  /*9180*/  LEA.HI.X.SX32 R14, R55, R0, 0x1, P3 ;  /* 0x00000000370e7211 */ /* 0x010fe200018f0eff */
[----:B------:R2:W-:Y:S01]  /*9190*/  STL [R1+0x914], R34 ;  /* 0x0009142201007387 */ /* 0x0005e20000100800 */
[----:B------:R-:W-:-:S03]  /*91a0*/  CS2R R54, SRZ ;  /* 0x0000000000367805 */ /* 0x000fc6000001ff00 */
[----:B------:R4:W-:Y:S01]  /*91b0*/  STL [R1+0x91c], R14 ;  /* 0x00091c0e01007387 */ /* 0x0009e20000100800 */
[-C--:B0-----:R-:W-:Y:S02]  /*91c0*/  IADD3 R36, P0, R53, R8.reuse, RZ ;  /* 0x0000000835247210 */ /* 0x081fe40007f1e0ff */
[----:B--2---:R-:W-:-:S03]  /*91d0*/  IADD3 R34, P1, R51, R8, RZ ;  /* 0x0000000833227210 */ /* 0x004fc60007f3e0ff */
[----:B------:R0:W-:Y:S01]  /*91e0*/  STL [R1+0x928], R36 ;  /* 0x0009282401007387 */ /* 0x0001e20000100800 */
[----:B----4-:R-:W-:-:S03]  /*91f0*/  IADD3 R14, P3, R49, R8, RZ ;  /* 0x00000008310e7210 */ /* 0x010fc60007f7e0ff */
[----:B------:R2:W-:Y:S04]  /*9200*/  STL [R1+0x930], R34 ;  /* 0x0009302201007387 */ /* 0x0005e80000100800 */
[----:B------:R4:W-:Y:S01]  /*9210*/  STL [R1+0x938], R14 ;  /* 0x0009380e01007387 */ /* 0x0009e20000100800 */
[-C--:B0-----:R-:W-:Y:S02]  /*9220*/  LEA.HI.X.SX32 R36, R53, R0.reuse, 0x1, P0 ;  /* 0x0000000035247211 */ /* 0x081fe400000f0eff */
[----:B------:R-:W-:Y:S02]  /*9230*/  CS2R R52, SRZ ;  /* 0x0000000000347805 */ /* 0x000fe4000001ff00 */
[----:B--2---:R-:W-:Y:S01]  /*9240*/  LEA.HI.X.SX32 R34, R51, R0, 0x1, P1 ;  /* 0x0000000033227211 */ /* 0x004fe200008f0eff */
[----:B------:R0:W-:Y:S01]  /*9250*/  STL [R1+0x924], R36 ;  /* 0x0009242401007387 */ /* 0x0001e20000100800 */
[----:B------:R-:W-:-:S02]  /*9260*/  CS2R R50, SRZ ;  /* 0x0000000000327805 */ /* 0x000fc4000001ff00 */
[----:B----4-:R-:W-:Y:S01]  /*9270*/  LEA.HI.X.SX32 R14, R49, R0, 0x1, P3 ;  /* 0x00000000310e7211 */ /* 0x010fe200018f0eff */
[----:B------:R2:W-:Y:S01]  /*9280*/  STL [R1+0x92c], R34 ;  /* 0x00092c2201007387 */ /* 0x0005e20000100800 */
[----:B------:R-:W-:-:S03]  /*9290*/  CS2R R48, SRZ ;  /* 0x0000000000307805 */ /* 0x000fc6000001ff00 */
[----:B------:R4:W-:Y:S01]  /*92a0*/  STL [R1+0x934], R14 ;  /* 0x0009340e01007387 */ /* 0x0009e20000100800 */
[-C--:B0-----:R-:W-:Y:S02]  /*92b0*/  IADD3 R36, P0, R47, R8.reuse, RZ ;  /* 0x000000082f247210 */ /* 0x081fe40007f1e0ff */
[----:B--2---:R-:W-:-:S03]  /*92c0*/  IADD3 R34, P3, R43, R8, RZ ;  /* 0x000000082b227210 */ /* 0x004fc60007f7e0ff */
[----:B------:R0:W-:Y:S01]  /*92d0*/  STL [R1+0x940], R36 ;  /* 0x0009402401007387 */ /* 0x0001e20000100800 */
[----:B----4-:R-:W-:-:S05]  /*92e0*/  IADD3 R14, P1, R45, R8, RZ ;  /* 0x000000082d0e7210 */ /* 0x010fca0007f3e0ff */
[----:B------:R2:W-:Y:S01]  /*92f0*/  STL [R1+0x948], R14 ;  /* 0x0009480e01007387 */ /* 0x0005e20000100800 */
[-C--:B0-----:R-:W-:Y:S02]  /*9300*/  LEA.HI.X.SX32 R36, R45, R0.reuse, 0x1, P1 ;  /* 0x000000002d247211 */ /* 0x081fe400008f0eff */
[----:B------:R-:W-:Y:S01]  /*9310*/  CS2R R44, SRZ ;  /* 0x00000000002c7805 */ /* 0x000fe2000001ff00 */
[----:B------:R0:W-:Y:S01]  /*9320*/  STL [R1+0x950], R34 ;  /* 0x0009502201007387 */ /* 0x0001e20000100800 */
[----:B--2---:R-:W-:Y:S02]  /*9330*/  LEA.HI.X.SX32 R14, R47, R0, 0x1, P0 ;  /* 0x000000002f0e7211 */ /* 0x004fe400000f0eff */
[----:B------:R-:W-:Y:S02]  /*9340*/  CS2R R46, SRZ ;  /* 0x00000000002e7805 */ /* 0x000fe4000001ff00 */
[----:B------:R-:W-:Y:S02]  /*9350*/  IADD3 R38, P0, R39, R8, RZ ;  /* 0x0000000827267210 */ /* 0x000fe40007f1e0ff */
[----:B0-----:R-:W-:Y:S01]  /*9360*/  LEA.HI.X.SX32 R34, R43, R0, 0x1, P3 ;  /* 0x000000002b227211 */ /* 0x001fe200018f0eff */
[----:B------:R0:W-:Y:S01]  /*9370*/  STL [R1+0x93c], R14 ;  /* 0x00093c0e01007387 */ /* 0x0001e20000100800 */
[----:B------:R-:W-:-:S03]  /*9380*/  CS2R R42, SRZ ;  /* 0x00000000002a7805 */ /* 0x000fc6000001ff00 */
[----:B------:R2:W-:Y:S04]  /*9390*/  STL [R1+0x944], R36 ;  /* 0x0009442401007387 */ /* 0x0005e80000100800 */
[----:B------:R4:W-:Y:S01]  /*93a0*/  STL [R1+0x94c], R34 ;  /* 0x00094c2201007387 */ /* 0x0009e20000100800 */
[----:B0-----:R-:W-:Y:S01]  /*93b0*/  IMAD R14, R41, 0x4, R18 ;  /* 0x00000004290e7824 */ /* 0x001fe200078e0212 */
[----:B------:R-:W-:Y:S02]  /*93c0*/  CS2R R40, SRZ ;  /* 0x0000000000287805 */ /* 0x000fe4000001ff00 */
[----:B------:R0:W-:Y:S01]  /*93d0*/  STL [R1+0x958], R38 ;  /* 0x0009582601007387 */ /* 0x0001e20000100800 */
[-C--:B--2---:R-:W-:Y:S01]  /*93e0*/  IADD3 R36, P1, R37, R8.reuse, RZ ;  /* 0x0000000825247210 */ /* 0x084fe20007f3e0ff */
[----:B------:R-:W-:Y:S01]  /*93f0*/  IMAD R5, R5, 0x4, R14 ;  /* 0x0000000405057824 */ /* 0x000fe200078e020e */
[----:B----4-:R-:W-:-:S03]  /*9400*/  IADD3 R34, P3, R35, R8, RZ ;  /* 0x0000000823227210 */ /* 0x010fc60007f7e0ff */
[----:B------:R2:W-:Y:S01]  /*9410*/  STL [R1+0x960], R36 ;  /* 0x0009602401007387 */ /* 0x0005e20000100800 */
[----:B------:R-:W-:Y:S01]  /*9420*/  IMAD R4, R4, 0x4, R5 ;  /* 0x0000000404047824 */ /* 0x000fe200078e0205 */
[----:B0-----:R-:W-:Y:S02]  /*9430*/  LEA.HI.X.SX32 R38, R39, R0, 0x1, P0 ;  /* 0x0000000027267211 */ /* 0x001fe400000f0eff */
[----:B------:R0:W-:Y:S01]  /*9440*/  STL [R1+0x968], R34 ;  /* 0x0009682201007387 */ /* 0x0001e20000100800 */
[----:B------:R-:W-:-:S03]  /*9450*/  IMAD R13, R13, 0x4, R4 ;  /* 0x000000040d0d7824 */ /* 0x000fc600078e0204 */
[----:B------:R4:W-:Y:S01]  /*9460*/  STL [R1+0x954], R38 ;  /* 0x0009542601007387 */ /* 0x0009e20000100800 */
[----:B------:R-:W-:Y:S01]  /*9470*/  IMAD R10, R10, 0x4, R13 ;  /* 0x000000040a0a7824 */ /* 0x000fe200078e020d */
[----:B--2---:R-:W-:-:S03]  /*9480*/  LEA.HI.X.SX32 R36, R37, R0, 0x1, P1 ;  /* 0x0000000025247211 */ /* 0x004fc600008f0eff */
[----:B------:R-:W-:Y:S01]  /*9490*/  IMAD R9, R9, 0x4, R10 ;  /* 0x0000000409097824 */ /* 0x000fe200078e020a */
[----:B0-----:R-:W-:Y:S01]  /*94a0*/  LEA.HI.X.SX32 R34, R35, R0, 0x1, P3 ;  /* 0x0000000023227211 */ /* 0x001fe200018f0eff */
[----:B------:R0:W-:Y:S01]  /*94b0*/  STL [R1+0x95c], R36 ;  /* 0x00095c2401007387 */ /* 0x0001e20000100800 */
[----:B------:R-:W-:Y:S01]  /*94c0*/  IADD3 R35, P1, R32, R8, RZ ;  /* 0x0000000820237210 */ /* 0x000fe20007f3e0ff */
[----:B------:R-:W-:Y:S01]  /*94d0*/  IMAD R12, R12, 0x4, R9 ;  /* 0x000000040c0c7824 */ /* 0x000fe200078e0209 */
[----:B----4-:R-:W-:Y:S01]  /*94e0*/  CS2R R38, SRZ ;  /* 0x0000000000267805 */ /* 0x010fe2000001ff00 */
[----:B------:R2:W-:Y:S01]  /*94f0*/  STL [R1+0x964], R34 ;  /* 0x0009642201007387 */ /* 0x0005e20000100800 */
[----:B------:R-:W-:Y:S01]  /*9500*/  LEA.HI.X.SX32 R32, R32, R0, 0x1, P1 ;  /* 0x0000000020207211 */ /* 0x000fe200008f0eff */
[----:B------:R-:W-:Y:S01]  /*9510*/  IMAD R7, R7, 0x4, R12 ;  /* 0x0000000407077824 */ /* 0x000fe200078e020c */
[----:B0-----:R-:W-:-:S03]  /*9520*/  IADD3 R36, P0, R33, R8, RZ ;  /* 0x0000000821247210 */ /* 0x001fc60007f1e0ff */
[----:B------:R-:W-:Y:S01]  /*9530*/  IMAD R2, R2, 0x4, R7 ;  /* 0x0000000402027824 */ /* 0x000fe200078e0207 */
[----:B--2---:R-:W-:Y:S01]  /*9540*/  IADD3 R34, P3, R31, R8, RZ ;  /* 0x000000081f227210 */ /* 0x004fe20007f7e0ff */
[----:B------:R0:W-:Y:S01]  /*9550*/  STL [R1+0x970], R36 ;  /* 0x0009702401007387 */ /* 0x0001e20000100800 */
[-C--:B------:R-:W-:Y:S01]  /*9560*/  LEA.HI.X.SX32 R33, R33, R0.reuse, 0x1, P0 ;  /* 0x0000000021217211 */ /* 0x080fe200000f0eff */
[----:B------:R-:W-:Y:S01]  /*9570*/  IMAD R11, R11, 0x4, R2 ;  /* 0x000000040b0b7824 */ /* 0x000fe200078e0202 */
[----:B------:R-:W-:Y:S01]  /*9580*/  LEA.HI.X.SX32 R31, R31, R0, 0x1, P3 ;  /* 0x000000001f1f7211 */ /* 0x000fe200018f0eff */
[----:B------:R-:W-:Y:S04]  /*9590*/  STL [R1+0x978], R35 ;  /* 0x0009782301007387 */ /* 0x000fe80000100800 */
[----:B------:R2:W-:Y:S01]  /*95a0*/  STL [R1+0x980], R34 ;  /* 0x0009802201007387 */ /* 0x0005e20000100800 */
[----:B0-----:R-:W-:-:S03]  /*95b0*/  CS2R R36, SRZ ;  /* 0x0000000000247805 */ /* 0x001fc6000001ff00 */
[----:B------:R0:W-:Y:S04]  /*95c0*/  STL [R1+0x96c], R33 ;  /* 0x00096c2101007387 */ /* 0x0001e80000100800 */
[----:B------:R4:W-:Y:S01]  /*95d0*/  STL [R1+0x974], R32 ;  /* 0x0009742001007387 */ /* 0x0009e20000100800 */
[----:B--2---:R-:W-:-:S03]  /*95e0*/  CS2R R34, SRZ ;  /* 0x0000000000227805 */ /* 0x004fc6000001ff00 */
[----:B------:R2:W-:Y:S01]  /*95f0*/  STL [R1+0x97c], R31 ;  /* 0x00097c1f01007387 */ /* 0x0005e20000100800 */
[-C--:B0-----:R-:W-:Y:S02]  /*9600*/  IADD3 R33, P0, R27, R8.reuse, RZ ;  /* 0x000000081b217210 */ /* 0x081fe40007f1e0ff */
[----:B----4-:R-:W-:-:S03]  /*9610*/  IADD3 R32, P1, R26, R8, RZ ;  /* 0x000000081a207210 */ /* 0x010fc60007f3e0ff */
[----:B------:R-:W-:Y:S01]  /*9620*/  STL [R1+0x988], R33 ;  /* 0x0009882101007387 */ /* 0x000fe20000100800 */
[----:B------:R-:W-:Y:S02]  /*9630*/  LEA.HI.X.SX32 R27, R27, R0, 0x1, P0 ;  /* 0x000000001b1b7211 */ /* 0x000fe400000f0eff */
[C---:B--2---:R-:W-:Y:S01]  /*9640*/  IADD3 R31, P3, R25.reuse, R8, RZ ;  /* 0x00000008191f7210 */ /* 0x044fe20007f7e0ff */
[----:B------:R0:W-:Y:S01]  /*9650*/  STL [R1+0x990], R32 ;  /* 0x0009902001007387 */ /* 0x0001e20000100800 */
[-C--:B------:R-:W-:Y:S02]  /*9660*/  LEA.HI.X.SX32 R26, R26, R0.reuse, 0x1, P1 ;  /* 0x000000001a1a7211 */ /* 0x080fe400008f0eff */
[----:B------:R-:W-:Y:S01]  /*9670*/  LEA.HI.X.SX32 R25, R25, R0, 0x1, P3 ;  /* 0x0000000019197211 */ /* 0x000fe200018f0eff */
[----:B------:R-:W-:Y:S04]  /*9680*/  STL [R1+0x998], R31 ;  /* 0x0009981f01007387 */ /* 0x000fe80000100800 */
[----:B------:R2:W-:Y:S01]  /*9690*/  STL [R1+0x984], R27 ;  /* 0x0009841b01007387 */ /* 0x0005e20000100800 */
[----:B0-----:R-:W-:-:S03]  /*96a0*/  CS2R R32, SRZ ;  /* 0x0000000000207805 */ /* 0x001fc6000001ff00 */
[----:B------:R0:W-:Y:S04]  /*96b0*/  STL [R1+0x98c], R26 ;  /* 0x00098c1a01007387 */ /* 0x0001e80000100800 */
[----:B------:R4:W-:Y:S01]  /*96c0*/  STL [R1+0x994], R25 ;  /* 0x0009941901007387 */ /* 0x0009e20000100800 */
[-C--:B--2---:R-:W-:Y:S02]  /*96d0*/  IADD3 R27, P0, R20, R8.reuse, RZ ;  /* 0x00000008141b7210 */ /* 0x084fe40007f1e0ff */
[----:B0-----:R-:W-:-:S03]  /*96e0*/  IADD3 R26, P1, R19, R8, RZ ;  /* 0x00000008131a7210 */ /* 0x001fc60007f3e0ff */
[----:B------:R-:W-:Y:S01]  /*96f0*/  STL [R1+0x9a0], R27 ;  /* 0x0009a01b01007387 */ /* 0x000fe20000100800 */
[----:B------:R-:W-:Y:S02]  /*9700*/  LEA.HI.X.SX32 R20, R20, R0, 0x1, P0 ;  /* 0x0000000014147211 */ /* 0x000fe400000f0eff */
[C---:B----4-:R-:W-:Y:S01]  /*9710*/  IADD3 R25, P3, R18.reuse, R8, RZ ;  /* 0x0000000812197210 */ /* 0x050fe20007f7e0ff */
[----:B------:R0:W-:Y:S01]  /*9720*/  STL [R1+0x9a8], R26 ;  /* 0x0009a81a01007387 */ /* 0x0001e20000100800 */
[-C--:B------:R-:W-:Y:S02]  /*9730*/  LEA.HI.X.SX32 R19, R19, R0.reuse, 0x1, P1 ;  /* 0x0000000013137211 */ /* 0x080fe400008f0eff */
[----:B------:R-:W-:Y:S01]  /*9740*/  LEA.HI.X.SX32 R18, R18, R0, 0x1, P3 ;  /* 0x0000000012127211 */ /* 0x000fe200018f0eff */
[----:B------:R2:W-:Y:S04]  /*9750*/  STL [R1+0x9b0], R25 ;  /* 0x0009b01901007387 */ /* 0x0005e80000100800 */
[----:B------:R4:W-:Y:S01]  /*9760*/  STL [R1+0x99c], R20 ;  /* 0x00099c1401007387 */ /* 0x0009e20000100800 */
[----:B0-----:R-:W-:-:S03]  /*9770*/  CS2R R26, SRZ ;  /* 0x00000000001a7805 */ /* 0x001fc6000001ff00 */
[----:B------:R0:W-:Y:S01]  /*9780*/  STL [R1+0x9a4], R19 ;  /* 0x0009a41301007387 */ /* 0x0001e20000100800 */
[----:B--2---:R-:W-:-:S03]  /*9790*/  IMAD.MOV.U32 R25, RZ, RZ, -0x800000 ;  /* 0xff800000ff197424 */ /* 0x004fc600078e00ff */
[----:B------:R2:W-:Y:S01]  /*97a0*/  STL [R1+0x9ac], R18 ;  /* 0x0009ac1201007387 */ /* 0x0005e20000100800 */
[-C--:B----4-:R-:W-:Y:S02]  /*97b0*/  IADD3 R20, P0, R14, R8.reuse, RZ ;  /* 0x000000080e147210 */ /* 0x090fe40007f1e0ff */
[----:B0-----:R-:W-:-:S03]  /*97c0*/  IADD3 R19, P1, R5, R8, RZ ;  /* 0x0000000805137210 */ /* 0x001fc60007f3e0ff */
[----:B------:R0:W-:Y:S01]  /*97d0*/  STL [R1+0x9b8], R20 ;  /* 0x0009b81401007387 */ /* 0x0001e20000100800 */
[----:B--2---:R-:W-:-:S03]  /*97e0*/  IADD3 R18, P3, R4, R8, RZ ;  /* 0x0000000804127210 */ /* 0x004fc60007f7e0ff */
[----:B------:R2:W-:Y:S04]  /*97f0*/  STL [R1+0x9c0], R19 ;  /* 0x0009c01301007387 */ /* 0x0005e80000100800 */
[----:B------:R4:W-:Y:S01]  /*9800*/  STL [R1+0x9c8], R18 ;  /* 0x0009c81201007387 */ /* 0x0009e20000100800 */
[----:B0-----:R-:W-:Y:S01]  /*9810*/  IMAD R20, R3, 0x6, RZ ;  /* 0x0000000603147824 */ /* 0x001fe200078e02ff */
[-C--:B--2---:R-:W-:Y:S02]  /*9820*/  LEA.HI.X.SX32 R19, R14, R0.reuse, 0x1, P0 ;  /* 0x000000000e137211 */ /* 0x084fe400000f0eff */
[-C--:B------:R-:W-:Y:S02]  /*9830*/  LEA.HI.X.SX32 R14, R4, R0.reuse, 0x1, P3 ;  /* 0x00000000040e7211 */ /* 0x080fe400018f0eff */
[----:B----4-:R-:W-:Y:S01]  /*9840*/  LEA.HI.X.SX32 R18, R5, R0, 0x1, P1 ;  /* 0x0000000005127211 */ /* 0x010fe200008f0eff */
[----:B------:R0:W-:Y:S01]  /*9850*/  STL [R1+0x9b4], R19 ;  /* 0x0009b41301007387 */ /* 0x0001e20000100800 */
[----:B------:R-:W-:Y:S01]  /*9860*/  IMAD R5, R15, 0x4, R11 ;  /* 0x000000040f057824 */ /* 0x000fe200078e020b */
[----:B------:R-:W-:-:S02]  /*9870*/  IADD3 R4, P0, R13, R8, RZ ;  /* 0x000000080d047210 */ /* 0x000fc40007f1e0ff */
[----:B------:R2:W-:Y:S01]  /*9880*/  STL [R1+0x9bc], R18 ;  /* 0x0009bc1201007387 */ /* 0x0005e20000100800 */
[----:B------:R-:W-:Y:S02]  /*9890*/  IADD3 R15, P1, R10, R8, RZ ;  /* 0x000000080a0f7210 */ /* 0x000fe40007f3e0ff */
[----:B------:R-:W-:Y:S01]  /*98a0*/  SHF.R.S32.HI R131, RZ, 0x1f, R20 ;  /* 0x0000001fff837819 */ /* 0x000fe20000011414 */
[----:B------:R4:W-:Y:S01]  /*98b0*/  STL [R1+0x9c4], R14 ;  /* 0x0009c40e01007387 */ /* 0x0009e20000100800 */
[----:B0-----:R-:W-:-:S03]  /*98c0*/  IMAD R19, R3, 0x5, RZ ;  /* 0x0000000503137824 */ /* 0x001fc600078e02ff */
[----:B------:R0:W-:Y:S01]  /*98d0*/  STL [R1+0x9d0], R4 ;  /* 0x0009d00401007387 */ /* 0x0001e20000100800 */
[----:B--2---:R-:W-:Y:S01]  /*98e0*/  IMAD.SHL.U32 R18, R3, 0x4, RZ ;  /* 0x0000000403127824 */ /* 0x004fe200078e00ff */
[----:B------:R-:W-:Y:S02]  /*98f0*/  SHF.R.S32.HI R130, RZ, 0x1f, R19 ;  /* 0x0000001fff827819 */ /* 0x000fe40000011413 */
[----:B------:R2:W-:Y:S01]  /*9900*/  STL [R1+0xa44], R15 ;  /* 0x000a440f01007387 */ /* 0x0005e20000100800 */
[----:B----4-:R-:W-:Y:S02]  /*9910*/  IADD3 R14, P3, R9, R8, RZ ;  /* 0x00000008090e7210 */ /* 0x010fe40007f7e0ff */
[----:B------:R-:W-:Y:S01]  /*9920*/  SHF.R.S32.HI R129, RZ, 0x1f, R18 ;  /* 0x0000001fff817819 */ /* 0x000fe20000011412 */
[----:B0-----:R-:W-:Y:S02]  /*9930*/  IMAD R4, R16, 0x4, R5 ;  /* 0x0000000410047824 */ /* 0x001fe400078e0205 */
[----:B------:R0:W-:Y:S01]  /*9940*/  STL [R1+0xa48], R14 ;  /* 0x000a480e01007387 */ /* 0x0001e20000100800 */
[----:B------:R-:W-:Y:S01]  /*9950*/  IMAD.SHL.U32 R16, R3, 0x2, RZ ;  /* 0x0000000203107824 */ /* 0x000fe200078e00ff */
[----:B--2---:R-:W-:-:S02]  /*9960*/  LEA.HI.X.SX32 R15, R13, R0, 0x1, P0 ;  /* 0x000000000d0f7211 */ /* 0x004fc400000f0eff */
[----:B------:R-:W-:Y:S02]  /*9970*/  LEA.HI.X.SX32 R13, R9, R0, 0x1, P3 ;  /* 0x00000000090d7211 */ /* 0x000fe400018f0eff */
[----:B------:R-:W-:Y:S01]  /*9980*/  IADD3 R9, P0, R12, R8, RZ ;  /* 0x000000080c097210 */ /* 0x000fe20007f1e0ff */
[----:B------:R2:W-:Y:S01]  /*9990*/  STL [R1+0x9cc], R15 ;  /* 0x0009cc0f01007387 */ /* 0x0005e20000100800 */
[----:B------:R-:W-:Y:S02]  /*99a0*/  SHF.R.S32.HI R127, RZ, 0x1f, R16 ;  /* 0x0000001fff7f7819 */ /* 0x000fe40000011410 */
[----:B0-----:R-:W-:Y:S01]  /*99b0*/  LEA.HI.X.SX32 R14, R10, R0, 0x1, P1 ;  /* 0x000000000a0e7211 */ /* 0x001fe200008f0eff */
[----:B------:R-:W-:Y:S02]  /*99c0*/  IMAD R10, R17, 0x4, R4 ;  /* 0x00000004110a7824 */ /* 0x000fe400078e0204 */
[----:B------:R-:W-:Y:S02]  /*99d0*/  IMAD R17, R3, 0x3, RZ ;  /* 0x0000000303117824 */ /* 0x000fe400078e02ff */
[----:B------:R0:W-:Y:S01]  /*99e0*/  STL [R1+0xa30], R14 ;  /* 0x000a300e01007387 */ /* 0x0001e20000100800 */
[----:B--2---:R-:W-:-:S03]  /*99f0*/  SHF.R.S32.HI R15, RZ, 0x1f, R3 ;  /* 0x0000001fff0f7819 */ /* 0x004fc60000011403 */
[----:B------:R2:W-:Y:S01]  /*9a00*/  STL [R1+0xa34], R13 ;  /* 0x000a340d01007387 */ /* 0x0005e20000100800 */
[----:B------:R-:W-:-:S03]  /*9a10*/  SHF.R.S32.HI R128, RZ, 0x1f, R17 ;  /* 0x0000001fff807819 */ /* 0x000fc60000011411 */
[----:B------:R4:W-:Y:S01]  /*9a20*/  STL [R1+0xa38], R9 ;  /* 0x000a380901007387 */ /* 0x0009e20000100800 */
[-C--:B0-----:R-:W-:Y:S02]  /*9a30*/  IADD3 R14, P3, R2, R8.reuse, RZ ;  /* 0x00000008020e7210 */ /* 0x081fe40007f7e0ff */
[----:B--2---:R-:W-:-:S04]  /*9a40*/  IADD3 R13, P1, R7, R8, RZ ;  /* 0x00000008070d7210 */ /* 0x004fc80007f3e0ff */
[-C--:B------:R-:W-:Y:S01]  /*9a50*/  LEA.HI.X.SX32 R7, R7, R0.reuse, 0x1, P1 ;  /* 0x0000000007077211 */ /* 0x080fe200008f0eff */
[----:B------:R0:W-:Y:S01]  /*9a60*/  STL [R1+0xa3c], R13 ;  /* 0x000a3c0d01007387 */ /* 0x0001e20000100800 */
[----:B----4-:R-:W-:Y:S02]  /*9a70*/  IMAD R9, R21, 0x4, R10 ;  /* 0x0000000415097824 */ /* 0x010fe400078e020a */
[----:B------:R-:W-:Y:S01]  /*9a80*/  IMAD R21, R3, 0x7, RZ ;  /* 0x0000000703157824 */ /* 0x000fe200078e02ff */
[----:B------:R2:W-:Y:S04]  /*9a90*/  STL [R1+0xa40], R14 ;  /* 0x000a400e01007387 */ /* 0x0005e80000100800 */
[----:B------:R-:W-:Y:S02]  /*9aa0*/  SHF.R.S32.HI R132, RZ, 0x1f, R21 ;  /* 0x0000001fff847819 */ /* 0x000fe40000011415 */
[----:B0-----:R-:W-:-:S02]  /*9ab0*/  LEA.HI.X.SX32 R13, R12, R0, 0x1, P0 ;  /* 0x000000000c0d7211 */ /* 0x001fc400000f0eff */
[----:B------:R-:W-:Y:S01]  /*9ac0*/  LEA.HI.X.SX32 R12, R2, R0, 0x1, P3 ;  /* 0x00000000020c7211 */ /* 0x000fe200018f0eff */
[----:B---3--:R-:W-:Y:S02]  /*9ad0*/  IMAD R2, R23, 0x4, R9 ;  /* 0x0000000417027824 */ /* 0x008fe400078e0209 */
[----:B------:R0:W-:Y:S01]  /*9ae0*/  STL [R1+0x9d4], R13 ;  /* 0x0009d40d01007387 */ /* 0x0001e20000100800 */
[C---:B------:R-:W-:Y:S02]  /*9af0*/  IMAD.SHL.U32 R23, R3.reuse, 0x8, RZ ;  /* 0x0000000803177824 */ /* 0x040fe400078e00ff */
[----:B--2---:R-:W-:Y:S01]  /*9b00*/  IMAD R14, R3, 0x1f, RZ ;  /* 0x0000001f030e7824 */ /* 0x004fe200078e02ff */
[----:B------:R2:W-:Y:S02]  /*9b10*/  STL [R1+0xa1c], R7 ;  /* 0x000a1c0701007387 */ /* 0x0005e40000100800 */
[----:B------:R-:W-:Y:S02]  /*9b20*/  SHF.R.S32.HI R133, RZ, 0x1f, R23 ;  /* 0x0000001fff857819 */ /* 0x000fe40000011417 */
[----:B------:R3:W-:Y:S01]  /*9b30*/  STL [R1+0xa20], R12 ;  /* 0x000a200c01007387 */ /* 0x0007e20000100800 */
[----:B0-----:R-:W-:-:S02]  /*9b40*/  IADD3 R13, P1, R5, R8, RZ ;  /* 0x00000008050d7210 */ /* 0x001fc40007f3e0ff */
[-C--:B--2---:R-:W-:Y:S02]  /*9b50*/  IADD3 R7, P0, R11, R8.reuse, RZ ;  /* 0x000000080b077210 */ /* 0x084fe40007f1e0ff */
[----:B---3--:R-:W-:-:S03]  /*9b60*/  IADD3 R12, P3, R4, R8, RZ ;  /* 0x00000008040c7210 */ /* 0x008fc60007f7e0ff */
[----:B------:R0:W-:Y:S04]  /*9b70*/  STL [R1+0xa24], R7 ;  /* 0x000a240701007387 */ /* 0x0001e80000100800 */
[----:B------:R2:W-:Y:S04]  /*9b80*/  STL [R1+0xa28], R13 ;  /* 0x000a280d01007387 */ /* 0x0005e80000100800 */
[----:B------:R3:W-:Y:S01]  /*9b90*/  STL [R1+0xa2c], R12 ;  /* 0x000a2c0c01007387 */ /* 0x0007e20000100800 */
[----:B0-----:R-:W-:Y:S02]  /*9ba0*/  IMAD R7, R24, 0x4, R2 ;  /* 0x0000000418077824 */ /* 0x001fe400078e0202 */
[----:B------:R-:W-:Y:S01]  /*9bb0*/  IMAD.MOV.U32 R24, RZ, RZ, 0x3f800000 ;  /* 0x3f800000ff187424 */ /* 0x000fe200078e00ff */
[----:B--2---:R-:W-:-:S02]  /*9bc0*/  LEA.HI.X.SX32 R13, R11, R0, 0x1, P0 ;  /* 0x000000000b0d7211 */ /* 0x004fc400000f0eff */
[-C--:B------:R-:W-:Y:S02]  /*9bd0*/  LEA.HI.X.SX32 R11, R4, R0.reuse, 0x1, P3 ;  /* 0x00000000040b7211 */ /* 0x080fe400018f0eff */
[----:B---3--:R-:W-:Y:S01]  /*9be0*/  LEA.HI.X.SX32 R12, R5, R0, 0x1, P1 ;  /* 0x00000000050c7211 */ /* 0x008fe200008f0eff */
[----:B------:R0:W-:Y:S01]  /*9bf0*/  STL [R1+0x9d8], R13 ;  /* 0x0009d80d01007387 */ /* 0x0001e20000100800 */
[----:B------:R-:W-:Y:S01]  /*9c00*/  IADD3 R4, P0, R10, R8, RZ ;  /* 0x000000080a047210 */ /* 0x000fe20007f1e0ff */
[----:B-----5:R-:W-:Y:S02]  /*9c10*/  IMAD R5, R28, 0x4, R7 ;  /* 0x000000041c057824 */ /* 0x020fe400078e0207 */
[----:B------:R2:W-:Y:S04]  /*9c20*/  STL [R1+0xa08], R12 ;  /* 0x000a080c01007387 */ /* 0x0005e80000100800 */
[----:B------:R3:W-:Y:S01]  /*9c30*/  STL [R1+0xa0c], R11 ;  /* 0x000a0c0b01007387 */ /* 0x0007e20000100800 */
[----:B0-----:R-:W-:-:S03]  /*9c40*/  IMAD R13, R3, 0x1e, RZ ;  /* 0x0000001e030d7824 */ /* 0x001fc600078e02ff */
[----:B------:R0:W-:Y:S01]  /*9c50*/  STL [R1+0xa10], R4 ;  /* 0x000a100401007387 */ /* 0x0001e20000100800 */
[-C--:B--2---:R-:W-:Y:S02]  /*9c60*/  IADD3 R12, P3, R2, R8.reuse, RZ ;  /* 0x00000008020c7210 */ /* 0x084fe40007f7e0ff */
[----:B---3--:R-:W-:Y:S01]  /*9c70*/  IADD3 R11, P1, R9, R8, RZ ;  /* 0x00000008090b7210 */ /* 0x008fe20007f3e0ff */
[----:B0-----:R-:W-:-:S04]  /*9c80*/  IMAD R4, R29, 0x4, R5 ;  /* 0x000000041d047824 */ /* 0x001fc800078e0205 */
[----:B------:R0:W-:Y:S01]  /*9c90*/  STL [R1+0xa14], R11 ;  /* 0x000a140b01007387 */ /* 0x0001e20000100800 */
[----:B------:R-:W-:-:S03]  /*9ca0*/  CS2R R28, SRZ ;  /* 0x00000000001c7805 */ /* 0x000fc6000001ff00 */
[----:B------:R2:W-:Y:S01]  /*9cb0*/  STL [R1+0xa18], R12 ;  /* 0x000a180c01007387 */ /* 0x0005e20000100800 */
[-C--:B0-----:R-:W-:Y:S02]  /*9cc0*/  LEA.HI.X.SX32 R11, R10, R0.reuse, 0x1, P0 ;  /* 0x000000000a0b7211 */ /* 0x081fe400000f0eff */
[-C--:B------:R-:W-:Y:S02]  /*9cd0*/  LEA.HI.X.SX32 R10, R9, R0.reuse, 0x1, P1 ;  /* 0x00000000090a7211 */ /* 0x080fe400008f0eff */
[----:B------:R-:W-:Y:S01]  /*9ce0*/  LEA.HI.X.SX32 R9, R2, R0, 0x1, P3 ;  /* 0x0000000002097211 */ /* 0x000fe200018f0eff */
[----:B-1----:R-:W-:Y:S01]  /*9cf0*/  IMAD R2, R30, 0x4, R4 ;  /* 0x000000041e027824 */ /* 0x002fe200078e0204 */
[----:B------:R0:W-:Y:S01]  /*9d00*/  STL [R1+0x9dc], R11 ;  /* 0x0009dc0b01007387 */ /* 0x0001e20000100800 */
[----:B--2---:R-:W-:Y:S02]  /*9d10*/  LOP3.LUT R12, R153, 0x20, RZ, 0x3c, !PT ;  /* 0x00000020990c7812 */ /* 0x004fe400078e3cff */
[----:B------:R-:W-:Y:S01]  /*9d20*/  CS2R R30, SRZ ;  /* 0x00000000001e7805 */ /* 0x000fe2000001ff00 */
[----:B------:R1:W-:Y:S02]  /*9d30*/  STL [R1+0x9e0], R10 ;  /* 0x0009e00a01007387 */ /* 0x0003e40000100800 */
[----:B------:R-:W-:-:S02]  /*9d40*/  IMAD.IADD R12, R6, 0x1, R12 ;  /* 0x00000001060c7824 */ /* 0x000fc400078e020c */
[----:B------:R2:W-:Y:S01]  /*9d50*/  STL [R1+0x9f8], R9 ;  /* 0x0009f80901007387 */ /* 0x0005e20000100800 */
[-C--:B0-----:R-:W-:Y:S02]  /*9d60*/  IADD3 R11, P0, R7, R8.reuse, RZ ;  /* 0x00000008070b7210 */ /* 0x081fe40007f1e0ff */
[----:B-1----:R-:W-:-:S03]  /*9d70*/  IADD3 R10, P1, R5, R8, RZ ;  /* 0x00000008050a7210 */ /* 0x002fc60007f3e0ff */
[----:B------:R0:W-:Y:S01]  /*9d80*/  STL [R1+0x9fc], R11 ;  /* 0x0009fc0b01007387 */ /* 0x0001e20000100800 */
[----:B------:R-:W-:Y:S02]  /*9d90*/  LEA.HI.X.SX32 R7, R7, R0, 0x1, P0 ;  /* 0x0000000007077211 */ /* 0x000fe400000f0eff */
[-C--:B--2---:R-:W-:Y:S01]  /*9da0*/  IADD3 R9, P3, R4, R8.reuse, RZ ;  /* 0x0000000804097210 */ /* 0x084fe20007f7e0ff */
[----:B------:R1:W-:Y:S01]  /*9db0*/  STL [R1+0xa00], R10 ;  /* 0x000a000a01007387 */ /* 0x0003e20000100800 */
[----:B------:R-:W-:Y:S02]  /*9dc0*/  IADD3 R8, P4, R2, R8, RZ ;  /* 0x0000000802087210 */ /* 0x000fe40007f9e0ff */
[-C--:B------:R-:W-:Y:S01]  /*9dd0*/  LEA.HI.X.SX32 R5, R5, R0.reuse, 0x1, P1 ;  /* 0x0000000005057211 */ /* 0x080fe200008f0eff */
[----:B------:R2:W-:Y:S01]  /*9de0*/  STL [R1+0xa04], R9 ;  /* 0x000a040901007387 */ /* 0x0005e20000100800 */
[-C--:B------:R-:W-:Y:S02]  /*9df0*/  LEA.HI.X.SX32 R4, R4, R0.reuse, 0x1, P3 ;  /* 0x0000000004047211 */ /* 0x080fe400018f0eff */
[----:B------:R-:W-:Y:S01]  /*9e00*/  LEA.HI.X.SX32 R0, R2, R0, 0x1, P4 ;  /* 0x0000000002007211 */ /* 0x000fe200020f0eff */
[----:B------:R3:W-:Y:S01]  /*9e10*/  STL [R1+0x9f4], R8 ;  /* 0x0009f40801007387 */ /* 0x0007e20000100800 */
[----:B------:R-:W-:-:S02]  /*9e20*/  IADD3 R2, P4, R16, R170, RZ ;  /* 0x000000aa10027210 */ /* 0x000fc40007f9e0ff */
[C---:B0-----:R-:W-:Y:S01]  /*9e30*/  LOP3.LUT R11, R153.reuse, 0x30, RZ, 0x3c, !PT ;  /* 0x00000030990b7812 */ /* 0x041fe200078e3cff */
[----:B------:R0:W-:Y:S01]  /*9e40*/  STL [R1+0x9e4], R7 ;  /* 0x0009e40701007387 */ /* 0x0001e20000100800 */
[C---:B-1----:R-:W-:Y:S02]  /*9e50*/  LOP3.LUT R10, R153.reuse, 0x40, RZ, 0x3c, !PT ;  /* 0x00000040990a7812 */ /* 0x042fe400078e3cff */
[C---:B--2---:R-:W-:Y:S01]  /*9e60*/  LOP3.LUT R9, R153.reuse, 0x50, RZ, 0x3c, !PT ;  /* 0x0000005099097812 */ /* 0x044fe200078e3cff */
[----:B------:R1:W-:Y:S01]  /*9e70*/  STL [R1+0x9e8], R5 ;  /* 0x0009e80501007387 */ /* 0x0003e20000100800 */
[C---:B------:R-:W-:Y:S01]  /*9e80*/  IMAD.IADD R11, R6.reuse, 0x1, R11 ;  /* 0x00000001060b7824 */ /* 0x040fe200078e020b */
[----:B---3--:R-:W-:Y:S01]  /*9e90*/  LOP3.LUT R8, R153, 0x60, RZ, 0x3c, !PT ;  /* 0x0000006099087812 */ /* 0x008fe200078e3cff */
[C---:B------:R-:W-:Y:S01]  /*9ea0*/  IMAD.IADD R10, R6.reuse, 0x1, R10 ;  /* 0x00000001060a7824 */ /* 0x040fe200078e020a */
[----:B------:R2:W-:Y:S01]  /*9eb0*/  STL [R1+0x9ec], R4 ;  /* 0x0009ec0401007387 */ /* 0x0005e20000100800 */
[----:B------:R-:W-:Y:S01]  /*9ec0*/  IMAD.IADD R9, R6, 0x1, R9 ;  /* 0x0000000106097824 */ /* 0x000fe200078e0209 */
[----:B0-----:R-:W-:Y:S01]  /*9ed0*/  IADD3 R7, P3, R16, R171, RZ ;  /* 0x000000ab10077210 */ /* 0x001fe20007f7e0ff */
[----:B------:R-:W-:Y:S01]  /*9ee0*/  IMAD.IADD R8, R6, 0x1, R8 ;  /* 0x0000000106087824 */ /* 0x000fe200078e0208 */
[----:B------:R0:W-:Y:S01]  /*9ef0*/  STL [R1+0x9f0], R0 ;  /* 0x0009f00001007387 */ /* 0x0001e20000100800 */
[----:B-1----:R-:W-:-:S03]  /*9f00*/  IMAD R5, R3, 0x1d, RZ ;  /* 0x0000001d03057824 */ /* 0x002fc600078e02ff */
[----:B------:R1:W-:Y:S01]  /*9f10*/  STL [R1+0x28c], R7 ;  /* 0x00028c0701007387 */ /* 0x0003e20000100800 */
[----:B--2---:R-:W-:-:S03]  /*9f20*/  IMAD R4, R3, 0x1c, RZ ;  /* 0x0000001c03047824 */ /* 0x004fc600078e02ff */
[----:B------:R2:W-:Y:S01]  /*9f30*/  STL [R1+0x294], R2 ;  /* 0x0002940201007387 */ /* 0x0005e20000100800 */
[CC--:B0-----:R-:W-:Y:S02]  /*9f40*/  IADD3 R0, P0, R17.reuse, R171.reuse, RZ ;  /* 0x000000ab11007210 */ /* 0x0c1fe40007f1e0ff */
[CC--:B------:R-:W-:Y:S02]  /*9f50*/  IADD3 R158, P5, R4.reuse, R171.reuse, RZ ;  /* 0x000000ab049e7210 */ /* 0x0c0fe40007fbe0ff */
[-C--:B-1----:R-:W-:Y:S01]  /*9f60*/  IADD3 R7, P1, R17, R170.reuse, RZ ;  /* 0x000000aa11077210 */ /* 0x082fe20007f3e0ff */
[----:B------:R0:W-:Y:S01]  /*9f70*/  STL [R1+0x2ac], R0 ;  /* 0x0002ac0001007387 */ /* 0x0001e20000100800 */
[----:B------:R-:W-:Y:S01]  /*9f80*/  IADD3 R154, P2, R4, R170, RZ ;  /* 0x000000aa049a7210 */ /* 0x000fe20007f5e0ff */
[C---:B--2---:R-:W-:Y:S02]  /*9f90*/  IMAD.X R2, R127.reuse, 0x1, R168, P3 ;  /* 0x000000017f027824 */ /* 0x044fe400018e06a8 */
[----:B------:R1:W-:Y:S04]  /*9fa0*/  STL [R1+0x2b4], R7 ;  /* 0x0002b40701007387 */ /* 0x0003e80000100800 */
[----:B------:R2:W-:Y:S01]  /*9fb0*/  STL [R1+0x288], R2 ;  /* 0x0002880201007387 */ /* 0x0005e20000100800 */
[----:B0-----:R-:W-:Y:S01]  /*9fc0*/  IADD3 R0, P3, R18, R171, RZ ;  /* 0x000000ab12007210 */ /* 0x001fe20007f7e0ff */
[----:B-1----:R-:W-:-:S04]  /*9fd0*/  IMAD.X R7, R127, 0x1, R167, P4 ;  /* 0x000000017f077824 */ /* 0x002fc800020e06a7 */
[----:B------:R0:W-:Y:S01]  /*9fe0*/  STL [R1+0x2cc], R0 ;  /* 0x0002cc0001007387 */ /* 0x0001e20000100800 */
[----:B--2---:R-:W-:-:S03]  /*9ff0*/  IADD3 R2, P4, R18, R170, RZ ;  /* 0x000000aa12027210 */ /* 0x004fc60007f9e0ff */
[----:B------:R1:W-:Y:S04]  /*a000*/  STL [R1+0x290], R7 ;  /* 0x0002900701007387 */ /* 0x0003e80000100800 */
[----:B------:R2:W-:Y:S01]  /*a010*/  STL [R1+0x2d4], R2 ;  /* 0x0002d40201007387 */ /* 0x0005e20000100800 */
[----:B0-----:R-:W-:Y:S01]  /*a020*/  IMAD.X R0, R128, 0x1, R168, P0 ;  /* 0x0000000180007824 */ /* 0x001fe200000e06a8 */
[----:B-1----:R-:W-:-:S04]  /*a030*/  IADD3 R7, P0, R19, R171, RZ ;  /* 0x000000ab13077210 */ /* 0x002fc80007f1e0ff */
[----:B------:R0:W-:Y:S01]  /*a040*/  STL [R1+0x2a8], R0 ;  /* 0x0002a80001007387 */ /* 0x0001e20000100800 */
[----:B--2---:R-:W-:-:S03]  /*a050*/  IMAD.X R2, R128, 0x1, R167, P1 ;  /* 0x0000000180027824 */ /* 0x004fc600008e06a7 */
        /* <DEDUP_REMOVED lines=185> */
[--C-:B------:R-:W-:Y:S01]  /*abf0*/  IMAD.X R162, R15, 0x1, R168.reuse, P3 ;  /* 0x000000010fa27824 */ /* 0x100fe200018e06a8 */
[----:B--2---:R-:W-:Y:S02]  /*ac00*/  IADD3 R2, P4, R170, R3, RZ ;  /* 0x00000003aa027210 */ /* 0x004fe40007f9e0ff */
[----:B------:R1:W-:Y:S04]  /*ac10*/  STL [R1+0x594], R7 ;  /* 0x0005940701007387 */ /* 0x0003e80000100800 */
[----:B------:R2:W-:Y:S01]  /*ac20*/  STL [R1+0x274], R2 ;  /* 0x0002740201007387 */ /* 0x0005e20000100800 */
[C---:B0-----:R-:W-:Y:S02]  /*ac30*/  IMAD.X R0, R152.reuse, 0x1, R168, P0 ;  /* 0x0000000198007824 */ /* 0x041fe400000e06a8 */
[----:B-1----:R-:W-:-:S03]  /*ac40*/  IMAD.X R7, R152, 0x1, R167, P1 ;  /* 0x0000000198077824 */ /* 0x002fc600008e06a7 */
[----:B------:R0:W-:Y:S01]  /*ac50*/  STL [R1+0x5ac], R0 ;  /* 0x0005ac0001007387 */ /* 0x0001e20000100800 */
[----:B--2---:R-:W-:-:S03]  /*ac60*/  IADD3 R2, P1, R165, R3, RZ ;  /* 0x00000003a5027210 */ /* 0x004fc60007f3e0ff */
[----:B------:R1:W-:Y:S04]  /*ac70*/  STL [R1+0x5b4], R7 ;  /* 0x0005b40701007387 */ /* 0x0003e80000100800 */
[----:B------:R2:W-:Y:S01]  /*ac80*/  STL [R1+0x27c], R2 ;  /* 0x00027c0201007387 */ /* 0x0005e20000100800 */
[----:B0-----:R-:W-:Y:S02]  /*ac90*/  IADD3 R0, P0, R161, R3, RZ ;  /* 0x00000003a1007210 */ /* 0x001fe40007f1e0ff */
[C---:B------:R-:W-:Y:S02]  /*aca0*/  LOP3.LUT R3, R153.reuse, 0x10, RZ, 0x3c, !PT ;  /* 0x0000001099037812 */ /* 0x040fe400078e3cff */
[----:B-1----:R-:W-:Y:S01]  /*acb0*/  LOP3.LUT R7, R153, 0x70, RZ, 0x3c, !PT ;  /* 0x0000007099077812 */ /* 0x002fe200078e3cff */
[----:B------:R0:W-:Y:S01]  /*acc0*/  STL [R1+0x284], R0 ;  /* 0x0002840001007387 */ /* 0x0001e20000100800 */
[----:B------:R-:W-:Y:S01]  /*acd0*/  SHF.R.S32.HI R153, RZ, 0x1f, R4 ;  /* 0x0000001fff997819 */ /* 0x000fe20000011404 */
[----:B------:R-:W-:-:S02]  /*ace0*/  IMAD.IADD R3, R6, 0x1, R3 ;  /* 0x0000000106037824 */ /* 0x000fc400078e0203 */
[----:B--2---:R-:W-:Y:S02]  /*acf0*/  IMAD.MOV.U32 R2, RZ, RZ, 0x3f800000 ;  /* 0x3f800000ff027424 */ /* 0x004fe400078e00ff */
[C---:B------:R-:W-:Y:S02]  /*ad00*/  IMAD.X R155, R153.reuse, 0x1, R168, P5 ;  /* 0x00000001999b7824 */ /* 0x040fe400028e06a8 */
[----:B------:R-:W-:Y:S01]  /*ad10*/  IMAD.X R156, R153, 0x1, R167, P2 ;  /* 0x00000001999c7824 */ /* 0x000fe200010e06a7 */
[----:B------:R1:W-:Y:S01]  /*ad20*/  STL [R1+0x234], R2 ;  /* 0x0002340201007387 */ /* 0x0003e20000100800 */
[----:B0-----:R-:W-:Y:S02]  /*ad30*/  IMAD.MOV.U32 R0, RZ, RZ, -0x800000 ;  /* 0xff800000ff007424 */ /* 0x001fe400078e00ff */
[----:B------:R-:W-:-:S03]  /*ad40*/  IMAD.IADD R7, R6, 0x1, R7 ;  /* 0x0000000106077824 */ /* 0x000fc600078e0207 */
[----:B------:R0:W-:Y:S04]  /*ad50*/  STL [R1+0x20c], R0 ;  /* 0x00020c0001007387 */ /* 0x0001e80000100800 */
[----:B------:R-:W-:Y:S01]  /*ad60*/  STL [R1+0x208], R25 ;  /* 0x0002081901007387 */ /* 0x000fe20000100800 */
[----:B-1----:R-:W-:-:S03]  /*ad70*/  IMAD.MOV.U32 R2, RZ, RZ, RZ ;  /* 0x000000ffff027224 */ /* 0x002fc600078e00ff */
[----:B------:R-:W-:Y:S01]  /*ad80*/  STL [R1], RZ ;  /* 0x000000ff01007387 */ /* 0x000fe20000100800 */
[----:B0-----:R-:W-:-:S03]  /*ad90*/  IMAD.MOV.U32 R0, RZ, RZ, RZ ;  /* 0x000000ffff007224 */ /* 0x001fc600078e00ff */
[----:B------:R0:W-:Y:S04]  /*ada0*/  STL [R1+0x238], R24 ;  /* 0x0002381801007387 */ /* 0x0001e80000100800 */
[----:B------:R-:W-:Y:S04]  /*adb0*/  STL [R1+0x4], RZ ;  /* 0x000004ff01007387 */ /* 0x000fe80000100800 */
[----:B------:R-:W-:Y:S01]  /*adc0*/  STL [R1+0x8], RZ ;  /* 0x000008ff01007387 */ /* 0x000fe20000100800 */
[----:B0-----:R-:W-:-:S03]  /*add0*/  CS2R R24, SRZ ;  /* 0x0000000000187805 */ /* 0x001fc6000001ff00 */
[----:B------:R-:W-:Y:S04]  /*ade0*/  STL [R1+0xc], RZ ;  /* 0x00000cff01007387 */ /* 0x000fe80000100800 */
        /* <DEDUP_REMOVED lines=124> */
[----:B------:R-:W-:Y:S04]  /*b5b0*/  STL [R1+0x5d0], R158 ;  /* 0x0005d09e01007387 */ /* 0x000fe80000100800 */
[----:B------:R0:W-:Y:S04]  /*b5c0*/  STL [R1+0x5cc], R155 ;  /* 0x0005cc9b01007387 */ /* 0x0001e80000100800 */
[----:B------:R1:W-:Y:S04]  /*b5d0*/  STL [R1+0x5d8], R154 ;  /* 0x0005d89a01007387 */ /* 0x0003e80000100800 */
[----:B------:R-:W-:Y:S01]  /*b5e0*/  STL [R1+0x5d4], R156 ;  /* 0x0005d49c01007387 */ /* 0x000fe20000100800 */
[----:B0-----:R-:W-:-:S02]  /*b5f0*/  IADD3 R155, P2, R5, R171, RZ ;  /* 0x000000ab059b7210 */ /* 0x001fc40007f5e0ff */
[----:B-1----:R-:W-:-:S03]  /*b600*/  SHF.R.S32.HI R154, RZ, 0x1f, R5 ;  /* 0x0000001fff9a7819 */ /* 0x002fc60000011405 */
[----:B------:R0:W-:Y:S02]  /*b610*/  STL [R1+0x5f0], R155 ;  /* 0x0005f09b01007387 */ /* 0x0001e40000100800 */
[----:B0-----:R-:W-:Y:S01]  /*b620*/  IMAD.X R155, R154, 0x1, R168, P2 ;  /* 0x000000019a9b7824 */ /* 0x001fe200010e06a8 */
[----:B------:R-:W-:-:S04]  /*b630*/  IADD3 R156, P2, R5, R170, RZ ;  /* 0x000000aa059c7210 */ /* 0x000fc80007f5e0ff */
[----:B------:R0:W-:Y:S01]  /*b640*/  STL [R1+0x5ec], R155 ;  /* 0x0005ec9b01007387 */ /* 0x0001e20000100800 */
[----:B------:R-:W-:Y:S01]  /*b650*/  IMAD.X R160, R154, 0x1, R167, P2 ;  /* 0x000000019aa07824 */ /* 0x000fe200010e06a7 */
[----:B------:R-:W-:Y:S02]  /*b660*/  IADD3 R158, P2, R13, R171, RZ ;  /* 0x000000ab0d9e7210 */ /* 0x000fe40007f5e0ff */
[----:B------:R1:W-:Y:S04]  /*b670*/  STL [R1+0x5f8], R156 ;  /* 0x0005f89c01007387 */ /* 0x0003e80000100800 */
[----:B------:R2:W-:Y:S01]  /*b680*/  STL [R1+0x5f4], R160 ;  /* 0x0005f4a001007387 */ /* 0x0005e20000100800 */
[----:B0-----:R-:W-:-:S03]  /*b690*/  SHF.R.S32.HI R155, RZ, 0x1f, R13 ;  /* 0x0000001fff9b7819 */ /* 0x001fc6000001140d */
[----:B------:R0:W-:Y:S01]  /*b6a0*/  STL [R1+0x610], R158 ;  /* 0x0006109e01007387 */ /* 0x0001e20000100800 */
[----:B-1----:R-:W-:-:S03]  /*b6b0*/  SHF.R.S32.HI R156, RZ, 0x1f, R14 ;  /* 0x0000001fff9c7819 */ /* 0x002fc6000001140e */
[----:B------:R1:W-:Y:S01]  /*b6c0*/  STL [R1+0x268], R162 ;  /* 0x000268a201007387 */ /* 0x0003e20000100800 */
[----:B--2---:R-:W-:Y:S01]  /*b6d0*/  IADD3 R160, P3, R13, R170, RZ ;  /* 0x000000aa0da07210 */ /* 0x004fe20007f7e0ff */
[----:B0-----:R-:W-:-:S04]  /*b6e0*/  IMAD.X R158, R15, 0x1, R167, P4 ;  /* 0x000000010f9e7824 */ /* 0x001fc800020e06a7 */
[----:B------:R0:W-:Y:S01]  /*b6f0*/  STL [R1+0x618], R160 ;  /* 0x000618a001007387 */ /* 0x0001e20000100800 */
[----:B-1----:R-:W-:-:S03]  /*b700*/  IADD3 R162, P4, R14, R171, RZ ;  /* 0x000000ab0ea27210 */ /* 0x002fc60007f9e0ff */
        /* <DEDUP_REMOVED lines=121> */
[----:B------:R-:W-:Y:S01]  /*bea0*/  STL [R1+0x620], R162 ;  /* 0x000620a201007387 */ /* 0x000fe20000100800 */
[----:B0-----:R-:W-:Y:S01]  /*beb0*/  IMAD.X R160, R153, 0x1, R163, P2 ;  /* 0x0000000199a07824 */ /* 0x001fe200010e06a3 */
[----:B-1----:R-:W-:-:S04]  /*bec0*/  IADD3 R158, P2, R14, R165, RZ ;  /* 0x000000a50e9e7210 */ /* 0x002fc80007f5e0ff */
[----:B------:R0:W-:Y:S01]  /*bed0*/  STL [R1+0x5dc], R160 ;  /* 0x0005dca001007387 */ /* 0x0001e20000100800 */
[----:B------:R-:W-:Y:S01]  /*bee0*/  IMAD.U32 R165, RZ, RZ, UR7 ;  /* 0x00000007ffa57e24 */ /* 0x000fe2000f8e00ff */
[----:B------:R-:W-:Y:S02]  /*bef0*/  UIADD3.64 UR6, UR4, 0x2, URZ ;  /* 0x0000000204067897 */ /* 0x000fe4000fffe03f */
[----:B------:R1:W-:Y:S01]  /*bf00*/  STL [R1+0x640], R158 ;  /* 0x0006409e01007387 */ /* 0x0003e20000100800 */
[----:B------:R-:W-:Y:S01]  /*bf10*/  UIADD3.64 UR6, UR4, 0x4, URZ ;  /* 0x0000000404067897 */ /* 0x000fe2000fffe03f */
[----:B0-----:R-:W-:-:S06]  /*bf20*/  IMAD.X R160, R15, 0x1, R163, P1 ;  /* 0x000000010fa07824 */ /* 0x001fcc00008e06a3 */
[----:B------:R-:W-:Y:S01]  /*bf30*/  UMOV UR6, UR10 ;  /* 0x0000000a00067c82 */ /* 0x000fe20008000000 */
[----:B------:R-:W-:Y:S01]  /*bf40*/  UMOV UR7, UR11 ;  /* 0x0000000b00077c82 */ /* 0x000fe20008000000 */
[----:B-1----:R-:W-:Y:S01]  /*bf50*/  IMAD.X R158, R154, 0x1, R163, P3 ;  /* 0x000000019a9e7824 */ /* 0x002fe200018e06a3 */
[----:B------:R-:W-:Y:S01]  /*bf60*/  IADD3 R16, P3, R16, R161, RZ ;  /* 0x000000a110107210 */ /* 0x000fe20007f7e0ff */
[----:B------:R-:W-:Y:S02]  /*bf70*/  UIADD3.64 UR10, UR6, 0x2, URZ ;  /* 0x00000002060a7897 */ /* 0x000fe4000fffe03f */
[----:B------:R-:W-:Y:S01]  /*bf80*/  UIADD3.64 UR14, UR6, 0x4, URZ ;  /* 0x00000004060e7897 */ /* 0x000fe2000fffe03f */
[----:B------:R0:W-:Y:S01]  /*bf90*/  STL [R1+0x5fc], R158 ;  /* 0x0005fc9e01007387 */ /* 0x0001e20000100800 */
[----:B------:R-:W-:Y:S02]  /*bfa0*/  UIADD3.64 UR18, UR6, 0x102, URZ ;  /* 0x0000010206127897 */ /* 0x000fe4000fffe03f */
[----:B------:R-:W-:Y:S01]  /*bfb0*/  UIADD3.64 UR22, UR6, 0x104, URZ ;  /* 0x0000010406167897 */ /* 0x000fe2000fffe03f */
[----:B------:R1:W-:Y:S01]  /*bfc0*/  STL [R1+0x2a4], R16 ;  /* 0x0002a41001007387 */ /* 0x0003e20000100800 */
[----:B------:R-:W-:-:S02]  /*bfd0*/  UIADD3.64 UR26, UR6, 0x1fe, URZ ;  /* 0x000001fe061a7897 */ /* 0x000fc4000fffe03f */
[----:B------:R-:W-:Y:S01]  /*bfe0*/  UIADD3.64 UR30, UR6, 0x200, URZ ;  /* 0x00000200061e7897 */ /* 0x000fe2000fffe03f */
[----:B------:R-:W-:Y:S01]  /*bff0*/  STL.64 [R1+0x250], R164 ;  /* 0x000250a401007387 */ /* 0x000fe20000100a00 */
[----:B------:R-:W-:Y:S01]  /*c000*/  UIADD3.64 UR34, UR6, 0x202, URZ ;  /* 0x0000020206227897 */ /* 0x000fe2000fffe03f */
[-C--:B0-----:R-:W-:Y:S01]  /*c010*/  IADD3 R158, P1, R17, R161.reuse, RZ ;  /* 0x000000a1119e7210 */ /* 0x081fe20007f3e0ff */
[----:B------:R-:W-:Y:S01]  /*c020*/  UIADD3.64 UR38, UR6, 0x204, URZ ;  /* 0x0000020406267897 */ /* 0x000fe2000fffe03f */
[----:B------:R-:W-:Y:S01]  /*c030*/  STL [R1+0x278], R160 ;  /* 0x000278a001007387 */ /* 0x000fe20000100800 */
[----:B------:R-:W-:Y:S01]  /*c040*/  UIADD3.64 UR42, UR6, 0x2fe, URZ ;  /* 0x000002fe062a7897 */ /* 0x000fe2000fffe03f */
[--C-:B-1----:R-:W-:Y:S01]  /*c050*/  IMAD.X R16, R155, 0x1, R163.reuse, P4 ;  /* 0x000000019b107824 */ /* 0x102fe200020e06a3 */
[----:B------:R-:W-:Y:S01]  /*c060*/  IADD3 R17, P4, R18, R161, RZ ;  /* 0x000000a112117210 */ /* 0x000fe20007f9e0ff */
[----:B------:R-:W-:Y:S01]  /*c070*/  STL [R1+0x2c4], R158 ;  /* 0x0002c49e01007387 */ /* 0x000fe20000100800 */
[----:B------:R-:W-:Y:S01]  /*c080*/  IMAD.X R18, R156, 0x1, R163, P2 ;  /* 0x000000019c127824 */ /* 0x000fe200010e06a3 */
[----:B------:R-:W-:-:S02]  /*c090*/  UIADD3.64 UR46, UR6, 0x300, URZ ;  /* 0x00000300062e7897 */ /* 0x000fc4000fffe03f */
[----:B------:R0:W-:Y:S01]  /*c0a0*/  STL [R1+0x61c], R16 ;  /* 0x00061c1001007387 */ /* 0x0001e20000100800 */
[----:B------:R-:W-:Y:S02]  /*c0b0*/  UIADD3.64 UR50, UR6, 0x302, URZ ;  /* 0x0000030206327897 */ /* 0x000fe4000fffe03f */
[----:B------:R-:W-:Y:S01]  /*c0c0*/  UIADD3.64 UR54, UR6, 0x304, URZ ;  /* 0x0000030406367897 */ /* 0x000fe2000fffe03f */
        /* <DEDUP_REMOVED lines=12> */
[----:B------:R1:W-:Y:S01]  /*c190*/  STL [R1+0x344], R17 ;  /* 0x0003441101007387 */ /* 0x0003e20000100800 */
[----:B------:R-:W-:-:S03]  /*c1a0*/  CS2R R128, SRZ ;  /* 0x0000000000807805 */ /* 0x000fc6000001ff00 */
[----:B------:R2:W-:Y:S01]  /*c1b0*/  STL [R1+0x2e0], R18 ;  /* 0x0002e01201007387 */ /* 0x0005e20000100800 */
[----:B0-----:R-:W-:Y:S01]  /*c1c0*/  IADD3 R16, P4, R23, R161, RZ ;  /* 0x000000a117107210 */ /* 0x001fe20007f9e0ff */
[----:B-1----:R-:W-:-:S04]  /*c1d0*/  IMAD.X R17, R130, 0x1, R159, P2 ;  /* 0x0000000182117824 */ /* 0x002fc800010e069f */
[----:B------:R0:W-:Y:S01]  /*c1e0*/  STL [R1+0x368], R16 ;  /* 0x0003681001007387 */ /* 0x0001e20000100800 */
[----:B--2---:R-:W-:-:S03]  /*c1f0*/  IADD3 R18, P2, R108, R161, RZ ;  /* 0x000000a16c127210 */ /* 0x004fc60007f5e0ff */
[----:B------:R1:W-:Y:S04]  /*c200*/  STL [R1+0x300], R17 ;  /* 0x0003001101007387 */ /* 0x0003e80000100800 */
[----:B------:R2:W-:Y:S01]  /*c210*/  STL [R1+0x388], R18 ;  /* 0x0003881201007387 */ /* 0x0005e20000100800 */
[--C-:B0-----:R-:W-:Y:S01]  /*c220*/  IMAD.X R16, R131, 0x1, R159.reuse, P3 ;  /* 0x0000000183107824 */ /* 0x101fe200018e069f */
[----:B------:R-:W-:Y:S02]  /*c230*/  CS2R R130, SRZ ;  /* 0x0000000000827805 */ /* 0x000fe4000001ff00 */
[----:B-1----:R-:W-:Y:S02]  /*c240*/  IADD3 R17, P3, R109, R161, RZ ;  /* 0x000000a16d117210 */ /* 0x002fe40007f7e0ff */
[----:B------:R0:W-:Y:S01]  /*c250*/  STL [R1+0x320], R16 ;  /* 0x0003201001007387 */ /* 0x0001e20000100800 */
[----:B------:R-:W-:Y:S01]  /*c260*/  CS2R R108, SRZ ;  /* 0x00000000006c7805 */ /* 0x000fe2000001ff00 */
[----:B--2---:R-:W-:-:S02]  /*c270*/  IMAD.X R18, R132, 0x1, R159, P1 ;  /* 0x0000000184127824 */ /* 0x004fc400008e069f */
[----:B------:R1:W-:Y:S04]  /*c280*/  STL [R1+0x3a8], R17 ;  /* 0x0003a81101007387 */ /* 0x0003e80000100800 */
[----:B------:R2:W-:Y:S01]  /*c290*/  STL [R1+0x340], R18 ;  /* 0x0003401201007387 */ /* 0x0005e20000100800 */
[----:B0-----:R-:W-:Y:S01]  /*c2a0*/  IADD3 R16, P1, R110, R161, RZ ;  /* 0x000000a16e107210 */ /* 0x001fe20007f3e0ff */
[----:B-1----:R-:W-:-:S04]  /*c2b0*/  IMAD.X R17, R133, 0x1, R159, P4 ;  /* 0x0000000185117824 */ /* 0x002fc800020e069f */
[----:B------:R0:W-:Y:S01]  /*c2c0*/  STL [R1+0x3c8], R16 ;  /* 0x0003c81001007387 */ /* 0x0001e20000100800 */
[----:B------:R-:W-:Y:S02]  /*c2d0*/  CS2R R132, SRZ ;  /* 0x0000000000847805 */ /* 0x000fe4000001ff00 */
[----:B--2---:R-:W-:Y:S01]  /*c2e0*/  IADD3 R18, P4, R111, R161, RZ ;  /* 0x000000a16f127210 */ /* 0x004fe20007f9e0ff */
[----:B------:R1:W-:Y:S01]  /*c2f0*/  STL [R1+0x364], R17 ;  /* 0x0003641101007387 */ /* 0x0003e20000100800 */
[----:B------:R-:W-:-:S03]  /*c300*/  CS2R R110, SRZ ;  /* 0x00000000006e7805 */ /* 0x000fc6000001ff00 */
        /* <DEDUP_REMOVED lines=8> */
[-C--:B0-----:R-:W-:Y:S02]  /*c390*/  IADD3 R16, P3, R113, R161.reuse, RZ ;  /* 0x000000a171107210 */ /* 0x081fe40007f7e0ff */
[----:B------:R-:W-:Y:S01]  /*c3a0*/  CS2R R112, SRZ ;  /* 0x0000000000707805 */ /* 0x000fe2000001ff00 */
[----:B-1----:R-:W-:Y:S02]  /*c3b0*/  IMAD.X R17, R136, 0x1, R159, P1 ;  /* 0x0000000188117824 */ /* 0x002fe400008e069f */
[----:B------:R0:W-:Y:S01]  /*c3c0*/  STL [R1+0x428], R16 ;  /* 0x0004281001007387 */ /* 0x0001e20000100800 */
[----:B--2---:R-:W-:-:S03]  /*c3d0*/  IADD3 R18, P1, R114, R161, RZ ;  /* 0x000000a172127210 */ /* 0x004fc60007f3e0ff */
[----:B------:R1:W-:Y:S04]  /*c3e0*/  STL [R1+0x3c4], R17 ;  /* 0x0003c41101007387 */ /* 0x0003e80000100800 */
[----:B------:R-:W-:Y:S01]  /*c3f0*/  STL [R1+0x448], R18 ;  /* 0x0004481201007387 */ /* 0x000fe20000100800 */
[----:B0-----:R-:W-:Y:S01]  /*c400*/  IMAD.X R16, R137, 0x1, R159, P4 ;  /* 0x0000000189107824 */ /* 0x001fe200020e069f */
[----:B------:R-:W-:Y:S02]  /*c410*/  CS2R R136, SRZ ;  /* 0x0000000000887805 */ /* 0x000fe4000001ff00 */
[----:B-1----:R-:W-:Y:S02]  /*c420*/  IADD3 R17, P4, R115, R161, RZ ;  /* 0x000000a173117210 */ /* 0x002fe40007f9e0ff */
[----:B------:R0:W-:Y:S01]  /*c430*/  STL [R1+0x3e4], R16 ;  /* 0x0003e41001007387 */ /* 0x0001e20000100800 */
[----:B------:R-:W-:-:S03]  /*c440*/  CS2R R114, SRZ ;  /* 0x0000000000727805 */ /* 0x000fc6000001ff00 */
[----:B------:R1:W-:Y:S01]  /*c450*/  STL [R1+0x468], R17 ;  /* 0x0004681101007387 */ /* 0x0003e20000100800 */
[----:B0-----:R-:W-:Y:S01]  /*c460*/  IMAD.X R16, R138, 0x1, R159, P2 ;  /* 0x000000018a107824 */ /* 0x001fe200010e069f */
[----:B-1----:R-:W-:-:S04]  /*c470*/  IADD3 R17, P2, R116, R161, RZ ;  /* 0x000000a174117210 */ /* 0x002fc80007f5e0ff */
[----:B------:R0:W-:Y:S04]  /*c480*/  STL [R1+0x404], R16 ;  /* 0x0004041001007387 */ /* 0x0001e80000100800 */
[----:B------:R1:W-:Y:S01]  /*c490*/  STL [R1+0x488], R17 ;  /* 0x0004881101007387 */ /* 0x0003e20000100800 */
        /* <DEDUP_REMOVED lines=48> */
[----:B------:R0:W-:Y:S01]  /*c7a0*/  STL [R1+0x544], R16 ;  /* 0x0005441001007387 */ /* 0x0001e20000100800 */
[----:B------:R-:W-:-:S03]  /*c7b0*/  CS2R R126, SRZ ;  /* 0x00000000007e7805 */ /* 0x000fc6000001ff00 */
[----:B------:R1:W-:Y:S01]  /*c7c0*/  STL [R1+0x5c8], R17 ;  /* 0x0005c81101007387 */ /* 0x0003e20000100800 */
[--C-:B0-----:R-:W-:Y:S01]  /*c7d0*/  IMAD.X R16, R149, 0x1, R159.reuse, P4 ;  /* 0x0000000195107824 */ /* 0x101fe200020e069f */
[-C--:B------:R-:W-:Y:S02]  /*c7e0*/  IADD3 R4, P4, R4, R161.reuse, RZ ;  /* 0x000000a104047210 */ /* 0x080fe40007f9e0ff */
[----:B------:R-:W-:Y:S01]  /*c7f0*/  CS2R R148, SRZ ;  /* 0x0000000000947805 */ /* 0x000fe2000001ff00 */
[----:B-1----:R-:W-:Y:S01]  /*c800*/  IMAD.U32 R17, RZ, RZ, UR11 ;  /* 0x0000000bff117e24 */ /* 0x002fe2000f8e00ff */
[----:B------:R0:W-:Y:S04]  /*c810*/  STL [R1+0x564], R16 ;  /* 0x0005641001007387 */ /* 0x0001e80000100800 */
[----:B------:R1:W-:Y:S01]  /*c820*/  STL [R1+0x5e8], R4 ;  /* 0x0005e80401007387 */ /* 0x0003e20000100800 */
[----:B0-----:R-:W-:Y:S01]  /*c830*/  IMAD.X R16, R150, 0x1, R159, P2 ;  /* 0x0000000196107824 */ /* 0x001fe200010e069f */
[----:B-1----:R-:W-:-:S04]  /*c840*/  IADD3 R4, P2, R5, R161, RZ ;  /* 0x000000a105047210 */ /* 0x002fc80007f5e0ff */
[----:B------:R0:W-:Y:S04]  /*c850*/  STL [R1+0x584], R16 ;  /* 0x0005841001007387 */ /* 0x0001e80000100800 */
[----:B------:R1:W-:Y:S01]  /*c860*/  STL [R1+0x608], R4 ;  /* 0x0006080401007387 */ /* 0x0003e20000100800 */
[----:B0-----:R-:W-:Y:S01]  /*c870*/  IMAD.U32 R16, RZ, RZ, UR10 ;  /* 0x0000000aff107e24 */ /* 0x001fe2000f8e00ff */
[----:B------:R-:W-:Y:S01]  /*c880*/  UIADD3.64 UR10, UR6, 0xfe, URZ ;  /* 0x000000fe060a7897 */ /* 0x000fe2000fffe03f */
[----:B-1----:R-:W-:-:S03]  /*c890*/  IMAD.X R4, R151, 0x1, R159, P3 ;  /* 0x0000000197047824 */ /* 0x002fc600018e069f */
[----:B------:R0:W-:Y:S01]  /*c8a0*/  STL.64 [R1+0x260], R16 ;  /* 0x0002601001007387 */ /* 0x0001e20000100a00 */
[----:B------:R-:W-:Y:S02]  /*c8b0*/  IADD3 R5, P3, R13, R161, RZ ;  /* 0x000000a10d057210 */ /* 0x000fe40007f7e0ff */
[----:B------:R-:W-:Y:S01]  /*c8c0*/  CS2R R150, SRZ ;  /* 0x0000000000967805 */ /* 0x000fe2000001ff00 */
[----:B------:R1:W-:Y:S01]  /*c8d0*/  STL [R1+0x5a4], R4 ;  /* 0x0005a40401007387 */ /* 0x0003e20000100800 */
[----:B0-----:R-:W-:Y:S02]  /*c8e0*/  IMAD.U32 R16, RZ, RZ, UR14 ;  /* 0x0000000eff107e24 */ /* 0x001fe4000f8e00ff */
[----:B------:R-:W-:Y:S01]  /*c8f0*/  IMAD.U32 R17, RZ, RZ, UR15 ;  /* 0x0000000fff117e24 */ /* 0x000fe2000f8e00ff */
[----:B------:R-:W-:Y:S01]  /*c900*/  UIADD3.64 UR14, UR6, 0x100, URZ ;  /* 0x00000100060e7897 */ /* 0x000fe2000fffe03f */
[----:B-1----:R-:W-:-:S03]  /*c910*/  IMAD.X R4, R152, 0x1, R159, P1 ;  /* 0x0000000198047824 */ /* 0x002fc600008e069f */
[----:B------:R-:W-:Y:S04]  /*c920*/  STL.64 [R1+0x258], R16 ;  /* 0x0002581001007387 */ /* 0x000fe80000100a00 */
[----:B------:R0:W-:Y:S04]  /*c930*/  STL [R1+0x628], R5 ;  /* 0x0006280501007387 */ /* 0x0001e80000100800 */
[----:B------:R1:W-:Y:S01]  /*c940*/  STL [R1+0x5c4], R4 ;  /* 0x0005c40401007387 */ /* 0x0003e20000100800 */
[----:B0-----:R-:W-:Y:S01]  /*c950*/  IADD3 R5, P1, R14, R161, RZ ;  /* 0x000000a10e057210 */ /* 0x001fe20007f3e0ff */
[----:B-1----:R-:W-:-:S04]  /*c960*/  IMAD.X R4, R153, 0x1, R159, P4 ;  /* 0x0000000199047824 */ /* 0x002fc800020e069f */
[----:B------:R0:W-:Y:S04]  /*c970*/  STL [R1+0x648], R5 ;  /* 0x0006480501007387 */ /* 0x0001e80000100800 */
[----:B------:R1:W-:Y:S01]  /*c980*/  STL [R1+0x5e4], R4 ;  /* 0x0005e40401007387 */ /* 0x0003e20000100800 */
[--C-:B0-----:R-:W-:Y:S02]  /*c990*/  IMAD.X R5, R154, 0x1, R159.reuse, P2 ;  /* 0x000000019a057824 */ /* 0x101fe400010e069f */
[----:B-1----:R-:W-:-:S03]  /*c9a0*/  IMAD.X R4, R15, 0x1, R159, P0 ;  /* 0x000000010f047824 */ /* 0x002fc600000e069f */
[----:B------:R0:W-:Y:S04]  /*c9b0*/  STL [R1+0x604], R5 ;  /* 0x0006040501007387 */ /* 0x0001e80000100800 */
[----:B------:R1:W-:Y:S01]  /*c9c0*/  STL [R1+0x280], R4 ;  /* 0x0002800401007387 */ /* 0x0003e20000100800 */
[--C-:B0-----:R-:W-:Y:S02]  /*c9d0*/  IMAD.X R5, R155, 0x1, R159.reuse, P3 ;  /* 0x000000019b057824 */ /* 0x101fe400018e069f */
[----:B-1----:R-:W-:-:S03]  /*c9e0*/  IMAD.X R4, R156, 0x1, R159, P1 ;  /* 0x000000019c047824 */ /* 0x002fc600008e069f */
[----:B------:R0:W-:Y:S04]  /*c9f0*/  STL [R1+0x624], R5 ;  /* 0x0006240501007387 */ /* 0x0001e80000100800 */
[----:B------:R1:W-:Y:S01]  /*ca00*/  STL [R1+0x644], R4 ;  /* 0x0006440401007387 */ /* 0x0003e20000100800 */
[----:B0-----:R-:W-:Y:S02]  /*ca10*/  LOP3.LUT R5, R22, 0x8, RZ, 0xfc, !PT ;  /* 0x0000000816057812 */ /* 0x001fe400078efcff */
[----:B-1----:R-:W-:-:S05]  /*ca20*/  LOP3.LUT R4, R157, 0x1, RZ, 0x3c, !PT ;  /* 0x000000019d047812 */ /* 0x002fca00078e3cff */
[----:B------:R0:W-:Y:S02]  /*ca30*/  STL [R1+0xa58], R4 ;  /* 0x000a580401007387 */ /* 0x0001e40000100800 */
.L_x_1:
[----:B------:R-:W2:Y:S04]  /*ca40*/  LDL R14, [R1+0x214] ;  /* 0x00021400010e7983 */ /* 0x000ea80000100800 */
[----:B------:R-:W3:Y:S04]  /*ca50*/  LDL R5, [R1+0x210] ;  /* 0x0002100001057983 */ /* 0x000ee80000100800 */
[----:B------:R-:W4:Y:S04]  /*ca60*/  LDL.64 R158, [R1+0x260] ;  /* 0x00026000019e7983 */ /* 0x000f280000100a00 */
[----:B------:R-:W4:Y:S04]  /*ca70*/  LDL R16, [R1+0x21c] ;  /* 0x00021c0001107983 */ /* 0x000f280000100800 */
        /* <DEDUP_REMOVED lines=10> */
[----:B-----5:R-:W-:Y:S04]  /*cb20*/  STL [R1+0xc60], R6 ;  /* 0x000c600601007387 */ /* 0x020fe80000100800 */
[----:B------:R-:W-:Y:S04]  /*cb30*/  STL.64 [R1+0xc58], R150 ;  /* 0x000c589601007387 */ /* 0x000fe80000100a00 */
        /* <DEDUP_REMOVED lines=60> */
[----:B------:R1:W-:Y:S04]  /*cf00*/  STL.64 [R1+0xa70], R28 ;  /* 0x000a701c01007387 */ /* 0x0003e80000100a00 */
[----:B------:R-:W-:Y:S04]  /*cf10*/  STL.64 [R1+0xa68], R26 ;  /* 0x000a681a01007387 */ /* 0x000fe80000100a00 */
[----:B------:R3:W-:Y:S04]  /*cf20*/  STL.64 [R1+0xa60], R24 ;  /* 0x000a601801007387 */ /* 0x0007e80000100a00 */
[----:B------:R-:W4:Y:S01]  /*cf30*/  LDL R13, [R1+0x284] ;  /* 0x00028400010d7983 */ /* 0x000f220000100800 */
[----:B0-----:R-:W-:-:S02]  /*cf40*/  SHF.R.S32.HI R4, RZ, 0x1f, R2 ;  /* 0x0000001fff047819 */ /* 0x001fc40000011402 */
[----:B--2---:R-:W-:Y:S01]  /*cf50*/  IADD3 R14, P0, R2, R14, RZ ;  /* 0x0000000e020e7210 */ /* 0x004fe20007f1e0ff */
[----:B-1----:R-:W2:Y:S04]  /*cf60*/  LDL R29, [R1+0x294] ;  /* 0x00029400011d7983 */ /* 0x002ea80000100800 */
[----:B---3--:R-:W3:Y:S01]  /*cf70*/  LDL R25, [R1+0x278] ;  /* 0x0002780001197983 */ /* 0x008ee20000100800 */
[----:B------:R-:W-:-:S03]  /*cf80*/  IMAD.X R15, R4, 0x1, R5, P0 ;  /* 0x00000001040f7824 */ /* 0x000fc600000e0605 */
[----:B------:R-:W2:Y:S04]  /*cf90*/  LDL R5, [R1+0x28c] ;  /* 0x00028c0001057983 */ /* 0x000ea80000100800 */
[----:B------:R-:W2:Y:S04]  /*cfa0*/  LDL R24, [R1+0x280] ;  /* 0x0002800001187983 */ /* 0x000ea80000100800 */
[----:B------:R-:W2:Y:S01]  /*cfb0*/  LDL R6, [R1+0x288] ;  /* 0x0002880001067983 */ /* 0x000ea20000100800 */
[C---:B----4-:R-:W-:Y:S02]  /*cfc0*/  IADD3 R16, P1, R2.reuse, R16, RZ ;  /* 0x0000001002107210 */ /* 0x050fe40007f3e0ff */
[----:B------:R-:W-:Y:S01]  /*cfd0*/  IADD3 R18, P0, R2, R18, RZ ;  /* 0x0000001202127210 */ /* 0x000fe20007f1e0ff */
[----:B------:R0:W4:Y:S02]  /*cfe0*/  LDG.E.U8 R43, desc[UR60][R14.64] ;  /* 0x0000003c0e2b7981 */ /* 0x000124000c1e1100 */
[----:B------:R-:W-:-:S02]  /*cff0*/  IMAD.X R17, R4, 0x1, R157, P1 ;  /* 0x0000000104117824 */ /* 0x000fc400008e069d */
[----:B------:R-:W-:Y:S01]  /*d000*/  IMAD.X R19, R4, 0x1, R155, P0 ;  /* 0x0000000104137824 */ /* 0x000fe200000e069b */
[----:B------:R-:W4:Y:S04]  /*d010*/  LDL R28, [R1+0x29c] ;  /* 0x00029c00011c7983 */ /* 0x000f280000100800 */
[----:B------:R1:W4:Y:S01]  /*d020*/  LDG.E.U8 R42, desc[UR60][R16.64] ;  /* 0x0000003c102a7981 */ /* 0x000322000c1e1100 */
[----:B0-----:R-:W-:-:S03]  /*d030*/  IADD3 R14, P1, R2, R156, RZ ;  /* 0x0000009c020e7210 */ /* 0x001fc60007f3e0ff */
[----:B------:R-:W4:Y:S02]  /*d040*/  LDL R27, [R1+0x290] ;  /* 0x00029000011b7983 */ /* 0x000f240000100800 */
[----:B------:R-:W-:Y:S02]  /*d050*/  IMAD.X R15, R4, 0x1, R23, P1 ;  /* 0x00000001040f7824 */ /* 0x000fe400008e0617 */
[----:B------:R0:W4:Y:S01]  /*d060*/  LDG.E.U8 R41, desc[UR60][R18.64] ;  /* 0x0000003c12297981 */ /* 0x000122000c1e1100 */
[----:B-1----:R-:W-:-:S03]  /*d070*/  IADD3 R16, P0, R2, R154, RZ ;  /* 0x0000009a02107210 */ /* 0x002fc60007f1e0ff */
[----:B------:R-:W4:Y:S02]  /*d080*/  LDL R23, [R1+0x2a4] ;  /* 0x0002a40001177983 */ /* 0x000f240000100800 */
[----:B------:R-:W-:Y:S02]  /*d090*/  IMAD.X R17, R4, 0x1, R20, P0 ;  /* 0x0000000104117824 */ /* 0x000fe400000e0614 */
[----:B------:R-:W4:Y:S01]  /*d0a0*/  LDL R30, [R1+0x2a0] ;  /* 0x0002a000011e7983 */ /* 0x000f220000100800 */
[----:B0-----:R-:W-:-:S03]  /*d0b0*/  IADD3 R18, P1, R2, R21, RZ ;  /* 0x0000001502127210 */ /* 0x001fc60007f3e0ff */
[----:B------:R-:W4:Y:S04]  /*d0c0*/  LDL R21, [R1+0x298] ;  /* 0x0002980001157983 */ /* 0x000f280000100800 */
[----:B------:R-:W4:Y:S01]  /*d0d0*/  LDL R20, [R1+0x2ac] ;  /* 0x0002ac0001147983 */ /* 0x000f220000100800 */
[----:B------:R-:W-:-:S03]  /*d0e0*/  IMAD.X R19, R4, 0x1, R152, P1 ;  /* 0x0000000104137824 */ /* 0x000fc600008e0698 */
[----:B------:R-:W4:Y:S04]  /*d0f0*/  LDL R26, [R1+0x2b4] ;  /* 0x0002b400011a7983 */ /* 0x000f280000100800 */
[----:B------:R-:W4:Y:S04]  /*d100*/  LDG.E.U8 R39, desc[UR60][R16.64] ;  /* 0x0000003c10277981 */ /* 0x000f28000c1e1100 */
[----:B------:R0:W4:Y:S04]  /*d110*/  LDG.E.U8 R40, desc[UR60][R14.64] ;  /* 0x0000003c0e287981 */ /* 0x000128000c1e1100 */
[----:B------:R2:W4:Y:S04]  /*d120*/  LDG.E.U8 R38, desc[UR60][R18.64] ;  /* 0x0000003c12267981 */ /* 0x000528000c1e1100 */
[----:B------:R-:W4:Y:S01]  /*d130*/  LDL R47, [R1+0x2e4] ;  /* 0x0002e400012f7983 */ /* 0x000f220000100800 */
[----:B0-----:R-:W-:-:S03]  /*d140*/  IADD3 R14, P0, R2, R153, RZ ;  /* 0x00000099020e7210 */ /* 0x001fc60007f1e0ff */
        /* <DEDUP_REMOVED lines=11> */
[----:B------:R-:W4:Y:S01]  /*d200*/  LDL R55, [R1+0x5f4] ;  /* 0x0005f40001377983 */ /* 0x000f220000100800 */
[----:B------:R-:W-:-:S02]  /*d210*/  MOV R148, UR55 ;  /* 0x0000003700947c02 */ /* 0x000fc40008000f00 */
[----:B------:R-:W-:Y:S01]  /*d220*/  MOV R149, UR54 ;  /* 0x0000003600957c02 */ /* 0x000fe20008000f00 */
[----:B------:R-:W-:Y:S01]  /*d230*/  UMOV UR57, 0x40000040 ;  /* 0x4000004000397882 */ /* 0x000fe20000000000 */
[----:B------:R-:W-:Y:S01]  /*d240*/  LOP3.LUT R70, R22, 0x8, RZ, 0xfc, !PT ;  /* 0x0000000816467812 */ /* 0x000fe200078efcff */
[----:B------:R-:W-:Y:S01]  /*d250*/  UMOV UR59, 0x40000040 ;  /* 0x40000040003b7882 */ /* 0x000fe20000000000 */
[----:B------:R-:W-:Y:S01]  /*d260*/  MOV R150, UR53 ;  /* 0x0000003500967c02 */ /* 0x000fe20008000f00 */
[----:B------:R-:W4:Y:S01]  /*d270*/  LDL R71, [R1+0x800] ;  /* 0x0008000001477983 */ /* 0x000f220000100800 */
[----:B------:R-:W-:-:S03]  /*d280*/  MOV R151, UR52 ;  /* 0x0000003400977c02 */ /* 0x000fc60008000f00 */
        /* <DEDUP_REMOVED lines=12> */
[----:B------:R-:W-:-:S03]  /*d350*/  IADD3 R16, P1, R2, R13, RZ ;  /* 0x0000000d02107210 */ /* 0x000fc60007f3e0ff */
[----:B------:R-:W4:Y:S01]  /*d360*/  LDL R13, [R1+0x2a8] ;  /* 0x0002a800010d7983 */ /* 0x000f220000100800 */
[----:B---3--:R-:W-:-:S03]  /*d370*/  IMAD.X R15, R4, 0x1, R25, P0 ;  /* 0x00000001040f7824 */ /* 0x008fc600000e0619 */
[----:B------:R-:W3:Y:S01]  /*d380*/  LDL R25, [R1+0x2bc] ;  /* 0x0002bc0001197983 */ /* 0x000ee20000100800 */
[----:B--2---:R-:W-:-:S03]  /*d390*/  IADD3 R18, P0, R2, R5, RZ ;  /* 0x0000000502127210 */ /* 0x004fc60007f1e0ff */
[----:B------:R-:W2:Y:S01]  /*d3a0*/  LDL R5, [R1+0x2b0] ;  /* 0x0002b00001057983 */ /* 0x000ea20000100800 */
[----:B------:R-:W-:-:S03]  /*d3b0*/  IMAD.X R17, R4, 0x1, R24, P1 ;  /* 0x0000000104117824 */ /* 0x000fc600008e0618 */
[----:B------:R-:W2:Y:S01]  /*d3c0*/  LDL R24, [R1+0x2c4] ;  /* 0x0002c40001187983 */ /* 0x000ea20000100800 */
[----:B------:R-:W-:-:S03]  /*d3d0*/  IMAD.X R19, R4, 0x1, R6, P0 ;  /* 0x0000000104137824 */ /* 0x000fc600000e0606 */
[----:B------:R0:W2:Y:S04]  /*d3e0*/  LDG.E.U8 R37, desc[UR60][R14.64] ;  /* 0x0000003c0e257981 */ /* 0x0000a8000c1e1100 */
[----:B------:R-:W2:Y:S04]  /*d3f0*/  LDL R6, [R1+0x2cc] ;  /* 0x0002cc0001067983 */ /* 0x000ea80000100800 */
[----:B------:R1:W2:Y:S01]  /*d400*/  LDG.E.U8 R36, desc[UR60][R16.64] ;  /* 0x0000003c10247981 */ /* 0x0002a2000c1e1100 */
[----:B0-----:R-:W-:-:S03]  /*d410*/  IADD3 R14, P1, R2, R29, RZ ;  /* 0x0000001d020e7210 */ /* 0x001fc60007f3e0ff */
[----:B------:R-:W2:Y:S02]  /*d420*/  LDL R29, [R1+0x2b8] ;  /* 0x0002b800011d7983 */ /* 0x000ea40000100800 */
[----:B----4-:R-:W-:Y:S02]  /*d430*/  IMAD.X R15, R4, 0x1, R27, P1 ;  /* 0x00000001040f7824 */ /* 0x010fe400008e061b */
[----:B------:R0:W4:Y:S01]  /*d440*/  LDG.E.U8 R35, desc[UR60][R18.64] ;  /* 0x0000003c12237981 */ /* 0x000122000c1e1100 */
[----:B-1----:R-:W-:-:S03]  /*d450*/  IADD3 R16, P0, R2, R28, RZ ;  /* 0x0000001c02107210 */ /* 0x002fc60007f1e0ff */
[----:B------:R-:W4:Y:S04]  /*d460*/  LDL R28, [R1+0x2c0] ;  /* 0x0002c000011c7983 */ /* 0x000f280000100800 */
[----:B------:R-:W4:Y:S01]  /*d470*/  LDL R27, [R1+0x2d4] ;  /* 0x0002d400011b7983 */ /* 0x000f220000100800 */
[----:B0-----:R-:W-:-:S03]  /*d480*/  IADD3 R18, P1, R2, R23, RZ ;  /* 0x0000001702127210 */ /* 0x001fc60007f3e0ff */
[----:B------:R-:W4:Y:S01]  /*d490*/  LDL R23, [R1+0x2c8] ;  /* 0x0002c80001177983 */ /* 0x000f220000100800 */
[----:B------:R-:W-:-:S03]  /*d4a0*/  IMAD.X R17, R4, 0x1, R21, P0 ;  /* 0x0000000104117824 */ /* 0x000fc600000e0615 */
[----:B------:R0:W4:Y:S01]  /*d4b0*/  LDG.E.U8 R34, desc[UR60][R14.64] ;  /* 0x0000003c0e227981 */ /* 0x000122000c1e1100 */
[----:B------:R-:W-:-:S03]  /*d4c0*/  IMAD.X R19, R4, 0x1, R30, P1 ;  /* 0x0000000104137824 */ /* 0x000fc600008e061e */
[----:B------:R-:W4:Y:S04]  /*d4d0*/  LDL R21, [R1+0x2dc] ;  /* 0x0002dc0001157983 */ /* 0x000f280000100800 */
[----:B------:R1:W4:Y:S01]  /*d4e0*/  LDG.E.U8 R33, desc[UR60][R16.64] ;  /* 0x0000003c10217981 */ /* 0x000322000c1e1100 */
[----:B0-----:R-:W-:-:S03]  /*d4f0*/  IADD3 R14, P0, R2, R20, RZ ;  /* 0x00000014020e7210 */ /* 0x001fc60007f1e0ff */
[----:B------:R-:W4:Y:S04]  /*d500*/  LDL R20, [R1+0x2d0] ;  /* 0x0002d00001147983 */ /* 0x000f280000100800 */
[----:B------:R3:W4:Y:S01]  /*d510*/  LDG.E.U8 R32, desc[UR60][R18.64] ;  /* 0x0000003c12207981 */ /* 0x000722000c1e1100 */
[----:B-1----:R-:W-:-:S03]  /*d520*/  IADD3 R16, P1, R2, R26, RZ ;  /* 0x0000001a02107210 */ /* 0x002fc60007f3e0ff */
[----:B------:R-:W4:Y:S01]  /*d530*/  LDL R26, [R1+0x2d8] ;  /* 0x0002d800011a7983 */ /* 0x000f220000100800 */
[----:B------:R-:W-:-:S03]  /*d540*/  IMAD.X R15, R4, 0x1, R13, P0 ;  /* 0x00000001040f7824 */ /* 0x000fc600000e060d */
[----:B------:R-:W4:Y:S04]  /*d550*/  LDL R13, [R1+0x2ec] ;  /* 0x0002ec00010d7983 */ /* 0x000f280000100800 */
[----:B------:R0:W4:Y:S01]  /*d560*/  LDG.E.U8 R31, desc[UR60][R14.64] ;  /* 0x0000003c0e1f7981 */ /* 0x000122000c1e1100 */
[----:B---3--:R-:W-:-:S03]  /*d570*/  IADD3 R18, P0, R2, R25, RZ ;  /* 0x0000001902127210 */ /* 0x008fc60007f1e0ff */
[----:B------:R-:W3:Y:S01]  /*d580*/  LDL R25, [R1+0x2e0] ;  /* 0x0002e00001197983 */ /* 0x000ee20000100800 */
[----:B--2---:R-:W-:-:S03]  /*d590*/  IMAD.X R17, R4, 0x1, R5, P1 ;  /* 0x0000000104117824 */ /* 0x004fc600008e0605 */
[----:B------:R-:W2:Y:S01]  /*d5a0*/  LDL R5, [R1+0x2f4] ;  /* 0x0002f40001057983 */ /* 0x000ea20000100800 */
[----:B0-----:R-:W-:-:S03]  /*d5b0*/  IADD3 R14, P1, R2, R24, RZ ;  /* 0x00000018020e7210 */ /* 0x001fc60007f3e0ff */
[----:B------:R-:W2:Y:S04]  /*d5c0*/  LDL R24, [R1+0x2e8] ;  /* 0x0002e80001187983 */ /* 0x000ea80000100800 */
[----:B------:R0:W2:Y:S01]  /*d5d0*/  LDG.E.U8 R30, desc[UR60][R16.64] ;  /* 0x0000003c101e7981 */ /* 0x0000a2000c1e1100 */
[----:B------:R-:W-:Y:S01]  /*d5e0*/  IMAD.X R19, R4, 0x1, R29, P0 ;  /* 0x0000000104137824 */ /* 0x000fe200000e061d */
[----:B0-----:R-:W-:Y:S02]  /*d5f0*/  IADD3 R16, P0, R2, R6, RZ ;  /* 0x0000000602107210 */ /* 0x001fe40007f1e0ff */
[----:B------:R-:W2:Y:S04]  /*d600*/  LDL R6, [R1+0x2f0] ;  /* 0x0002f00001067983 */ /* 0x000ea80000100800 */
[----:B------:R0:W2:Y:S01]  /*d610*/  LDG.E.U8 R29, desc[UR60][R18.64] ;  /* 0x0000003c121d7981 */ /* 0x0000a2000c1e1100 */
[----:B----4-:R-:W-:-:S05]  /*d620*/  IMAD.X R15, R4, 0x1, R28, P1 ;  /* 0x00000001040f7824 */ /* 0x010fca00008e061c */
[----:B------:R1:W4:Y:S01]  /*d630*/  LDG.E.U8 R28, desc[UR60][R14.64] ;  /* 0x0000003c0e1c7981 */ /* 0x000322000c1e1100 */
[----:B0-----:R-:W-:Y:S01]  /*d640*/  IADD3 R18, P1, R2, R27, RZ ;  /* 0x0000001b02127210 */ /* 0x001fe20007f3e0ff */
[----:B------:R-:W-:Y:S02]  /*d650*/  IMAD.X R17, R4, 0x1, R23, P0 ;  /* 0x0000000104117824 */ /* 0x000fe400000e0617 */
[----:B------:R-:W4:Y:S01]  /*d660*/  LDL R23, [R1+0x30c] ;  /* 0x00030c0001177983 */ /* 0x000f220000100800 */
[----:B-1----:R-:W-:-:S03]  /*d670*/  IADD3 R14, P0, R2, R21, RZ ;  /* 0x00000015020e7210 */ /* 0x002fc60007f1e0ff */
[----:B------:R0:W4:Y:S04]  /*d680*/  LDG.E.U8 R27, desc[UR60][R16.64] ;  /* 0x0000003c101b7981 */ /* 0x000128000c1e1100 */
[----:B------:R-:W4:Y:S01]  /*d690*/  LDL R21, [R1+0x300] ;  /* 0x0003000001157983 */ /* 0x000f220000100800 */
[----:B------:R-:W-:-:S03]  /*d6a0*/  IMAD.X R19, R4, 0x1, R20, P1 ;  /* 0x0000000104137824 */ /* 0x000fc600008e0614 */
[----:B------:R-:W4:Y:S01]  /*d6b0*/  LDL R20, [R1+0x314] ;  /* 0x0003140001147983 */ /* 0x000f220000100800 */
[----:B0-----:R-:W-:-:S03]  /*d6c0*/  IADD3 R16, P1, R2, R47, RZ ;  /* 0x0000002f02107210 */ /* 0x001fc60007f3e0ff */
[----:B------:R-:W4:Y:S01]  /*d6d0*/  LDL R47, [R1+0x31c] ;  /* 0x00031c00012f7983 */ /* 0x000f220000100800 */
[----:B------:R-:W-:-:S03]  /*d6e0*/  IMAD.X R15, R4, 0x1, R26, P0 ;  /* 0x00000001040f7824 */ /* 0x000fc600000e061a */
[----:B------:R0:W4:Y:S02]  /*d6f0*/  LDG.E.U8 R26, desc[UR60][R18.64] ;  /* 0x0000003c121a7981 */ /* 0x000124000c1e1100 */
[----:B0-----:R-:W-:Y:S02]  /*d700*/  IADD3 R18, P0, R2, R13, RZ ;  /* 0x0000000d02127210 */ /* 0x001fe40007f1e0ff */
[----:B------:R-:W4:Y:S01]  /*d710*/  LDL R13, [R1+0x310] ;  /* 0x00031000010d7983 */ /* 0x000f220000100800 */
[----:B---3--:R-:W-:-:S03]  /*d720*/  IMAD.X R17, R4, 0x1, R25, P1 ;  /* 0x0000000104117824 */ /* 0x008fc600008e0619 */
[----:B------:R2:W3:Y:S02]  /*d730*/  LDG.E.U8 R25, desc[UR60][R14.64] ;  /* 0x0000003c0e197981 */ /* 0x0004e4000c1e1100 */
[----:B--2---:R-:W-:Y:S02]  /*d740*/  IADD3 R14, P1, R2, R5, RZ ;  /* 0x00000005020e7210 */ /* 0x004fe40007f3e0ff */
[----:B------:R-:W2:Y:S01]  /*d750*/  LDL R5, [R1+0x318] ;  /* 0x0003180001057983 */ /* 0x000ea20000100800 */
[----:B------:R-:W-:-:S03]  /*d760*/  IMAD.X R19, R4, 0x1, R24, P0 ;  /* 0x0000000104137824 */ /* 0x000fc600000e0618 */
[----:B------:R0:W3:Y:S02]  /*d770*/  LDG.E.U8 R24, desc[UR60][R16.64] ;  /* 0x0000003c10187981 */ /* 0x0000e4000c1e1100 */
[----:B0-----:R-:W-:Y:S02]  /*d780*/  IADD3 R16, P0, R2, R46, RZ ;  /* 0x0000002e02107210 */ /* 0x001fe40007f1e0ff */
[----:B------:R-:W3:Y:S01]  /*d790*/  LDL R46, [R1+0x320] ;  /* 0x00032000012e7983 */ /* 0x000ee20000100800 */
[----:B------:R-:W-:-:S03]  /*d7a0*/  IMAD.X R15, R4, 0x1, R6, P1 ;  /* 0x00000001040f7824 */ /* 0x000fc600008e0606 */
[----:B------:R0:W3:Y:S01]  /*d7b0*/  LDG.E.U8 R6, desc[UR60][R18.64] ;  /* 0x0000003c12067981 */ /* 0x0000e2000c1e1100 */
[----:B------:R-:W-:-:S03]  /*d7c0*/  IMAD.X R17, R4, 0x1, R44, P0 ;  /* 0x0000000104117824 */ /* 0x000fc600000e062c */
[----:B------:R-:W3:Y:S04]  /*d7d0*/  LDL R44, [R1+0x33c] ;  /* 0x00033c00012c7983 */ /* 0x000ee80000100800 */
[----:B------:R1:W3:Y:S01]  /*d7e0*/  LDG.E.U8 R252, desc[UR60][R14.64] ;  /* 0x0000003c0efc7981 */ /* 0x0002e2000c1e1100 */
[----:B0-----:R-:W-:-:S03]  /*d7f0*/  IADD3 R18, P1, R2, R45, RZ ;  /* 0x0000002d02127210 */ /* 0x001fc60007f3e0ff */
[----:B------:R-:W3:Y:S04]  /*d800*/  LDL R45, [R1+0x328] ;  /* 0x00032800012d7983 */ /* 0x000ee80000100800 */
[----:B------:R0:W3:Y:S01]  /*d810*/  LDG.E.U8 R251, desc[UR60][R16.64] ;  /* 0x0000003c10fb7981 */ /* 0x0000e2000c1e1100 */
[----:B----4-:R-:W-:Y:S01]  /*d820*/  IMAD.X R19, R4, 0x1, R21, P1 ;  /* 0x0000000104137824 */ /* 0x010fe200008e0615 */
[C---:B-1----:R-:W-:Y:S02]  /*d830*/  IADD3 R14, P0, R2.reuse, R23, RZ ;  /* 0x00000017020e7210 */ /* 0x042fe40007f1e0ff */
[----:B------:R-:W4:Y:S04]  /*d840*/  LDL R23, [R1+0x330] ;  /* 0x0003300001177983 */ /* 0x000f280000100800 */
[----:B------:R-:W4:Y:S01]  /*d850*/  LDL R21, [R1+0x344] ;  /* 0x0003440001157983 */ /* 0x000f220000100800 */
[----:B0-----:R-:W-:-:S03]  /*d860*/  IADD3 R16, P1, R2, R20, RZ ;  /* 0x0000001402107210 */ /* 0x001fc60007f3e0ff */
[----:B------:R-:W4:Y:S01]  /*d870*/  LDL R20, [R1+0x338] ;  /* 0x0003380001147983 */ /* 0x000f220000100800 */
[----:B------:R-:W-:-:S03]  /*d880*/  IMAD.X R15, R4, 0x1, R51, P0 ;  /* 0x00000001040f7824 */ /* 0x000fc600000e0633 */
[----:B------:R0:W4:Y:S04]  /*d890*/  LDG.E.U8 R250, desc[UR60][R18.64] ;  /* 0x0000003c12fa7981 */ /* 0x000128000c1e1100 */
[----:B------:R-:W4:Y:S04]  /*d8a0*/  LDL R51, [R1+0x350] ;  /* 0x0003500001337983 */ /* 0x000f280000100800 */
[----:B------:R1:W4:Y:S01]  /*d8b0*/  LDG.E.U8 R249, desc[UR60][R14.64] ;  /* 0x0000003c0ef97981 */ /* 0x000322000c1e1100 */
[----:B0-----:R-:W-:-:S03]  /*d8c0*/  IADD3 R18, P0, R2, R47, RZ ;  /* 0x0000002f02127210 */ /* 0x001fc60007f1e0ff */
[----:B------:R-:W4:Y:S01]  /*d8d0*/  LDL R47, [R1+0x340] ;  /* 0x00034000012f7983 */ /* 0x000f220000100800 */
[----:B------:R-:W-:-:S03]  /*d8e0*/  IMAD.X R17, R4, 0x1, R13, P1 ;  /* 0x0000000104117824 */ /* 0x000fc600008e060d */
[----:B------:R-:W4:Y:S01]  /*d8f0*/  LDL R13, [R1+0x358] ;  /* 0x00035800010d7983 */ /* 0x000f220000100800 */
[----:B-1----:R-:W-:-:S03]  /*d900*/  IADD3 R14, P1, R2, R50, RZ ;  /* 0x00000032020e7210 */ /* 0x002fc60007f3e0ff */
[----:B------:R-:W4:Y:S04]  /*d910*/  LDL R50, [R1+0x348] ;  /* 0x0003480001327983 */ /* 0x000f280000100800 */
[----:B------:R0:W4:Y:S01]  /*d920*/  LDG.E.U8 R248, desc[UR60][R16.64] ;  /* 0x0000003c10f87981 */ /* 0x000122000c1e1100 */
[----:B--2---:R-:W-:-:S03]  /*d930*/  IMAD.X R19, R4, 0x1, R5, P0 ;  /* 0x0000000104137824 */ /* 0x004fc600000e0605 */
[----:B------:R-:W2:Y:S01]  /*d940*/  LDL R5, [R1+0x360] ;  /* 0x0003600001057983 */ /* 0x000ea20000100800 */
[----:B0-----:R-:W-:-:S03]  /*d950*/  IADD3 R16, P0, R2, R49, RZ ;  /* 0x0000003102107210 */ /* 0x001fc60007f1e0ff */
[----:B------:R-:W2:Y:S04]  /*d960*/  LDL R49, [R1+0x354] ;  /* 0x0003540001317983 */ /* 0x000ea80000100800 */
[----:B------:R0:W2:Y:S01]  /*d970*/  LDG.E.U8 R247, desc[UR60][R18.64] ;  /* 0x0000003c12f77981 */ /* 0x0000a2000c1e1100 */
[----:B---3--:R-:W-:-:S03]  /*d980*/  IMAD.X R15, R4, 0x1, R46, P1 ;  /* 0x00000001040f7824 */ /* 0x008fc600008e062e */
[----:B------:R-:W3:Y:S01]  /*d990*/  LDL R46, [R1+0x368] ;  /* 0x00036800012e7983 */ /* 0x000ee20000100800 */
[----:B0-----:R-:W-:-:S03]  /*d9a0*/  IADD3 R18, P1, R2, R48, RZ ;  /* 0x0000003002127210 */ /* 0x001fc60007f3e0ff */
[----:B------:R-:W3:Y:S04]  /*d9b0*/  LDL R48, [R1+0x35c] ;  /* 0x00035c0001307983 */ /* 0x000ee80000100800 */
[----:B------:R0:W3:Y:S01]  /*d9c0*/  LDG.E.U8 R246, desc[UR60][R14.64] ;  /* 0x0000003c0ef67981 */ /* 0x0000e2000c1e1100 */
[----:B------:R-:W-:-:S03]  /*d9d0*/  IMAD.X R17, R4, 0x1, R45, P0 ;  /* 0x0000000104117824 */ /* 0x000fc600000e062d */
[----:B------:R-:W3:Y:S01]  /*d9e0*/  LDL R45, [R1+0x370] ;  /* 0x00037000012d7983 */ /* 0x000ee20000100800 */
[----:B0-----:R-:W-:-:S03]  /*d9f0*/  IADD3 R14, P0, R2, R44, RZ ;  /* 0x0000002c020e7210 */ /* 0x001fc60007f1e0ff */
[----:B------:R-:W3:Y:S01]  /*da00*/  LDL R44, [R1+0x364] ;  /* 0x00036400012c7983 */ /* 0x000ee20000100800 */
[----:B----4-:R-:W-:-:S03]  /*da10*/  IMAD.X R19, R4, 0x1, R23, P1 ;  /* 0x0000000104137824 */ /* 0x010fc600008e0617 */
[----:B------:R0:W4:Y:S04]  /*da20*/  LDG.E.U8 R245, desc[UR60][R16.64] ;  /* 0x0000003c10f57981 */ /* 0x000128000c1e1100 */
[----:B------:R-:W4:Y:S01]  /*da30*/  LDL R23, [R1+0x378] ;  /* 0x0003780001177983 */ /* 0x000f220000100800 */
[----:B------:R-:W-:-:S03]  /*da40*/  IMAD.X R15, R4, 0x1, R20, P0 ;  /* 0x00000001040f7824 */ /* 0x000fc600000e0614 */
[----:B------:R-:W4:Y:S01]  /*da50*/  LDL R20, [R1+0x380] ;  /* 0x0003800001147983 */ /* 0x000f220000100800 */
[----:B0-----:R-:W-:-:S03]  /*da60*/  IADD3 R16, P1, R2, R21, RZ ;  /* 0x0000001502107210 */ /* 0x001fc60007f3e0ff */
[----:B------:R-:W4:Y:S04]  /*da70*/  LDL R21, [R1+0x36c] ;  /* 0x00036c0001157983 */ /* 0x000f280000100800 */
[----:B------:R0:W4:Y:S04]  /*da80*/  LDG.E.U8 R244, desc[UR60][R18.64] ;  /* 0x0000003c12f47981 */ /* 0x000128000c1e1100 */
[----:B------:R1:W4:Y:S01]  /*da90*/  LDG.E.U8 R243, desc[UR60][R14.64] ;  /* 0x0000003c0ef37981 */ /* 0x000322000c1e1100 */
[----:B------:R-:W-:-:S03]  /*daa0*/  IMAD.X R17, R4, 0x1, R47, P1 ;  /* 0x0000000104117824 */ /* 0x000fc600008e062f */
[----:B------:R-:W4:Y:S01]  /*dab0*/  LDL R47, [R1+0x388] ;  /* 0x00038800012f7983 */ /* 0x000f220000100800 */
        /* <DEDUP_REMOVED lines=8> */
[----:B--2---:R-:W-:-:S03]  /*db40*/  IADD3 R16, P0, R2, R5, RZ ;  /* 0x0000000502107210 */ /* 0x004fc60007f1e0ff */
[----:B------:R-:W2:Y:S01]  /*db50*/  LDL R5, [R1+0x384] ;  /* 0x0003840001057983 */ /* 0x000ea20000100800 */
[----:B------:R-:W-:-:S03]  /*db60*/  IMAD.X R15, R4, 0x1, R49, P1 ;  /* 0x00000001040f7824 */ /* 0x000fc600008e0631 */
[----:B------:R-:W2:Y:S04]  /*db70*/  LDL R49, [R1+0x398] ;  /* 0x0003980001317983 */ /* 0x000ea80000100800 */
[----:B------:R0:W2:Y:S01]  /*db80*/  LDG.E.U8 R239, desc[UR60][R14.64] ;  /* 0x0000003c0eef7981 */ /* 0x0000a2000c1e1100 */
[----:B---3--:R-:W-:-:S03]  /*db90*/  IADD3 R18, P1, R2, R46, RZ ;  /* 0x0000002e02127210 */ /* 0x008fc60007f3e0ff */
[----:B------:R-:W3:Y:S01]  /*dba0*/  LDL R46, [R1+0x38c] ;  /* 0x00038c00012e7983 */ /* 0x000ee20000100800 */
[----:B------:R-:W-:-:S03]  /*dbb0*/  IMAD.X R17, R4, 0x1, R48, P0 ;  /* 0x0000000104117824 */ /* 0x000fc600000e0630 */
[----:B------:R-:W3:Y:S04]  /*dbc0*/  LDL R48, [R1+0x3a0] ;  /* 0x0003a00001307983 */ /* 0x000ee80000100800 */
[----:B------:R4:W3:Y:S01]  /*dbd0*/  LDG.E.U8 R238, desc[UR60][R16.64] ;  /* 0x0000003c10ee7981 */ /* 0x0008e2000c1e1100 */
[----:B0-----:R-:W-:-:S03]  /*dbe0*/  IADD3 R14, P0, R2, R45, RZ ;  /* 0x0000002d020e7210 */ /* 0x001fc60007f1e0ff */
[----:B------:R-:W3:Y:S01]  /*dbf0*/  LDL R45, [R1+0x394] ;  /* 0x00039400012d7983 */ /* 0x000ee20000100800 */
[----:B------:R-:W-:-:S03]  /*dc00*/  IMAD.X R19, R4, 0x1, R44, P1 ;  /* 0x0000000104137824 */ /* 0x000fc600008e062c */
[----:B------:R-:W3:Y:S04]  /*dc10*/  LDL R44, [R1+0x3a8] ;  /* 0x0003a800012c7983 */ /* 0x000ee80000100800 */
[----:B------:R0:W3:Y:S01]  /*dc20*/  LDG.E.U8 R237, desc[UR60][R18.64] ;  /* 0x0000003c12ed7981 */ /* 0x0000e2000c1e1100 */
[----:B----4-:R-:W-:-:S03]  /*dc30*/  IADD3 R16, P1, R2, R23, RZ ;  /* 0x0000001702107210 */ /* 0x010fc60007f3e0ff */
[----:B------:R-:W4:Y:S01]  /*dc40*/  LDL R23, [R1+0x39c] ;  /* 0x00039c0001177983 */ /* 0x000f220000100800 */
[----:B------:R-:W-:Y:S01]  /*dc50*/  IMAD.X R15, R4, 0x1, R21, P0 ;  /* 0x00000001040f7824 */ /* 0x000fe200000e0615 */
[----:B0-----:R-:W-:Y:S02]  /*dc60*/  IADD3 R18, P0, R2, R20, RZ ;  /* 0x0000001402127210 */ /* 0x001fe40007f1e0ff */
[----:B------:R-:W4:Y:S04]  /*dc70*/  LDL R21, [R1+0x3b0] ;  /* 0x0003b00001157983 */ /* 0x000f280000100800 */
[----:B------:R-:W4:Y:S04]  /*dc80*/  LDL R20, [R1+0x3a4] ;  /* 0x0003a40001147983 */ /* 0x000f280000100800 */
[----:B------:R0:W4:Y:S01]  /*dc90*/  LDG.E.U8 R236, desc[UR60][R14.64] ;  /* 0x0000003c0eec7981 */ /* 0x000122000c1e1100 */
[----:B------:R-:W-:-:S03]  /*dca0*/  IMAD.X R17, R4, 0x1, R51, P1 ;  /* 0x0000000104117824 */ /* 0x000fc600008e0633 */
[----:B------:R-:W4:Y:S01]  /*dcb0*/  LDL R51, [R1+0x3b8] ;  /* 0x0003b80001337983 */ /* 0x000f220000100800 */
[----:B0-----:R-:W-:-:S03]  /*dcc0*/  IADD3 R14, P1, R2, R47, RZ ;  /* 0x0000002f020e7210 */ /* 0x001fc60007f3e0ff */
[----:B------:R-:W4:Y:S04]  /*dcd0*/  LDL R47, [R1+0x3ac] ;  /* 0x0003ac00012f7983 */ /* 0x000f280000100800 */
[----:B------:R0:W4:Y:S01]  /*dce0*/  LDG.E.U8 R234, desc[UR60][R16.64] ;  /* 0x0000003c10ea7981 */ /* 0x000122000c1e1100 */
[----:B------:R-:W-:-:S03]  /*dcf0*/  IMAD.X R19, R4, 0x1, R13, P0 ;  /* 0x0000000104137824 */ /* 0x000fc600000e060d */
[----:B------:R-:W4:Y:S01]  /*dd00*/  LDL R13, [R1+0x3c0] ;  /* 0x0003c000010d7983 */ /* 0x000f220000100800 */
[----:B0-----:R-:W-:-:S03]  /*dd10*/  IADD3 R16, P0, R2, R50, RZ ;  /* 0x0000003202107210 */ /* 0x001fc60007f1e0ff */
        /* <DEDUP_REMOVED lines=15> */
[----:B------:R-:W3:Y:S04]  /*de10*/  LDL R44, [R1+0x3cc] ;  /* 0x0003cc00012c7983 */ /* 0x000ee80000100800 */
[----:B------:R0:W3:Y:S01]  /*de20*/  LDG.E.U8 R230, desc[UR60][R18.64] ;  /* 0x0000003c12e67981 */ /* 0x0000e2000c1e1100 */
[----:B----4-:R-:W-:-:S03]  /*de30*/  IMAD.X R15, R4, 0x1, R23, P0 ;  /* 0x00000001040f7824 */ /* 0x010fc600000e0617 */
[----:B------:R-:W4:Y:S04]  /*de40*/  LDL R23, [R1+0x3e0] ;  /* 0x0003e00001177983 */ /* 0x000f280000100800 */
[----:B------:R1:W4:Y:S01]  /*de50*/  LDG.E.U8 R229, desc[UR60][R14.64] ;  /* 0x0000003c0ee57981 */ /* 0x000322000c1e1100 */
[----:B0-----:R-:W-:-:S03]  /*de60*/  IADD3 R18, P0, R2, R21, RZ ;  /* 0x0000001502127210 */ /* 0x001fc60007f1e0ff */
[----:B------:R-:W4:Y:S01]  /*de70*/  LDL R21, [R1+0x3d4] ;  /* 0x0003d40001157983 */ /* 0x000f220000100800 */
[----:B------:R-:W-:-:S03]  /*de80*/  IMAD.X R17, R4, 0x1, R20, P1 ;  /* 0x0000000104117824 */ /* 0x000fc600008e0614 */
[----:B------:R-:W4:Y:S04]  /*de90*/  LDL R20, [R1+0x3e8] ;  /* 0x0003e80001147983 */ /* 0x000f280000100800 */
[----:B------:R0:W4:Y:S01]  /*dea0*/  LDG.E.U8 R228, desc[UR60][R16.64] ;  /* 0x0000003c10e47981 */ /* 0x000122000c1e1100 */
[----:B-1----:R-:W-:-:S03]  /*deb0*/  IADD3 R14, P1, R2, R51, RZ ;  /* 0x00000033020e7210 */ /* 0x002fc60007f3e0ff */
[----:B------:R-:W4:Y:S01]  /*dec0*/  LDL R51, [R1+0x3dc] ;  /* 0x0003dc0001337983 */ /* 0x000f220000100800 */
[----:B------:R-:W-:-:S03]  /*ded0*/  IMAD.X R19, R4, 0x1, R47, P0 ;  /* 0x0000000104137824 */ /* 0x000fc600000e062f */
[----:B------:R-:W4:Y:S04]  /*dee0*/  LDL R47, [R1+0x3f0] ;  /* 0x0003f000012f7983 */ /* 0x000f280000100800 */
[----:B------:R2:W4:Y:S01]  /*def0*/  LDG.E.U8 R227, desc[UR60][R18.64] ;  /* 0x0000003c12e37981 */ /* 0x000522000c1e1100 */
[----:B0-----:R-:W-:-:S03]  /*df00*/  IADD3 R16, P0, R2, R13, RZ ;  /* 0x0000000d02107210 */ /* 0x001fc60007f1e0ff */
        /* <DEDUP_REMOVED lines=98> */
[----:B--2---:R-:W-:Y:S01]  /*e530*/  IMAD.X R19, R4, 0x1, R5, P1 ;  /* 0x0000000104137824 */ /* 0x004fe200008e0605 */
[----:B0-----:R-:W-:Y:S02]  /*e540*/  IADD3 R14, P0, R2, R50, RZ ;  /* 0x00000032020e7210 */ /* 0x001fe40007f1e0ff */
[----:B------:R-:W2:Y:S04]  /*e550*/  LDL R5, [R1+0x498] ;  /* 0x0004980001057983 */ /* 0x000ea80000100800 */
[----:B------:R-:W2:Y:S04]  /*e560*/  LDL R50, [R1+0x48c] ;  /* 0x00048c0001327983 */ /* 0x000ea80000100800 */
[----:B------:R0:W2:Y:S04]  /*e570*/  LDG.E.U8 R207, desc[UR60][R16.64] ;  /* 0x0000003c10cf7981 */ /* 0x0000a8000c1e1100 */
[----:B------:R1:W2:Y:S01]  /*e580*/  LDG.E.U8 R206, desc[UR60][R18.64] ;  /* 0x0000003c12ce7981 */ /* 0x0002a2000c1e1100 */
[----:B---3--:R-:W-:-:S03]  /*e590*/  IMAD.X R15, R4, 0x1, R46, P0 ;  /* 0x00000001040f7824 */ /* 0x008fc600000e062e */
[----:B------:R-:W3:Y:S01]  /*e5a0*/  LDL R46, [R1+0x4a0] ;  /* 0x0004a000012e7983 */ /* 0x000ee20000100800 */
[----:B0-----:R-:W-:-:S03]  /*e5b0*/  IADD3 R16, P1, R2, R49, RZ ;  /* 0x0000003102107210 */ /* 0x001fc60007f3e0ff */
[----:B------:R-:W3:Y:S01]  /*e5c0*/  LDL R49, [R1+0x494] ;  /* 0x0004940001317983 */ /* 0x000ee20000100800 */
[----:B-1----:R-:W-:-:S03]  /*e5d0*/  IADD3 R18, P0, R2, R48, RZ ;  /* 0x0000003002127210 */ /* 0x002fc60007f1e0ff */
[----:B------:R0:W3:Y:S04]  /*e5e0*/  LDG.E.U8 R205, desc[UR60][R14.64] ;  /* 0x0000003c0ecd7981 */ /* 0x0000e8000c1e1100 */
[----:B------:R-:W3:Y:S01]  /*e5f0*/  LDL R48, [R1+0x49c] ;  /* 0x00049c0001307983 */ /* 0x000ee20000100800 */
        /* <DEDUP_REMOVED lines=16> */
[----:B------:R-:W4:Y:S01]  /*e700*/  LDL R47, [R1+0x4c0] ;  /* 0x0004c000012f7983 */ /* 0x000f220000100800 */
[----:B------:R-:W-:-:S03]  /*e710*/  IMAD.X R19, R4, 0x1, R51, P1 ;  /* 0x0000000104137824 */ /* 0x000fc600008e0633 */
[----:B------:R2:W4:Y:S04]  /*e720*/  LDG.E.U8 R201, desc[UR60][R16.64] ;  /* 0x0000003c10c97981 */ /* 0x000528000c1e1100 */
[----:B------:R3:W4:Y:S04]  /*e730*/  LDG.E.U8 R200, desc[UR60][R18.64] ;  /* 0x0000003c12c87981 */ /* 0x000728000c1e1100 */
[----:B------:R-:W4:Y:S01]  /*e740*/  LDL R51, [R1+0x4c4] ;  /* 0x0004c40001337983 */ /* 0x000f220000100800 */
[----:B0-----:R-:W-:-:S03]  /*e750*/  IADD3 R14, P0, R2, R13, RZ ;  /* 0x0000000d020e7210 */ /* 0x001fc60007f1e0ff */
[----:B------:R-:W4:Y:S01]  /*e760*/  LDL R13, [R1+0x4b4] ;  /* 0x0004b400010d7983 */ /* 0x000f220000100800 */
        /* <DEDUP_REMOVED lines=12> */
[----:B------:R-:W-:Y:S01]  /*e830*/  IMAD.X R19, R4, 0x1, R48, P0 ;  /* 0x0000000104137824 */ /* 0x000fe200000e0630 */
[----:B-1----:R-:W-:Y:S02]  /*e840*/  IADD3 R16, P0, R2, R44, RZ ;  /* 0x0000002c02107210 */ /* 0x002fe40007f1e0ff */
[----:B------:R-:W3:Y:S04]  /*e850*/  LDL R44, [R1+0x4d4] ;  /* 0x0004d400012c7983 */ /* 0x000ee80000100800 */
[----:B------:R-:W3:Y:S01]  /*e860*/  LDL R48, [R1+0x4e8] ;  /* 0x0004e80001307983 */ /* 0x000ee20000100800 */
[----:B----4-:R-:W-:-:S03]  /*e870*/  IMAD.X R17, R4, 0x1, R23, P0 ;  /* 0x0000000104117824 */ /* 0x010fc600000e0617 */
[----:B------:R-:W4:Y:S04]  /*e880*/  LDL R23, [R1+0x4e4] ;  /* 0x0004e40001177983 */ /* 0x000f280000100800 */
[----:B------:R-:W4:Y:S01]  /*e890*/  LDG.E.U8 R197, desc[UR60][R18.64] ;  /* 0x0000003c12c57981 */ /* 0x000f22000c1e1100 */
[----:B------:R-:W-:-:S03]  /*e8a0*/  IMAD.X R15, R4, 0x1, R21, P1 ;  /* 0x00000001040f7824 */ /* 0x000fc600008e0615 */
[----:B------:R-:W4:Y:S01]  /*e8b0*/  LDG.E.U8 R195, desc[UR60][R16.64] ;  /* 0x0000003c10c37981 */ /* 0x000f22000c1e1100 */
[----:B------:R-:W-:-:S03]  /*e8c0*/  IADD3 R20, P1, R2, R20, RZ ;  /* 0x0000001402147210 */ /* 0x000fc60007f3e0ff */
[----:B------:R0:W4:Y:S02]  /*e8d0*/  LDG.E.U8 R196, desc[UR60][R14.64] ;  /* 0x0000003c0ec47981 */ /* 0x000124000c1e1100 */
[----:B0-----:R-:W-:Y:S02]  /*e8e0*/  IADD3 R14, P0, R2, R47, RZ ;  /* 0x0000002f020e7210 */ /* 0x001fe40007f1e0ff */
[----:B------:R-:W4:Y:S01]  /*e8f0*/  LDL R47, [R1+0x4ec] ;  /* 0x0004ec00012f7983 */ /* 0x000f220000100800 */
[----:B------:R-:W-:-:S03]  /*e900*/  IMAD.X R21, R4, 0x1, R13, P1 ;  /* 0x0000000104157824 */ /* 0x000fc600008e060d */
[----:B------:R-:W4:Y:S01]  /*e910*/  LDL R13, [R1+0x4f8] ;  /* 0x0004f800010d7983 */ /* 0x000f220000100800 */
[----:B--2---:R-:W-:Y:S01]  /*e920*/  IMAD.X R15, R4, 0x1, R5, P0 ;  /* 0x00000001040f7824 */ /* 0x004fe200000e0605 */
[C---:B------:R-:W-:Y:S02]  /*e930*/  IADD3 R18, P1, R2.reuse, R52, RZ ;  /* 0x0000003402127210 */ /* 0x040fe40007f3e0ff */
[----:B------:R-:W2:Y:S04]  /*e940*/  LDL R5, [R1+0x500] ;  /* 0x0005000001057983 */ /* 0x000ea80000100800 */
[----:B------:R3:W2:Y:S04]  /*e950*/  LDG.E.U8 R194, desc[UR60][R20.64] ;  /* 0x0000003c14c27981 */ /* 0x0006a8000c1e1100 */
[----:B------:R-:W2:Y:S04]  /*e960*/  LDL R52, [R1+0x4f4] ;  /* 0x0004f40001347983 */ /* 0x000ea80000100800 */
[----:B------:R0:W2:Y:S01]  /*e970*/  LDG.E.U8 R193, desc[UR60][R14.64] ;  /* 0x0000003c0ec17981 */ /* 0x0000a2000c1e1100 */
[----:B---3--:R-:W-:-:S03]  /*e980*/  IADD3 R20, P0, R2, R46, RZ ;  /* 0x0000002e02147210 */ /* 0x008fc60007f1e0ff */
[----:B------:R-:W3:Y:S01]  /*e990*/  LDL R46, [R1+0x508] ;  /* 0x00050800012e7983 */ /* 0x000ee20000100800 */
[----:B------:R-:W-:-:S03]  /*e9a0*/  IMAD.X R19, R4, 0x1, R51, P1 ;  /* 0x0000000104137824 */ /* 0x000fc600008e0633 */
[----:B------:R-:W3:Y:S01]  /*e9b0*/  LDL R51, [R1+0x4fc] ;  /* 0x0004fc0001337983 */ /* 0x000ee20000100800 */
[----:B------:R-:W-:-:S03]  /*e9c0*/  IMAD.X R21, R4, 0x1, R50, P0 ;  /* 0x0000000104157824 */ /* 0x000fc600000e0632 */
[----:B------:R-:W3:Y:S01]  /*e9d0*/  LDL R50, [R1+0x510] ;  /* 0x0005100001327983 */ /* 0x000ee20000100800 */
[----:B------:R-:W-:-:S03]  /*e9e0*/  IADD3 R16, P1, R2, R45, RZ ;  /* 0x0000002d02107210 */ /* 0x000fc60007f3e0ff */
[----:B------:R1:W3:Y:S04]  /*e9f0*/  LDG.E.U8 R191, desc[UR60][R20.64] ;  /* 0x0000003c14bf7981 */ /* 0x0002e8000c1e1100 */
[----:B------:R-:W3:Y:S01]  /*ea00*/  LDL R45, [R1+0x504] ;  /* 0x00050400012d7983 */ /* 0x000ee20000100800 */
[----:B------:R-:W-:-:S03]  /*ea10*/  IMAD.X R17, R4, 0x1, R44, P1 ;  /* 0x0000000104117824 */ /* 0x000fc600008e062c */
[----:B------:R-:W3:Y:S01]  /*ea20*/  LDL R44, [R1+0x518] ;  /* 0x00051800012c7983 */ /* 0x000ee20000100800 */
[----:B0-----:R-:W-:-:S03]  /*ea30*/  IADD3 R14, P0, R2, R49, RZ ;  /* 0x00000031020e7210 */ /* 0x001fc60007f1e0ff */
[----:B------:R-:W3:Y:S01]  /*ea40*/  LDL R49, [R1+0x50c] ;  /* 0x00050c0001317983 */ /* 0x000ee20000100800 */
[----:B-1----:R-:W-:-:S03]  /*ea50*/  IADD3 R20, P1, R2, R48, RZ ;  /* 0x0000003002147210 */ /* 0x002fc60007f3e0ff */
[----:B------:R-:W3:Y:S02]  /*ea60*/  LDL R48, [R1+0x514] ;  /* 0x0005140001307983 */ /* 0x000ee40000100800 */
[C---:B----4-:R-:W-:Y:S02]  /*ea70*/  IMAD.X R21, R4.reuse, 0x1, R23, P1 ;  /* 0x0000000104157824 */ /* 0x050fe400008e0617 */
[----:B------:R-:W4:Y:S01]  /*ea80*/  LDL R23, [R1+0x520] ;  /* 0x0005200001177983 */ /* 0x000f220000100800 */
[----:B------:R-:W-:-:S03]  /*ea90*/  IMAD.X R15, R4, 0x1, R54, P0 ;  /* 0x00000001040f7824 */ /* 0x000fc600000e0636 */
[----:B------:R-:W4:Y:S04]  /*eaa0*/  LDG.E.U8 R190, desc[UR60][R16.64] ;  /* 0x0000003c10be7981 */ /* 0x000f28000c1e1100 */
[----:B------:R0:W4:Y:S04]  /*eab0*/  LDG.E.U8 R192, desc[UR60][R18.64] ;  /* 0x0000003c12c07981 */ /* 0x000128000c1e1100 */
[----:B------:R2:W4:Y:S04]  /*eac0*/  LDG.E.U8 R189, desc[UR60][R14.64] ;  /* 0x0000003c0ebd7981 */ /* 0x000528000c1e1100 */
[----:B------:R-:W4:Y:S01]  /*ead0*/  LDG.E.U8 R188, desc[UR60][R20.64] ;  /* 0x0000003c14bc7981 */ /* 0x000f22000c1e1100 */
[----:B0-----:R-:W-:-:S03]  /*eae0*/  IADD3 R18, P0, R2, R53, RZ ;  /* 0x0000003502127210 */ /* 0x001fc60007f1e0ff */
[----:B------:R-:W4:Y:S02]  /*eaf0*/  LDL R54, [R1+0x600] ;  /* 0x0006000001367983 */ /* 0x000f240000100800 */
[----:B------:R-:W-:Y:S02]  /*eb00*/  IMAD.X R19, R4, 0x1, R47, P0 ;  /* 0x0000000104137824 */ /* 0x000fe400000e062f */
[----:B------:R-:W4:Y:S04]  /*eb10*/  LDL R53, [R1+0x5fc] ;  /* 0x0005fc0001357983 */ /* 0x000f280000100800 */
[----:B------:R-:W4:Y:S04]  /*eb20*/  LDL R47, [R1+0x528] ;  /* 0x00052800012f7983 */ /* 0x000f280000100800 */
[----:B------:R3:W4:Y:S04]  /*eb30*/  LDG.E.U8 R187, desc[UR60][R18.64] ;  /* 0x0000003c12bb7981 */ /* 0x000728000c1e1100 */
[----:B------:R-:W4:Y:S04]  /*eb40*/  LDL R20, [R1+0x52c] ;  /* 0x00052c0001147983 */ /* 0x000f280000100800 */
[----:B------:R-:W4:Y:S01]  /*eb50*/  LDL R21, [R1+0x55c] ;  /* 0x00055c0001157983 */ /* 0x000f220000100800 */
[----:B------:R-:W-:-:S03]  /*eb60*/  IADD3 R16, P1, R2, R13, RZ ;  /* 0x0000000d02107210 */ /* 0x000fc60007f3e0ff */
[----:B------:R-:W4:Y:S01]  /*eb70*/  LDL R13, [R1+0x51c] ;  /* 0x00051c00010d7983 */ /* 0x000f220000100800 */
[----:B--2---:R-:W-:-:S03]  /*eb80*/  IADD3 R14, P0, R2, R5, RZ ;  /* 0x00000005020e7210 */ /* 0x004fc60007f1e0ff */
[----:B------:R-:W2:Y:S01]  /*eb90*/  LDL R5, [R1+0x524] ;  /* 0x0005240001057983 */ /* 0x000ea20000100800 */
[----:B------:R-:W-:-:S03]  /*eba0*/  IMAD.X R17, R4, 0x1, R52, P1 ;  /* 0x0000000104117824 */ /* 0x000fc600008e0634 */
[----:B------:R-:W2:Y:S04]  /*ebb0*/  LDL R52, [R1+0x534] ;  /* 0x0005340001347983 */ /* 0x000ea80000100800 */
[----:B------:R0:W2:Y:S01]  /*ebc0*/  LDG.E.U8 R186, desc[UR60][R16.64] ;  /* 0x0000003c10ba7981 */ /* 0x0000a2000c1e1100 */
[----:B---3--:R-:W-:-:S03]  /*ebd0*/  IADD3 R18, P1, R2, R46, RZ ;  /* 0x0000002e02127210 */ /* 0x008fc60007f3e0ff */
[----:B------:R-:W3:Y:S02]  /*ebe0*/  LDL R46, [R1+0x530] ;  /* 0x00053000012e7983 */ /* 0x000ee40000100800 */
[C---:B------:R-:W-:Y:S02]  /*ebf0*/  IMAD.X R19, R4.reuse, 0x1, R45, P1 ;  /* 0x0000000104137824 */ /* 0x040fe400008e062d */
[----:B------:R-:W3:Y:S01]  /*ec00*/  LDL R45, [R1+0x538] ;  /* 0x00053800012d7983 */ /* 0x000ee20000100800 */
[----:B------:R-:W-:-:S03]  /*ec10*/  IMAD.X R15, R4, 0x1, R51, P0 ;  /* 0x00000001040f7824 */ /* 0x000fc600000e0633 */
[----:B------:R-:W3:Y:S04]  /*ec20*/  LDL R51, [R1+0x540] ;  /* 0x0005400001337983 */ /* 0x000ee80000100800 */
[----:B------:R1:W3:Y:S01]  /*ec30*/  LDG.E.U8 R185, desc[UR60][R14.64] ;  /* 0x0000003c0eb97981 */ /* 0x0002e2000c1e1100 */
[----:B0-----:R-:W-:-:S03]  /*ec40*/  IADD3 R16, P0, R2, R50, RZ ;  /* 0x0000003202107210 */ /* 0x001fc60007f1e0ff */
[----:B------:R-:W3:Y:S04]  /*ec50*/  LDL R50, [R1+0x548] ;  /* 0x0005480001327983 */ /* 0x000ee80000100800 */
[----:B------:R-:W3:Y:S01]  /*ec60*/  LDG.E.U8 R184, desc[UR60][R18.64] ;  /* 0x0000003c12b87981 */ /* 0x000ee2000c1e1100 */
[----:B-1----:R-:W-:-:S03]  /*ec70*/  IADD3 R14, P1, R2, R44, RZ ;  /* 0x0000002c020e7210 */ /* 0x002fc60007f3e0ff */
[----:B------:R-:W3:Y:S01]  /*ec80*/  LDL R44, [R1+0x53c] ;  /* 0x00053c00012c7983 */ /* 0x000ee20000100800 */
[----:B------:R-:W-:-:S03]  /*ec90*/  IMAD.X R17, R4, 0x1, R49, P0 ;  /* 0x0000000104117824 */ /* 0x000fc600000e0631 */
[----:B------:R-:W3:Y:S01]  /*eca0*/  LDL R49, [R1+0x544] ;  /* 0x0005440001317983 */ /* 0x000ee20000100800 */
[----:B------:R-:W-:-:S03]  /*ecb0*/  IMAD.X R15, R4, 0x1, R48, P1 ;  /* 0x00000001040f7824 */ /* 0x000fc600008e0630 */
[----:B------:R-:W3:Y:S04]  /*ecc0*/  LDL R48, [R1+0x550] ;  /* 0x0005500001307983 */ /* 0x000ee80000100800 */
[----:B------:R4:W3:Y:S04]  /*ecd0*/  LDG.E.U8 R182, desc[UR60][R14.64] ;  /* 0x0000003c0eb67981 */ /* 0x0008e8000c1e1100 */
[----:B------:R-:W3:Y:S04]  /*ece0*/  LDL R19, [R1+0x56c] ;  /* 0x00056c0001137983 */ /* 0x000ee80000100800 */
[----:B------:R-:W3:Y:S01]  /*ecf0*/  LDL R18, [R1+0x578] ;  /* 0x0005780001127983 */ /* 0x000ee20000100800 */
[----:B----4-:R-:W-:-:S03]  /*ed00*/  IADD3 R14, P0, R2, R23, RZ ;  /* 0x00000017020e7210 */ /* 0x010fc60007f1e0ff */
[----:B------:R-:W4:Y:S04]  /*ed10*/  LDL R23, [R1+0x54c] ;  /* 0x00054c0001177983 */ /* 0x000f280000100800 */
[----:B------:R-:W4:Y:S04]  /*ed20*/  LDG.E.U8 R183, desc[UR60][R16.64] ;  /* 0x0000003c10b77981 */ /* 0x000f28000c1e1100 */
[----:B------:R-:W4:Y:S04]  /*ed30*/  LDL R17, [R1+0x580] ;  /* 0x0005800001117983 */ /* 0x000f280000100800 */
[----:B------:R-:W4:Y:S01]  /*ed40*/  LDL R16, [R1+0x57c] ;  /* 0x00057c0001107983 */ /* 0x000f220000100800 */
[----:B------:R-:W-:-:S03]  /*ed50*/  IMAD.X R15, R4, 0x1, R13, P0 ;  /* 0x00000001040f7824 */ /* 0x000fc600000e060d */
[----:B------:R-:W4:Y:S04]  /*ed60*/  LDL R13, [R1+0x558] ;  /* 0x00055800010d7983 */ /* 0x000f280000100800 */
[----:B------:R0:W4:Y:S02]  /*ed70*/  LDG.E.U8 R181, desc[UR60][R14.64] ;  /* 0x0000003c0eb57981 */ /* 0x000124000c1e1100 */
[----:B0-----:R-:W-:Y:S02]  /*ed80*/  IADD3 R14, P0, R2, R47, RZ ;  /* 0x0000002f020e7210 */ /* 0x001fe40007f1e0ff */
[----:B------:R-:W4:Y:S03]  /*ed90*/  LDL R47, [R1+0x554] ;  /* 0x00055400012f7983 */ /* 0x000f260000100800 */
[----:B--2---:R-:W-:-:S02]  /*eda0*/  IMAD.X R15, R4, 0x1, R5, P0 ;  /* 0x00000001040f7824 */ /* 0x004fc400000e0605 */
[----:B------:R-:W2:Y:S04]  /*edb0*/  LDL R5, [R1+0x560] ;  /* 0x0005600001057983 */ /* 0x000ea80000100800 */
[----:B------:R3:W2:Y:S02]  /*edc0*/  LDG.E.U8 R180, desc[UR60][R14.64] ;  /* 0x0000003c0eb47981 */ /* 0x0006a4000c1e1100 */
[----:B---3--:R-:W-:Y:S02]  /*edd0*/  IADD3 R14, P0, R2, R46, RZ ;  /* 0x0000002e020e7210 */ /* 0x008fe40007f1e0ff */
[----:B------:R-:W3:Y:S03]  /*ede0*/  LDL R46, [R1+0x568] ;  /* 0x00056800012e7983 */ /* 0x000ee60000100800 */
[----:B------:R-:W-:-:S02]  /*edf0*/  IMAD.X R15, R4, 0x1, R20, P0 ;  /* 0x00000001040f7824 */ /* 0x000fc400000e0614 */
[----:B------:R-:W3:Y:S04]  /*ee00*/  LDL R20, [R1+0x564] ;  /* 0x0005640001147983 */ /* 0x000ee80000100800 */
[----:B------:R0:W3:Y:S02]  /*ee10*/  LDG.E.U8 R179, desc[UR60][R14.64] ;  /* 0x0000003c0eb37981 */ /* 0x0000e4000c1e1100 */
[----:B0-----:R-:W-:Y:S02]  /*ee20*/  IADD3 R14, P0, R2, R45, RZ ;  /* 0x0000002d020e7210 */ /* 0x001fe40007f1e0ff */
[----:B------:R-:W3:Y:S03]  /*ee30*/  LDL R45, [R1+0x570] ;  /* 0x00057000012d7983 */ /* 0x000ee60000100800 */
[----:B------:R-:W-:Y:S01]  /*ee40*/  IMAD.X R15, R4, 0x1, R52, P0 ;  /* 0x00000001040f7824 */ /* 0x000fe200000e0634 */
[----:B------:R-:W-:Y:S01]  /*ee50*/  R2UR UR55, R159 ;  /* 0x000000009f3772ca */ /* 0x000fe200000e0000 */
[----:B------:R-:W3:Y:S04]  /*ee60*/  LDL R52, [R1+0x608] ;  /* 0x0006080001347983 */ /* 0x000ee80000100800 */
[----:B------:R0:W3:Y:S02]  /*ee70*/  LDG.E.U8 R178, desc[UR60][R14.64] ;  /* 0x0000003c0eb27981 */ /* 0x0000e4000c1e1100 */
[----:B0-----:R-:W-:-:S02]  /*ee80*/  IADD3 R14, P0, R2, R51, RZ ;  /* 0x00000033020e7210 */ /* 0x001fc40007f1e0ff */
[----:B------:R-:W3:Y:S03]  /*ee90*/  LDL R51, [R1+0x594] ;  /* 0x0005940001337983 */ /* 0x000ee60000100800 */
[----:B------:R-:W-:Y:S02]  /*eea0*/  IMAD.X R15, R4, 0x1, R44, P0 ;  /* 0x00000001040f7824 */ /* 0x000fe400000e062c */
        /* <DEDUP_REMOVED lines=9> */
[----:B----4-:R-:W-:Y:S02]  /*ef40*/  IMAD.X R15, R4, 0x1, R23, P0 ;  /* 0x00000001040f7824 */ /* 0x010fe400000e0617 */
[----:B------:R-:W4:Y:S04]  /*ef50*/  LDL R23, [R1+0x588] ;  /* 0x0005880001177983 */ /* 0x000f280000100800 */
[----:B------:R0:W4:Y:S02]  /*ef60*/  LDG.E.U8 R175, desc[UR60][R14.64] ;  /* 0x0000003c0eaf7981 */ /* 0x000124000c1e1100 */
[----:B0-----:R-:W-:-:S02]  /*ef70*/  IADD3 R14, P0, R2, R13, RZ ;  /* 0x0000000d020e7210 */ /* 0x001fc40007f1e0ff */
[----:B------:R-:W4:Y:S03]  /*ef80*/  LDL R13, [R1+0x584] ;  /* 0x00058400010d7983 */ /* 0x000f260000100800 */
[----:B------:R-:W-:Y:S02]  /*ef90*/  IMAD.X R15, R4, 0x1, R47, P0 ;  /* 0x00000001040f7824 */ /* 0x000fe400000e062f */
[----:B------:R-:W4:Y:S04]  /*efa0*/  LDL R47, [R1+0x5b4] ;  /* 0x0005b400012f7983 */ /* 0x000f280000100800 */
[----:B------:R2:W4:Y:S02]  /*efb0*/  LDG.E.U8 R174, desc[UR60][R14.64] ;  /* 0x0000003c0eae7981 */ /* 0x000524000c1e1100 */
[----:B--2---:R-:W-:-:S02]  /*efc0*/  IADD3 R14, P0, R2, R5, RZ ;  /* 0x00000005020e7210 */ /* 0x004fc40007f1e0ff */
[----:B------:R-:W2:Y:S03]  /*efd0*/  LDL R5, [R1+0x590] ;  /* 0x0005900001057983 */ /* 0x000ea60000100800 */
[----:B------:R-:W-:Y:S02]  /*efe0*/  IMAD.X R15, R4, 0x1, R21, P0 ;  /* 0x00000001040f7824 */ /* 0x000fe400000e0615 */
[----:B------:R-:W2:Y:S04]  /*eff0*/  LDL R21, [R1+0x58c] ;  /* 0x00058c0001157983 */ /* 0x000ea80000100800 */
[----:B------:R3:W2:Y:S02]  /*f000*/  LDG.E.U8 R173, desc[UR60][R14.64] ;  /* 0x0000003c0ead7981 */ /* 0x0006a4000c1e1100 */
[----:B---3--:R-:W-:-:S02]  /*f010*/  IADD3 R14, P0, R2, R46, RZ ;  /* 0x0000002e020e7210 */ /* 0x008fc40007f1e0ff */
        /* <DEDUP_REMOVED lines=19> */
[----:B----4-:R-:W-:-:S02]  /*f150*/  IADD3 R14, P0, R2, R23, RZ ;  /* 0x00000017020e7210 */ /* 0x010fc40007f1e0ff */
        /* <DEDUP_REMOVED lines=20> */
[----:B------:R-:W-:Y:S01]  /*f2a0*/  R2UR UR54, R158 ;  /* 0x000000009e3672ca */ /* 0x000fe200000e0000 */
[----:B------:R-:W3:Y:S02]  /*f2b0*/  LDL R50, [R1+0x618] ;  /* 0x0006180001327983 */ /* 0x000ee40000100800 */
        /* <DEDUP_REMOVED lines=20> */
[----:B--2---:R-:W-:Y:S02]  /*f400*/  IMAD.X R15, R4, 0x1, R5, P0 ;  /* 0x00000001040f7824 */ /* 0x004fe400000e0605 */
[----:B------:R-:W2:Y:S04]  /*f410*/  LDL R5, [R1+0x5ec] ;  /* 0x0005ec0001057983 */ /* 0x000ea80000100800 */
[----:B------:R0:W2:Y:S02]  /*f420*/  LDG.E.U8 R159, desc[UR60][R14.64] ;  /* 0x0000003c0e9f7981 */ /* 0x0000a4000c1e1100 */
[----:B0-----:R-:W-:-:S02]  /*f430*/  IADD3 R14, P0, R2, R44, RZ ;  /* 0x0000002c020e7210 */ /* 0x001fc40007f1e0ff */
[----:B------:R-:W2:Y:S03]  /*f440*/  LDL R44, [R1+0x644] ;  /* 0x00064400012c7983 */ /* 0x000ea60000100800 */
[----:B------:R-:W-:Y:S02]  /*f450*/  IMAD.X R15, R4, 0x1, R23, P0 ;  /* 0x00000001040f7824 */ /* 0x000fe400000e0617 */
[----:B------:R-:W2:Y:S04]  /*f460*/  LDL R23, [R1+0x604] ;  /* 0x0006040001177983 */ /* 0x000ea80000100800 */
[----:B------:R0:W2:Y:S02]  /*f470*/  LDG.E.U8 R158, desc[UR60][R14.64] ;  /* 0x0000003c0e9e7981 */ /* 0x0000a4000c1e1100 */
[----:B0-----:R-:W-:-:S02]  /*f480*/  IADD3 R14, P0, R2, R21, RZ ;  /* 0x00000015020e7210 */ /* 0x001fc40007f1e0ff */
[----:B------:R-:W2:Y:S03]  /*f490*/  LDL R21, [R1+0x60c] ;  /* 0x00060c0001157983 */ /* 0x000ea60000100800 */
[----:B---3--:R-:W-:Y:S02]  /*f4a0*/  IMAD.X R15, R4, 0x1, R20, P0 ;  /* 0x00000001040f7824 */ /* 0x008fe400000e0614 */
        /* <DEDUP_REMOVED lines=14> */
[----:B--2---:R-:W-:Y:S02]  /*f590*/  IMAD.X R15, R4, 0x1, R5, P0 ;  /* 0x00000001040f7824 */ /* 0x004fe400000e0605 */
[----:B------:R-:W2:Y:S04]  /*f5a0*/  LDL R5, [R1+0x634] ;  /* 0x0006340001057983 */ /* 0x000ea80000100800 */
[----:B------:R0:W2:Y:S02]  /*f5b0*/  LDG.E.U8 R154, desc[UR60][R14.64] ;  /* 0x0000003c0e9a7981 */ /* 0x0000a4000c1e1100 */
[----:B0-----:R-:W-:Y:S01]  /*f5c0*/  IADD3 R14, P0, R2, R56, RZ ;  /* 0x00000038020e7210 */ /* 0x001fe20007f1e0ff */
[----:B------:R-:W-:Y:S01]  /*f5d0*/  UIADD3.64 UR52, UR4, 0x2, URZ ;  /* 0x0000000204347897 */ /* 0x000fe2000fffe03f */
[----:B------:R-:W2:Y:S03]  /*f5e0*/  LDL R56, [R1+0x7f4] ;  /* 0x0007f40001387983 */ /* 0x000ea60000100800 */
[----:B------:R-:W-:-:S05]  /*f5f0*/  IMAD.X R15, R4, 0x1, R55, P0 ;  /* 0x00000001040f7824 */ /* 0x000fca00000e0637 */
[----:B------:R0:W2:Y:S02]  /*f600*/  LDG.E.U8 R153, desc[UR60][R14.64] ;  /* 0x0000003c0e997981 */ /* 0x0000a4000c1e1100 */
[----:B0-----:R-:W-:-:S05]  /*f610*/  IADD3 R14, P0, R2, R54, RZ ;  /* 0x00000036020e7210 */ /* 0x001fca0007f1e0ff */
        /* <DEDUP_REMOVED lines=9> */
[----:B---3--:R-:W-:-:S05]  /*f6b0*/  IMAD.X R15, R4, 0x1, R20, P0 ;  /* 0x00000001040f7824 */ /* 0x008fca00000e0614 */
[----:B------:R0:W3:Y:S02]  /*f6c0*/  LDG.E.U8 R20, desc[UR60][R14.64] ;  /* 0x0000003c0e147981 */ /* 0x0000e4000c1e1100 */
[----:B0-----:R-:W-:-:S05]  /*f6d0*/  IADD3 R14, P0, R2, R49, RZ ;  /* 0x00000031020e7210 */ /* 0x001fca0007f1e0ff */
[----:B------:R-:W-:-:S05]  /*f6e0*/  IMAD.X R15, R4, 0x1, R19, P0 ;  /* 0x00000001040f7824 */ /* 0x000fca00000e0613 */
[----:B------:R0:W3:Y:S02]  /*f6f0*/  LDG.E.U8 R19, desc[UR60][R14.64] ;  /* 0x0000003c0e137981 */ /* 0x0000e4000c1e1100 */
[----:B0-----:R-:W-:-:S05]  /*f700*/  IADD3 R14, P0, R2, R48, RZ ;  /* 0x00000030020e7210 */ /* 0x001fca0007f1e0ff */
[----:B------:R-:W-:-:S05]  /*f710*/  IMAD.X R15, R4, 0x1, R18, P0 ;  /* 0x00000001040f7824 */ /* 0x000fca00000e0612 */
[----:B------:R0:W3:Y:S02]  /*f720*/  LDG.E.U8 R18, desc[UR60][R14.64] ;  /* 0x0000003c0e127981 */ /* 0x0000e4000c1e1100 */
[----:B0-----:R-:W-:-:S05]  /*f730*/  IADD3 R14, P0, R2, R47, RZ ;  /* 0x0000002f020e7210 */ /* 0x001fca0007f1e0ff */
[----:B----4-:R-:W-:-:S05]  /*f740*/  IMAD.X R15, R4, 0x1, R13, P0 ;  /* 0x00000001040f7824 */ /* 0x010fca00000e060d */
[----:B------:R0:W4:Y:S02]  /*f750*/  LDG.E.U8 R13, desc[UR60][R14.64] ;  /* 0x0000003c0e0d7981 */ /* 0x000124000c1e1100 */
[----:B0-----:R-:W-:-:S05]  /*f760*/  IADD3 R14, P0, R2, R17, RZ ;  /* 0x00000011020e7210 */ /* 0x001fca0007f1e0ff */
[----:B--2---:R-:W-:Y:S01]  /*f770*/  IMAD.X R15, R4, 0x1, R5, P0 ;  /* 0x00000001040f7824 */ /* 0x004fe200000e0605 */
[----:B------:R-:W-:-:S04]  /*f780*/  IADD3 R16, P0, R2, R16, RZ ;  /* 0x0000001002107210 */ /* 0x000fc80007f1e0ff */
[----:B------:R0:W2:Y:S01]  /*f790*/  LDG.E.U8 R5, desc[UR60][R14.64] ;  /* 0x0000003c0e057981 */ /* 0x0000a2000c1e1100 */
[----:B------:R-:W-:-:S05]  /*f7a0*/  IMAD.X R17, R4, 0x1, R45, P0 ;  /* 0x0000000104117824 */ /* 0x000fca00000e062d */
[----:B------:R-:W4:Y:S01]  /*f7b0*/  LDG.E.U8 R16, desc[UR60][R16.64] ;  /* 0x0000003c10107981 */ /* 0x000f22000c1e1100 */
[----:B0-----:R-:W-:-:S05]  /*f7c0*/  IADD3 R14, P1, R2, R46, RZ ;  /* 0x0000002e020e7210 */ /* 0x001fca0007f3e0ff */
[----:B------:R-:W-:-:S05]  /*f7d0*/  IMAD.X R15, R4, 0x1, R44, P1 ;  /* 0x00000001040f7824 */ /* 0x000fca00008e062c */
[----:B------:R-:W2:Y:S01]  /*f7e0*/  LDG.E.U8 R14, desc[UR60][R14.64] ;  /* 0x0000003c0e0e7981 */ /* 0x000ea2000c1e1100 */
[----:B------:R-:W-:Y:S01]  /*f7f0*/  BAR.SYNC.DEFER_BLOCKING 0x0 ;  /* 0x0000000000007b1d */ /* 0x000fe20000010000 */
[----:B------:R-:W-:-:S05]  /*f800*/  MOV R4, 0x400 ;  /* 0x0000040000047802 */ /* 0x000fca0000000f00 */
[----:B------:R-:W2:Y:S04]  /*f810*/  LDL R15, [R1+0x9f4] ;  /* 0x0009f400010f7983 */ /* 0x000ea80000100800 */
        /* <DEDUP_REMOVED lines=49> */
[----:B------:R1:W-:Y:S04]  /*fb30*/  STS.U8 [R11+0x9180], R30 ;  /* 0x0091801e0b007388 */ /* 0x0003e80000000000 */
        /* <DEDUP_REMOVED lines=16> */
[----:B0-----:R-:W2:Y:S04]  /*fc40*/  LDL R31, [R1+0x654] ;  /* 0x00065400011f7983 */ /* 0x001ea80000100800 */
[----:B-1----:R-:W2:Y:S04]  /*fc50*/  LDL R30, [R1+0x668] ;  /* 0x00066800011e7983 */ /* 0x002ea80000100800 */
[----:B---3--:R-:W3:Y:S04]  /*fc60*/  LDL.64 R24, [R1+0x240] ;  /* 0x0002400001187983 */ /* 0x008ee80000100a00 */
        /* <DEDUP_REMOVED lines=15> */
[----:B------:R-:W2:Y:S04]  /*fd60*/  LDL R29, [R1+0x670] ;  /* 0x00067000011d7983 */ /* 0x000ea80000100800 */
[----:B------:R-:W2:Y:S01]  /*fd70*/  LDL R28, [R1+0x678] ;  /* 0x00067800011c7983 */ /* 0x000ea20000100800 */
[----:B0-----:R-:W0:Y:S03]  /*fd80*/  S2R R6, SR_CgaCtaId ;  /* 0x0000000000067919 */ /* 0x001e260000008800 */
        /* <DEDUP_REMOVED lines=31> */
[----:B----4-:R4:W-:Y:S04]  /*ff80*/  STS.U8 [R7+0xaf80], R16 ;  /* 0x00af801007007388 */ /* 0x0109e80000000000 */
[----:B-1----:R-:W2:Y:S01]  /*ff90*/  LDL R19, [R1+0x9f0] ;  /* 0x0009f00001137983 */ /* 0x002ea20000100800 */
[----:B0-----:R-:W-:-:S03]  /*ffa0*/  LEA R4, R6, R4, 0x18 ;  /* 0x0000000406047211 */ /* 0x001fc600078ec0ff */
[----:B------:R-:W2:Y:S04]  /*ffb0*/  LDL R6, [R1+0x64c] ;  /* 0x00064c0001067983 */ /* 0x000ea80000100800 */
[----:B----4-:R-:W4:Y:S04]  /*ffc0*/  LDL R16, [R1+0x650] ;  /* 0x0006500001107983 */ /* 0x010f280000100800 */
[----:B------:R-:W4:Y:S04]  /*ffd0*/  LDL R18, [R1+0x658] ;  /* 0x0006580001127983 */ /* 0x000f280000100800 */
[----:B------:R-:W4:Y:S04]  /*ffe0*/  LDL R23, [R1+0x664] ;  /* 0x0006640001177983 */ /* 0x000f280000100800 */
[----:B------:R-:W4:Y:S04]  /*fff0*/  LDL R34, [R1+0x67c] ;  /* 0x00067c0001227983 */ /* 0x000f280000100800 */
[----:B------:R-:W4:Y:S04]  /*10000*/  LDL R33, [R1+0x698] ;  /* 0x0006980001217983 */ /* 0x000f280000100800 */
[----:B------:R-:W4:Y:S04]  /*10010*/  LDL R32, [R1+0x68c] ;  /* 0x00068c0001207983 */ /* 0x000f280000100800 */
[----:B------:R-:W4:Y:S01]  /*10020*/  LDL R35, [R1+0x700] ;  /* 0x0007000001237983 */ /* 0x000f220000100800 */
[----:B---3--:R-:W-:-:S03]  /*10030*/  R2UR UR58, R24 ;  /* 0x00000000183a72ca */ /* 0x008fc600000e0000 */
[----:B------:R-:W3:Y:S04]  /*10040*/  LDL R25, [R1+0x65c] ;  /* 0x00065c0001197983 */ /* 0x000ee80000100800 */
[----:B------:R-:W3:Y:S01]  /*10050*/  LDL R24, [R1+0x660] ;  /* 0x0006600001187983 */ /* 0x000ee20000100800 */
[----:B------:R-:W-:-:S03]  /*10060*/  SHF.R.U32.HI R4, RZ, 0x4, R4 ;  /* 0x00000004ff047819 */ /* 0x000fc60000011604 */
[----:B------:R-:W3:Y:S01]  /*10070*/  LDL R27, [R1+0x66c] ;  /* 0x00066c00011b7983 */ /* 0x000ee20000100800 */
[----:B------:R-:W-:-:S03]  /*10080*/  SGXT.U32 R4, R4, 0xe ;  /* 0x0000000e0404781a */ /* 0x000fc60000000000 */
[----:B------:R-:W3:Y:S01]  /*10090*/  LDL R26, [R1+0x680] ;  /* 0x00068000011a7983 */ /* 0x000ee20000100800 */
[----:B------:R-:W-:Y:S02]  /*100a0*/  R2UR UR56, R4 ;  /* 0x00000000043872ca */ /* 0x000fe400000e0000 */
[----:B------:R-:W0:Y:S01]  /*100b0*/  S2R R4, SR_TID.X ;  /* 0x0000000000047919 */ /* 0x000e220000002100 */
        /* <DEDUP_REMOVED lines=13> */
[----:B--2---:R1:W-:Y:S04]  /*10190*/  STS.U8 [R7+0x9f80], R5 ;  /* 0x009f800507007388 */ /* 0x0043e80000000000 */
[----:B------:R2:W-:Y:S01]  /*101a0*/  STS.U8 [R7+0xbf80], R14 ;  /* 0x00bf800e07007388 */ /* 0x0005e20000000000 */
[----:B------:R0:W-:Y:S06]  /*101b0*/  MEMBAR.ALL.CTA ;  /* 0x0000000000007992 */ /* 0x0001ec0000008000 */
[----:B0-----:R-:W0:Y:S01]  /*101c0*/  FENCE.VIEW.ASYNC.S ;  /* 0x00000000000073c6 */ /* 0x001e220000000000 */
[----:B------:R-:W-:-:S03]  /*101d0*/  IMAD.SHL.U32 R4, R4, 0x2, RZ ;  /* 0x0000000204047824 */ /* 0x000fc600078e00ff */
[----:B------:R-:W3:Y:S02]  /*101e0*/  LDL R21, [R1+0x674] ;  /* 0x0006740001157983 */ /* 0x000ee40000100800 */
[----:B------:R-:W-:Y:S02]  /*101f0*/  LOP3.LUT R4, R4, 0x6, RZ, 0xc0, !PT ;  /* 0x0000000604047812 */ /* 0x000fe400078ec0ff */
[----:B------:R-:W3:Y:S01]  /*10200*/  LDL R20, [R1+0x688] ;  /* 0x0006880001147983 */ /* 0x000ee20000100800 */
[----:B0-----:R-:W-:Y:S01]  /*10210*/  BAR.SYNC.DEFER_BLOCKING 0x0 ;  /* 0x0000000000007b1d */ /* 0x001fe20000010000 */
[----:B-1----:R-:W-:-:S04]  /*10220*/  IADD3 R5, P1, R4, R235, RZ ;  /* 0x000000eb04057210 */ /* 0x002fc80007f3e0ff */
[C---:B------:R-:W-:Y:S01]  /*10230*/  IADD3 R4, P0, R5.reuse, 0x9, RZ ;  /* 0x0000000905047810 */ /* 0x040fe20007f1e0ff */
[----:B------:R-:W-:Y:S01]  /*10240*/  IMAD.X R170, RZ, RZ, R240, P1 ;  /* 0x000000ffffaa7224 */ /* 0x000fe200008e06f0 */
[----:B------:R-:W-:Y:S02]  /*10250*/  IADD3 R13, P4, R5, 0x10, RZ ;  /* 0x00000010050d7810 */ /* 0x000fe40007f9e0ff */
[CC--:B------:R-:W-:Y:S02]  /*10260*/  ISETP.GT.U32.AND P3, PT, R4.reuse, R22.reuse, PT ;  /* 0x000000160400720c */ /* 0x0c0fe40003f64070 */
[C---:B------:R-:W-:Y:S02]  /*10270*/  ISETP.GT.U32.AND P2, PT, R13.reuse, R22, PT ;  /* 0x000000160d00720c */ /* 0x040fe40003f44070 */
[-C--:B------:R-:W-:Y:S01]  /*10280*/  ISETP.GT.U32.AND P1, PT, R13, R70.reuse, PT ;  /* 0x000000460d00720c */ /* 0x080fe20003f24070 */
[----:B------:R-:W-:Y:S01]  /*10290*/  IMAD.X R13, RZ, RZ, R170, P0 ;  /* 0x000000ffff0d7224 */ /* 0x000fe200000e06aa */
[----:B------:R-:W-:-:S02]  /*102a0*/  ISETP.GT.U32.AND P5, PT, R4, R70, PT ;  /* 0x000000460400720c */ /* 0x000fc40003fa4070 */
[----:B------:R-:W-:Y:S02]  /*102b0*/  SHF.R.S32.HI R4, RZ, 0x1f, R0 ;  /* 0x0000001fff047819 */ /* 0x000fe40000011400 */
[----:B--2---:R-:W-:Y:S01]  /*102c0*/  IADD3 R14, P0, R0, R15, RZ ;  /* 0x0000000f000e7210 */ /* 0x004fe20007f1e0ff */
[----:B------:R-:W-:-:S05]  /*102d0*/  IMAD.X R17, RZ, RZ, R170, P4 ;  /* 0x000000ffff117224 */ /* 0x000fca00020e06aa */
[C---:B------:R-:W-:Y:S02]  /*102e0*/  ISETP.GT.U32.AND.EX P2, PT, R17.reuse, RZ, PT, P2 ;  /* 0x000000ff1100720c */ /* 0x040fe40003f44120 */
[----:B------:R-:W-:Y:S02]  /*102f0*/  ISETP.GT.U32.AND.EX P1, PT, R17, RZ, PT, P1 ;  /* 0x000000ff1100720c */ /* 0x000fe40003f24110 */
[C---:B------:R-:W-:Y:S02]  /*10300*/  ISETP.GT.U32.AND.EX P3, PT, R13.reuse, RZ, PT, P3 ;  /* 0x000000ff0d00720c */ /* 0x040fe40003f64130 */
[----:B------:R-:W-:Y:S02]  /*10310*/  ISETP.GT.U32.AND.EX P5, PT, R13, RZ, PT, P5 ;  /* 0x000000ff0d00720c */ /* 0x000fe40003fa4150 */
[----:B------:R-:W2:Y:S01]  /*10320*/  LDL R13, [R1+0x684] ;  /* 0x00068400010d7983 */ /* 0x000ea20000100800 */
[----:B------:R-:W-:Y:S01]  /*10330*/  IMAD.X R15, R4, 0x1, R19, P0 ;  /* 0x00000001040f7824 */ /* 0x000fe200000e0613 */
[----:B----4-:R-:W-:-:S05]  /*10340*/  IADD3 R16, P0, R0, R16, RZ ;  /* 0x0000001000107210 */ /* 0x010fca0007f1e0ff */
[----:B------:R-:W-:Y:S02]  /*10350*/  IMAD.X R17, R4, 0x1, R6, P0 ;  /* 0x0000000104117824 */ /* 0x000fe400000e0606 */
[----:B------:R3:W4:Y:S01]  /*10360*/  LDG.E.U8 R6, desc[UR60][R14.64] ;  /* 0x0000003c0e067981 */ /* 0x000722000c1e1100 */
[----:B------:R-:W-:-:S03]  /*10370*/  IADD3 R18, P4, R0, R18, RZ ;  /* 0x0000001200127210 */ /* 0x000fc60007f9e0ff */
[----:B------:R0:W4:Y:S01]  /*10380*/  LDG.E.U8 R69, desc[UR60][R16.64] ;  /* 0x0000003c10457981 */ /* 0x000122000c1e1100 */
[----:B---3--:R-:W-:-:S03]  /*10390*/  IADD3 R14, P0, R0, R24, RZ ;  /* 0x00000018000e7210 */ /* 0x008fc60007f1e0ff */
[----:B------:R-:W3:Y:S01]  /*103a0*/  LDL R24, [R1+0x690] ;  /* 0x0006900001187983 */ /* 0x000ee20000100800 */
[----:B------:R-:W-:Y:S01]  /*103b0*/  IMAD.X R19, R4, 0x1, R31, P4 ;  /* 0x0000000104137824 */ /* 0x000fe200020e061f */
[----:B0-----:R-:W-:Y:S02]  /*103c0*/  IADD3 R16, P4, R0, R30, RZ ;  /* 0x0000001e00107210 */ /* 0x001fe40007f9e0ff */
[----:B------:R-:W4:Y:S01]  /*103d0*/  LDL R31, [R1+0x6a0] ;  /* 0x0006a000011f7983 */ /* 0x000f220000100800 */
[C---:B------:R-:W-:Y:S02]  /*103e0*/  IMAD.X R15, R4.reuse, 0x1, R25, P0 ;  /* 0x00000001040f7824 */ /* 0x040fe400000e0619 */
[----:B------:R-:W-:Y:S01]  /*103f0*/  IMAD.X R17, R4, 0x1, R23, P4 ;  /* 0x0000000104117824 */ /* 0x000fe200020e0617 */
[----:B------:R-:W4:Y:S04]  /*10400*/  LDL R25, [R1+0x694] ;  /* 0x0006940001197983 */ /* 0x000f280000100800 */
[----:B------:R-:W4:Y:S04]  /*10410*/  LDL R23, [R1+0x69c] ;  /* 0x00069c0001177983 */ /* 0x000f280000100800 */
[----:B------:R0:W4:Y:S04]  /*10420*/  LDG.E.U8 R55, desc[UR60][R18.64] ;  /* 0x0000003c12377981 */ /* 0x000128000c1e1100 */
[----:B------:R1:W4:Y:S04]  /*10430*/  LDG.E.U8 R68, desc[UR60][R14.64] ;  /* 0x0000003c0e447981 */ /* 0x000328000c1e1100 */
[----:B------:R-:W4:Y:S01]  /*10440*/  LDL R30, [R1+0x6a8] ;  /* 0x0006a800011e7983 */ /* 0x000f220000100800 */
[----:B0-----:R-:W-:-:S03]  /*10450*/  IADD3 R18, P0, R0, R29, RZ ;  /* 0x0000001d00127210 */ /* 0x001fc60007f1e0ff */
[----:B------:R-:W4:Y:S01]  /*10460*/  LDL R29, [R1+0x6b0] ;  /* 0x0006b000011d7983 */ /* 0x000f220000100800 */
[----:B-1----:R-:W-:Y:S01]  /*10470*/  IADD3 R14, P4, R0, R28, RZ ;  /* 0x0000001c000e7210 */ /* 0x002fe20007f9e0ff */
[----:B------:R-:W-:Y:S02]  /*10480*/  IMAD.X R19, R4, 0x1, R27, P0 ;  /* 0x0000000104137824 */ /* 0x000fe400000e061b */
[----:B------:R0:W4:Y:S04]  /*10490*/  LDG.E.U8 R54, desc[UR60][R16.64] ;  /* 0x0000003c10367981 */ /* 0x000128000c1e1100 */
[----:B------:R-:W4:Y:S04]  /*104a0*/  LDL R28, [R1+0x6a4] ;  /* 0x0006a400011c7983 */ /* 0x000f280000100800 */
[----:B------:R-:W4:Y:S01]  /*104b0*/  LDL R27, [R1+0x6ac] ;  /* 0x0006ac00011b7983 */ /* 0x000f220000100800 */
[----:B0-----:R-:W-:-:S03]  /*104c0*/  IADD3 R16, P0, R0, R26, RZ ;  /* 0x0000001a00107210 */ /* 0x001fc60007f1e0ff */
[----:B------:R0:W4:Y:S02]  /*104d0*/  LDG.E.U8 R67, desc[UR60][R18.64] ;  /* 0x0000003c12437981 */ /* 0x000124000c1e1100 */
[----:B------:R-:W-:Y:S02]  /*104e0*/  IMAD.X R17, R4, 0x1, R34, P0 ;  /* 0x0000000104117824 */ /* 0x000fe400000e0622 */
[----:B------:R-:W4:Y:S04]  /*104f0*/  LDL R26, [R1+0x6c0] ;  /* 0x0006c000011a7983 */ /* 0x000f280000100800 */
[----:B------:R1:W4:Y:S01]  /*10500*/  LDG.E.U8 R66, desc[UR60][R16.64] ;  /* 0x0000003c10427981 */ /* 0x000322000c1e1100 */
[----:B------:R-:W-:-:S03]  /*10510*/  WARPGROUP.ARRIVE ;  /* 0x00000000000079c5 */ /* 0x000fc60000000000 */
[----:B------:R-:W4:Y:S03]  /*10520*/  LDL R34, [R1+0x6fc] ;  /* 0x0006fc0001227983 */ /* 0x000f260000100800 */
[----:B------:R-:W-:Y:S01]  /*10530*/  QGMMA.64x32x32.F32.E4M3.E4M3 R152, gdesc[UR56], RZ, !UPT, gsb0 ;  /* 0x00600000389879f3 */ /* 0x000fe2000c0008ff */
[----:B------:R-:W-:Y:S02]  /*10540*/  IMAD.X R15, R4, 0x1, R21, P4 ;  /* 0x00000001040f7824 */ /* 0x000fe400020e0615 */
[----:B------:R-:W4:Y:S01]  /*10550*/  LDL R21, [R1+0x6b8] ;  /* 0x0006b80001157983 */ /* 0x000f220000100800 */
[----:B0-----:R-:W-:-:S03]  /*10560*/  IADD3 R18, P4, R0, R20, RZ ;  /* 0x0000001400127210 */ /* 0x001fc60007f9e0ff */
[----:B------:R3:W4:Y:S04]  /*10570*/  LDG.E.U8 R53, desc[UR60][R14.64] ;  /* 0x0000003c0e357981 */ /* 0x000728000c1e1100 */
[----:B------:R-:W4:Y:S01]  /*10580*/  LDL R20, [R1+0x6b4] ;  /* 0x0006b40001147983 */ /* 0x000f220000100800 */
[----:B--2---:R-:W-:-:S03]  /*10590*/  IMAD.X R19, R4, 0x1, R13, P4 ;  /* 0x0000000104137824 */ /* 0x004fc600020e060d */
[----:B------:R-:W2:Y:S01]  /*105a0*/  LDL R13, [R1+0x6bc] ;  /* 0x0006bc00010d7983 */ /* 0x000ea20000100800 */
[----:B-1----:R-:W-:-:S03]  /*105b0*/  IADD3 R16, P4, R0, R33, RZ ;  /* 0x0000002100107210 */ /* 0x002fc60007f9e0ff */
[----:B------:R4:W2:Y:S01]  /*105c0*/  LDG.E.U8 R52, desc[UR60][R18.64] ;  /* 0x0000003c12347981 */ /* 0x0008a2000c1e1100 */
[----:B---3--:R-:W-:-:S03]  /*105d0*/  IADD3 R14, P0, R0, R24, RZ ;  /* 0x00000018000e7210 */ /* 0x008fc60007f1e0ff */
[----:B------:R-:W3:Y:S02]  /*105e0*/  LDL R24, [R1+0x6c8] ;  /* 0x0006c80001187983 */ /* 0x000ee40000100800 */
[----:B------:R-:W-:Y:S01]  /*105f0*/  IMAD.X R15, R4, 0x1, R32, P0 ;  /* 0x00000001040f7824 */ /* 0x000fe200000e0620 */
[----:B----4-:R-:W-:Y:S01]  /*10600*/  IADD3 R18, P0, R0, R31, RZ ;  /* 0x0000001f00127210 */ /* 0x010fe20007f1e0ff */
[----:B------:R-:W4:Y:S01]  /*10610*/  LDL.64 R32, [R1+0x258] ;  /* 0x0002580001207983 */ /* 0x000f220000100a00 */
[----:B------:R-:W-:-:S03]  /*10620*/  IMAD.X R17, R4, 0x1, R25, P4 ;  /* 0x0000000104117824 */ /* 0x000fc600020e0619 */
[----:B------:R-:W4:Y:S01]  /*10630*/  LDL R25, [R1+0x6c4] ;  /* 0x0006c40001197983 */ /* 0x000f220000100800 */
[----:B------:R-:W-:-:S03]  /*10640*/  IMAD.X R19, R4, 0x1, R23, P0 ;  /* 0x0000000104137824 */ /* 0x000fc600000e0617 */
[----:B------:R-:W4:Y:S04]  /*10650*/  LDL R23, [R1+0x6d8] ;  /* 0x0006d80001177983 */ /* 0x000f280000100800 */
[----:B------:R-:W4:Y:S04]  /*10660*/  LDL R31, [R1+0x6d0] ;  /* 0x0006d000011f7983 */ /* 0x000f280000100800 */
[----:B------:R0:W4:Y:S04]  /*10670*/  LDG.E.U8 R65, desc[UR60][R14.64] ;  /* 0x0000003c0e417981 */ /* 0x000128000c1e1100 */
[----:B------:R1:W4:Y:S04]  /*10680*/  LDG.E.U8 R51, desc[UR60][R16.64] ;  /* 0x0000003c10337981 */ /* 0x000328000c1e1100 */
[----:B------:R-:W4:Y:S01]  /*10690*/  LDG.E.U8 R64, desc[UR60][R18.64] ;  /* 0x0000003c12407981 */ /* 0x000f22000c1e1100 */
[----:B0-----:R-:W-:-:S03]  /*106a0*/  IADD3 R14, P4, R0, R30, RZ ;  /* 0x0000001e000e7210 */ /* 0x001fc60007f9e0ff */
[----:B------:R-:W4:Y:S01]  /*106b0*/  LDL R30, [R1+0x6cc] ;  /* 0x0006cc00011e7983 */ /* 0x000f220000100800 */
[----:B-1----:R-:W-:Y:S01]  /*106c0*/  IADD3 R16, P0, R0, R29, RZ ;  /* 0x0000001d00107210 */ /* 0x002fe20007f1e0ff */
[C---:B------:R-:W-:Y:S02]  /*106d0*/  IMAD.X R15, R4.reuse, 0x1, R28, P4 ;  /* 0x00000001040f7824 */ /* 0x040fe400020e061c */
[----:B------:R-:W4:Y:S02]  /*106e0*/  LDL R29, [R1+0x6e0] ;  /* 0x0006e000011d7983 */ /* 0x000f240000100800 */
[----:B------:R-:W-:Y:S02]  /*106f0*/  IMAD.X R17, R4, 0x1, R27, P0 ;  /* 0x0000000104117824 */ /* 0x000fe400000e061b */
[----:B------:R-:W4:Y:S04]  /*10700*/  LDL R28, [R1+0x6e8] ;  /* 0x0006e800011c7983 */ /* 0x000f280000100800 */
[----:B------:R-:W4:Y:S04]  /*10710*/  LDG.E.U8 R63, desc[UR60][R16.64] ;  /* 0x0000003c103f7981 */ /* 0x000f28000c1e1100 */
[----:B------:R0:W4:Y:S04]  /*10720*/  LDG.E.U8 R50, desc[UR60][R14.64] ;  /* 0x0000003c0e327981 */ /* 0x000128000c1e1100 */
[----:B------:R-:W4:Y:S01]  /*10730*/  LDL R27, [R1+0x6f0] ;  /* 0x0006f000011b7983 */ /* 0x000f220000100800 */
[----:B0-----:R-:W-:-:S03]  /*10740*/  IADD3 R14, P0, R0, R26, RZ ;  /* 0x0000001a000e7210 */ /* 0x001fc60007f1e0ff */
[----:B------:R-:W4:Y:S01]  /*10750*/  LDL R26, [R1+0x6f8] ;  /* 0x0006f800011a7983 */ /* 0x000f220000100800 */
[----:B------:R-:W-:-:S03]  /*10760*/  IADD3 R18, P4, R0, R21, RZ ;  /* 0x0000001500127210 */ /* 0x000fc60007f9e0ff */
[----:B------:R-:W4:Y:S02]  /*10770*/  LDL R21, [R1+0x6d4] ;  /* 0x0006d40001157983 */ /* 0x000f240000100800 */
[C---:B------:R-:W-:Y:S02]  /*10780*/  IMAD.X R19, R4.reuse, 0x1, R20, P4 ;  /* 0x0000000104137824 */ /* 0x040fe400020e0614 */
[----:B------:R-:W4:Y:S01]  /*10790*/  LDL R20, [R1+0x6dc] ;  /* 0x0006dc0001147983 */ /* 0x000f220000100800 */
[----:B------:R-:W-:Y:S02]  /*107a0*/  WARPGROUP.DEPBAR.LE gsb0, 0x0 ;  /* 0x00008000000079c5 */ /* 0x000fe40000010000 */
[----:B--2---:R-:W-:Y:S01]  /*107b0*/  IMAD.X R15, R4, 0x1, R13, P0 ;  /* 0x00000001040f7824 */ /* 0x004fe200000e060d */
[----:B------:R-:W2:Y:S04]  /*107c0*/  LDG.E.U8 R49, desc[UR60][R18.64] ;  /* 0x0000003c12317981 */ /* 0x000ea8000c1e1100 */
[----:B------:R-:W2:Y:S04]  /*107d0*/  LDL R13, [R1+0x6ec] ;  /* 0x0006ec00010d7983 */ /* 0x000ea80000100800 */
[----:B------:R0:W2:Y:S01]  /*107e0*/  LDG.E.U8 R62, desc[UR60][R14.64] ;  /* 0x0000003c0e3e7981 */ /* 0x0000a2000c1e1100 */
[----:B---3--:R-:W-:-:S03]  /*107f0*/  IADD3 R16, P4, R0, R24, RZ ;  /* 0x0000001800107210 */ /* 0x008fc60007f9e0ff */
[----:B------:R-:W3:Y:S02]  /*10800*/  LDL R24, [R1+0x6e4] ;  /* 0x0006e40001187983 */ /* 0x000ee40000100800 */
[----:B----4-:R-:W-:Y:S02]  /*10810*/  IMAD.X R17, R4, 0x1, R25, P4 ;  /* 0x0000000104117824 */ /* 0x010fe400020e0619 */
[----:B------:R-:W4:Y:S01]  /*10820*/  LDL R25, [R1+0x6f4] ;  /* 0x0006f40001197983 */ /* 0x000f220000100800 */
[----:B0-----:R-:W-:-:S03]  /*10830*/  IADD3 R14, P4, R0, R23, RZ ;  /* 0x00000017000e7210 */ /* 0x001fc60007f9e0ff */
[----:B------:R-:W4:Y:S01]  /*10840*/  LDL R23, [R1+0x708] ;  /* 0x0007080001177983 */ /* 0x000f220000100800 */
[----:B------:R-:W-:Y:S01]  /*10850*/  WARPGROUP.ARRIVE ;  /* 0x00000000000079c5 */ /* 0x000fe20000000000 */
[----:B------:R-:W-:Y:S02]  /*10860*/  IADD3 R18, P0, R0, R31, RZ ;  /* 0x0000001f00127210 */ /* 0x000fe40007f1e0ff */
[----:B------:R-:W4:Y:S03]  /*10870*/  LDL R31, [R1+0x718] ;  /* 0x00071800011f7983 */ /* 0x000f260000100800 */
[----:B------:R-:W-:Y:S01]  /*10880*/  QGMMA.64x32x32.F32.E4M3.E4M3 R152, gdesc[UR4], R152, gsb0 ;  /* 0x00600000049879f3 */ /* 0x000fe20008000898 */
[----:B------:R0:W4:Y:S01]  /*10890*/  LDG.E.U8 R48, desc[UR60][R16.64] ;  /* 0x0000003c10307981 */ /* 0x000122000c1e1100 */
[----:B------:R-:W-:-:S03]  /*108a0*/  IMAD.X R19, R4, 0x1, R30, P0 ;  /* 0x0000000104137824 */ /* 0x000fc600000e061e */
[----:B------:R-:W4:Y:S01]  /*108b0*/  LDL R30, [R1+0x70c] ;  /* 0x00070c00011e7983 */ /* 0x000f220000100800 */
[----:B0-----:R-:W-:-:S03]  /*108c0*/  IADD3 R16, P0, R0, R29, RZ ;  /* 0x0000001d00107210 */ /* 0x001fc60007f1e0ff */
[----:B------:R0:W4:Y:S04]  /*108d0*/  LDG.E.U8 R61, desc[UR60][R18.64] ;  /* 0x0000003c123d7981 */ /* 0x000128000c1e1100 */
[----:B------:R-:W4:Y:S01]  /*108e0*/  LDL R29, [R1+0x720] ;  /* 0x00072000011d7983 */ /* 0x000f220000100800 */
[----:B------:R-:W-:Y:S02]  /*108f0*/  WARPGROUP.DEPBAR.LE gsb0, 0x0 ;  /* 0x00008000000079c5 */ /* 0x000fe40000010000 */
[----:B------:R-:W-:-:S06]  /*10900*/  WARPGROUP.ARRIVE ;  /* 0x00000000000079c5 */ /* 0x000fcc0000000000 */
[----:B------:R-:W-:Y:S01]  /*10910*/  QGMMA.64x32x32.F32.E4M3.E4M3 R152, gdesc[UR52], R152, gsb0 ;  /* 0x00600000349879f3 */ /* 0x000fe20008000898 */
[----:B------:R-:W-:Y:S02]  /*10920*/  R2UR UR55, R33 ;  /* 0x00000000213772ca */ /* 0x000fe400000e0000 */
[----:B------:R-:W4:Y:S01]  /*10930*/  LDL R33, [R1+0x710] ;  /* 0x0007100001217983 */ /* 0x000f220000100800 */
[----:B------:R-:W-:-:S03]  /*10940*/  R2UR UR54, R32 ;  /* 0x00000000203672ca */ /* 0x000fc600000e0000 */
[----:B------:R-:W4:Y:S01]  /*10950*/  LDL R32, [R1+0x704] ;  /* 0x0007040001207983 */ /* 0x000f220000100800 */
[----:B------:R-:W-:Y:S01]  /*10960*/  IMAD.X R15, R4, 0x1, R21, P4 ;  /* 0x00000001040f7824 */ /* 0x000fe200020e0615 */
[----:B0-----:R-:W-:Y:S02]  /*10970*/  IADD3 R18, P4, R0, R28, RZ ;  /* 0x0000001c00127210 */ /* 0x001fe40007f9e0ff */
[----:B------:R-:W4:Y:S01]  /*10980*/  LDL R21, [R1+0x714] ;  /* 0x0007140001157983 */ /* 0x000f220000100800 */
[----:B------:R-:W-:-:S03]  /*10990*/  IMAD.X R17, R4, 0x1, R20, P0 ;  /* 0x0000000104117824 */ /* 0x000fc600000e0614 */
[----:B------:R-:W4:Y:S04]  /*109a0*/  LDL R28, [R1+0x728] ;  /* 0x00072800011c7983 */ /* 0x000f280000100800 */
[----:B------:R-:W4:Y:S04]  /*109b0*/  LDL R20, [R1+0x71c] ;  /* 0x00071c0001147983 */ /* 0x000f280000100800 */
[----:B------:R0:W4:Y:S04]  /*109c0*/  LDG.E.U8 R47, desc[UR60][R14.64] ;  /* 0x0000003c0e2f7981 */ /* 0x000128000c1e1100 */
[----:B------:R1:W4:Y:S01]  /*109d0*/  LDG.E.U8 R60, desc[UR60][R16.64] ;  /* 0x0000003c103c7981 */ /* 0x000322000c1e1100 */
[----:B0-----:R-:W-:-:S03]  /*109e0*/  IADD3 R14, P0, R0, R27, RZ ;  /* 0x0000001b000e7210 */ /* 0x001fc60007f1e0ff */
[----:B------:R-:W4:Y:S02]  /*109f0*/  LDL R27, [R1+0x730] ;  /* 0x00073000011b7983 */ /* 0x000f240000100800 */
[C---:B--2---:R-:W-:Y:S02]  /*10a00*/  IMAD.X R15, R4.reuse, 0x1, R13, P0 ;  /* 0x00000001040f7824 */ /* 0x044fe400000e060d */
[----:B------:R-:W2:Y:S04]  /*10a10*/  LDL R13, [R1+0x72c] ;  /* 0x00072c00010d7983 */ /* 0x000ea80000100800 */
[----:B------:R0:W2:Y:S01]  /*10a20*/  LDG.E.U8 R59, desc[UR60][R14.64] ;  /* 0x0000003c0e3b7981 */ /* 0x0000a2000c1e1100 */
[----:B---3--:R-:W-:-:S03]  /*10a30*/  IMAD.X R19, R4, 0x1, R24, P4 ;  /* 0x0000000104137824 */ /* 0x008fc600020e0618 */
[----:B------:R-:W3:Y:S01]  /*10a40*/  LDL R24, [R1+0x724] ;  /* 0x0007240001187983 */ /* 0x000ee20000100800 */
[----:B-1----:R-:W-:-:S03]  /*10a50*/  IADD3 R16, P4, R0, R26, RZ ;  /* 0x0000001a00107210 */ /* 0x002fc60007f9e0ff */
[----:B------:R-:W3:Y:S02]  /*10a60*/  LDL R26, [R1+0x738] ;  /* 0x00073800011a7983 */ /* 0x000ee40000100800 */
[----:B----4-:R-:W-:Y:S02]  /*10a70*/  IMAD.X R17, R4, 0x1, R25, P4 ;  /* 0x0000000104117824 */ /* 0x010fe400020e0619 */
[----:B------:R1:W4:Y:S01]  /*10a80*/  LDG.E.U8 R46, desc[UR60][R18.64] ;  /* 0x0000003c122e7981 */ /* 0x000322000c1e1100 */
[----:B0-----:R-:W-:-:S03]  /*10a90*/  IADD3 R14, P4, R0, R23, RZ ;  /* 0x00000017000e7210 */ /* 0x001fc60007f9e0ff */
[----:B------:R-:W4:Y:S04]  /*10aa0*/  LDL R25, [R1+0x740] ;  /* 0x0007400001197983 */ /* 0x000f280000100800 */
[----:B------:R-:W4:Y:S01]  /*10ab0*/  LDL R23, [R1+0x734] ;  /* 0x0007340001177983 */ /* 0x000f220000100800 */
[----:B-1----:R-:W-:-:S03]  /*10ac0*/  IADD3 R18, P0, R0, R35, RZ ;  /* 0x0000002300127210 */ /* 0x002fc60007f1e0ff */
[----:B------:R0:W4:Y:S02]  /*10ad0*/  LDG.E.U8 R45, desc[UR60][R16.64] ;  /* 0x0000003c102d7981 */ /* 0x000124000c1e1100 */
[----:B------:R-:W-:-:S05]  /*10ae0*/  IMAD.X R19, R4, 0x1, R34, P0 ;  /* 0x0000000104137824 */ /* 0x000fca00000e0622 */
[----:B------:R1:W4:Y:S01]  /*10af0*/  LDG.E.U8 R58, desc[UR60][R18.64] ;  /* 0x0000003c123a7981 */ /* 0x000322000c1e1100 */
[----:B0-----:R-:W-:-:S03]  /*10b00*/  IADD3 R16, P0, R0, R33, RZ ;  /* 0x0000002100107210 */ /* 0x001fc60007f1e0ff */
[----:B------:R-:W4:Y:S01]  /*10b10*/  LDL R33, [R1+0x788] ;  /* 0x0007880001217983 */ /* 0x000f220000100800 */
[----:B------:R-:W-:Y:S01]  /*10b20*/  IMAD.X R15, R4, 0x1, R32, P4 ;  /* 0x00000001040f7824 */ /* 0x000fe200020e0620 */
[----:B-1----:R-:W-:Y:S01]  /*10b30*/  IADD3 R18, P4, R0, R31, RZ ;  /* 0x0000001f00127210 */ /* 0x002fe20007f9e0ff */
[C---:B------:R-:W-:Y:S01]  /*10b40*/  IMAD.X R17, R4.reuse, 0x1, R30, P0 ;  /* 0x0000000104117824 */ /* 0x040fe200000e061e */
[----:B------:R-:W4:Y:S03]  /*10b50*/  LDL R32, [R1+0x744] ;  /* 0x0007440001207983 */ /* 0x000f260000100800 */
[----:B------:R-:W-:Y:S01]  /*10b60*/  IMAD.X R19, R4, 0x1, R21, P4 ;  /* 0x0000000104137824 */ /* 0x000fe200020e0615 */
        /* <DEDUP_REMOVED lines=11> */
[----:B------:R-:W4:Y:S04]  /*10c20*/  LDL R27, [R1+0x74c] ;  /* 0x00074c00011b7983 */ /* 0x000f280000100800 */
[----:B------:R0:W4:Y:S01]  /*10c30*/  LDG.E.U8 R251, desc[UR60][R14.64] ;  /* 0x0000003c0efb7981 */ /* 0x000122000c1e1100 */
[----:B--2---:R-:W-:-:S03]  /*10c40*/  IMAD.X R19, R4, 0x1, R13, P0 ;  /* 0x0000000104137824 */ /* 0x004fc600000e060d */
[----:B------:R-:W2:Y:S04]  /*10c50*/  LDL R13, [R1+0x754] ;  /* 0x00075400010d7983 */ /* 0x000ea80000100800 */
[----:B------:R-:W2:Y:S04]  /*10c60*/  LDL R29, [R1+0x768] ;  /* 0x00076800011d7983 */ /* 0x000ea80000100800 */
[----:B------:R-:W2:Y:S04]  /*10c70*/  LDL R28, [R1+0x770] ;  /* 0x00077000011c7983 */ /* 0x000ea80000100800 */
[----:B------:R-:W2:Y:S01]  /*10c80*/  LDG.E.U8 R248, desc[UR60][R18.64] ;  /* 0x0000003c12f87981 */ /* 0x000ea2000c1e1100 */
[----:B---3--:R-:W-:-:S03]  /*10c90*/  IMAD.X R17, R4, 0x1, R24, P4 ;  /* 0x0000000104117824 */ /* 0x008fc600020e0618 */
[----:B------:R-:W3:Y:S01]  /*10ca0*/  LDL R24, [R1+0x758] ;  /* 0x0007580001187983 */ /* 0x000ee20000100800 */
[----:B0-----:R-:W-:-:S03]  /*10cb0*/  IADD3 R14, P4, R0, R26, RZ ;  /* 0x0000001a000e7210 */ /* 0x001fc60007f9e0ff */
[----:B------:R-:W2:Y:S04]  /*10cc0*/  LDL R26, [R1+0x75c] ;  /* 0x00075c00011a7983 */ /* 0x000ea80000100800 */
[----:B------:R0:W2:Y:S01]  /*10cd0*/  LDG.E.U8 R42, desc[UR60][R16.64] ;  /* 0x0000003c102a7981 */ /* 0x0000a2000c1e1100 */
[----:B----4-:R-:W-:-:S03]  /*10ce0*/  IMAD.X R15, R4, 0x1, R23, P4 ;  /* 0x00000001040f7824 */ /* 0x010fc600020e0617 */
[----:B------:R-:W4:Y:S01]  /*10cf0*/  LDL R23, [R1+0x778] ;  /* 0x0007780001177983 */ /* 0x000f220000100800 */
[----:B0-----:R-:W-:-:S03]  /*10d00*/  IADD3 R16, P0, R0, R25, RZ ;  /* 0x0000001900107210 */ /* 0x001fc60007f1e0ff */
[----:B------:R-:W4:Y:S04]  /*10d10*/  LDL R25, [R1+0x764] ;  /* 0x0007640001197983 */ /* 0x000f280000100800 */
[----:B------:R0:W4:Y:S01]  /*10d20*/  LDG.E.U8 R41, desc[UR60][R14.64] ;  /* 0x0000003c0e297981 */ /* 0x000122000c1e1100 */
[----:B------:R-:W-:-:S03]  /*10d30*/  IADD3 R18, P4, R0, R21, RZ ;  /* 0x0000001500127210 */ /* 0x000fc60007f9e0ff */
[----:B------:R-:W4:Y:S01]  /*10d40*/  LDL R21, [R1+0x76c] ;  /* 0x00076c0001157983 */ /* 0x000f220000100800 */
[----:B------:R-:W-:-:S03]  /*10d50*/  IMAD.X R17, R4, 0x1, R30, P0 ;  /* 0x0000000104117824 */ /* 0x000fc600000e061e */
[----:B------:R-:W4:Y:S01]  /*10d60*/  LDL R30, [R1+0x780] ;  /* 0x00078000011e7983 */ /* 0x000f220000100800 */
[----:B------:R-:W-:-:S03]  /*10d70*/  IMAD.X R19, R4, 0x1, R32, P4 ;  /* 0x0000000104137824 */ /* 0x000fc600020e0620 */
[----:B------:R-:W4:Y:S01]  /*10d80*/  LDG.E.U8 R246, desc[UR60][R16.64] ;  /* 0x0000003c10f67981 */ /* 0x000f22000c1e1100 */
[----:B0-----:R-:W-:-:S03]  /*10d90*/  IADD3 R14, P0, R0, R20, RZ ;  /* 0x00000014000e7210 */ /* 0x001fc60007f1e0ff */
[----:B------:R-:W4:Y:S04]  /*10da0*/  LDL R20, [R1+0x774] ;  /* 0x0007740001147983 */ /* 0x000f280000100800 */
[----:B------:R0:W4:Y:S01]  /*10db0*/  LDG.E.U8 R40, desc[UR60][R18.64] ;  /* 0x0000003c12287981 */ /* 0x000122000c1e1100 */
[----:B------:R-:W-:-:S03]  /*10dc0*/  IMAD.X R15, R4, 0x1, R27, P0 ;  /* 0x00000001040f7824 */ /* 0x000fc600000e061b */
[----:B------:R-:W4:Y:S04]  /*10dd0*/  LDL R27, [R1+0x784] ;  /* 0x00078400011b7983 */ /* 0x000f280000100800 */
[----:B------:R-:W4:Y:S01]  /*10de0*/  LDL R32, [R1+0x790] ;  /* 0x0007900001207983 */ /* 0x000f220000100800 */
[----:B0-----:R-:W-:-:S03]  /*10df0*/  IADD3 R18, P0, R0, R31, RZ ;  /* 0x0000001f00127210 */ /* 0x001fc60007f1e0ff */
[----:B------:R0:W4:Y:S04]  /*10e00*/  LDG.E.U8 R244, desc[UR60][R14.64] ;  /* 0x0000003c0ef47981 */ /* 0x000128000c1e1100 */
[----:B------:R-:W4:Y:S01]  /*10e10*/  LDL R31, [R1+0x78c] ;  /* 0x00078c00011f7983 */ /* 0x000f220000100800 */
[----:B---3--:R-:W-:-:S03]  /*10e20*/  IADD3 R16, P4, R0, R24, RZ ;  /* 0x0000001800107210 */ /* 0x008fc60007f9e0ff */
[----:B------:R-:W3:Y:S02]  /*10e30*/  LDL R24, [R1+0x77c] ;  /* 0x00077c0001187983 */ /* 0x000ee40000100800 */
[C---:B--2---:R-:W-:Y:S02]  /*10e40*/  IMAD.X R17, R4.reuse, 0x1, R13, P4 ;  /* 0x0000000104117824 */ /* 0x044fe400020e060d */
[----:B------:R-:W2:Y:S01]  /*10e50*/  LDL R13, [R1+0x798] ;  /* 0x00079800010d7983 */ /* 0x000ea20000100800 */
[----:B------:R-:W-:-:S03]  /*10e60*/  IMAD.X R19, R4, 0x1, R26, P0 ;  /* 0x0000000104137824 */ /* 0x000fc600000e061a */
[----:B------:R-:W2:Y:S01]  /*10e70*/  LDL R26, [R1+0x794] ;  /* 0x00079400011a7983 */ /* 0x000ea20000100800 */
[----:B0-----:R-:W-:-:S03]  /*10e80*/  IADD3 R14, P4, R0, R29, RZ ;  /* 0x0000001d000e7210 */ /* 0x001fc60007f9e0ff */
[----:B------:R-:W2:Y:S04]  /*10e90*/  LDL R29, [R1+0x7a0] ;  /* 0x0007a000011d7983 */ /* 0x000ea80000100800 */
[----:B------:R0:W2:Y:S01]  /*10ea0*/  LDG.E.U8 R242, desc[UR60][R18.64] ;  /* 0x0000003c12f27981 */ /* 0x0000a2000c1e1100 */
[----:B----4-:R-:W-:-:S03]  /*10eb0*/  IMAD.X R15, R4, 0x1, R25, P4 ;  /* 0x00000001040f7824 */ /* 0x010fc600020e0619 */
[----:B------:R-:W4:Y:S04]  /*10ec0*/  LDL R25, [R1+0x79c] ;  /* 0x00079c0001197983 */ /* 0x000f280000100800 */
[----:B------:R1:W4:Y:S01]  /*10ed0*/  LDG.E.U8 R39, desc[UR60][R16.64] ;  /* 0x0000003c10277981 */ /* 0x000322000c1e1100 */
[----:B0-----:R-:W-:-:S03]  /*10ee0*/  IADD3 R18, P4, R0, R23, RZ ;  /* 0x0000001700127210 */ /* 0x001fc60007f9e0ff */
[----:B------:R-:W4:Y:S04]  /*10ef0*/  LDL R23, [R1+0x7b0] ;  /* 0x0007b00001177983 */ /* 0x000f280000100800 */
[----:B------:R0:W4:Y:S01]  /*10f00*/  LDG.E.U8 R38, desc[UR60][R14.64] ;  /* 0x0000003c0e267981 */ /* 0x000122000c1e1100 */
[----:B-1----:R-:W-:-:S03]  /*10f10*/  IADD3 R16, P0, R0, R28, RZ ;  /* 0x0000001c00107210 */ /* 0x002fc60007f1e0ff */
[----:B------:R-:W4:Y:S02]  /*10f20*/  LDL R28, [R1+0x7a8] ;  /* 0x0007a800011c7983 */ /* 0x000f240000100800 */
[----:B------:R-:W-:Y:S02]  /*10f30*/  IMAD.X R17, R4, 0x1, R21, P0 ;  /* 0x0000000104117824 */ /* 0x000fe400000e0615 */
[----:B------:R-:W4:Y:S01]  /*10f40*/  LDL R21, [R1+0x7a4] ;  /* 0x0007a40001157983 */ /* 0x000f220000100800 */
[----:B0-----:R-:W-:-:S03]  /*10f50*/  IADD3 R14, P0, R0, R30, RZ ;  /* 0x0000001e000e7210 */ /* 0x001fc60007f1e0ff */
[----:B------:R0:W4:Y:S04]  /*10f60*/  LDG.E.U8 R239, desc[UR60][R16.64] ;  /* 0x0000003c10ef7981 */ /* 0x000128000c1e1100 */
[----:B------:R-:W4:Y:S01]  /*10f70*/  LDL R30, [R1+0x7b8] ;  /* 0x0007b800011e7983 */ /* 0x000f220000100800 */
[----:B------:R-:W-:-:S03]  /*10f80*/  IMAD.X R19, R4, 0x1, R20, P4 ;  /* 0x0000000104137824 */ /* 0x000fc600020e0614 */
[----:B------:R-:W4:Y:S01]  /*10f90*/  LDL R20, [R1+0x7ac] ;  /* 0x0007ac0001147983 */ /* 0x000f220000100800 */
[----:B0-----:R-:W-:-:S03]  /*10fa0*/  IADD3 R16, P4, R0, R33, RZ ;  /* 0x0000002100107210 */ /* 0x001fc60007f9e0ff */
[----:B------:R-:W4:Y:S02]  /*10fb0*/  LDG.E.U8 R37, desc[UR60][R18.64] ;  /* 0x0000003c12257981 */ /* 0x000f24000c1e1100 */
[C---:B------:R-:W-:Y:S02]  /*10fc0*/  IMAD.X R17, R4.reuse, 0x1, R27, P4 ;  /* 0x0000000104117824 */ /* 0x040fe400020e061b */
[----:B------:R-:W4:Y:S04]  /*10fd0*/  LDL R27, [R1+0x7b4] ;  /* 0x0007b400011b7983 */ /* 0x000f280000100800 */
[----:B------:R-:W4:Y:S01]  /*10fe0*/  LDG.E.U8 R36, desc[UR60][R16.64] ;  /* 0x0000003c10247981 */ /* 0x000f22000c1e1100 */
[----:B---3--:R-:W-:-:S03]  /*10ff0*/  IMAD.X R15, R4, 0x1, R24, P0 ;  /* 0x00000001040f7824 */ /* 0x008fc600000e0618 */
[----:B------:R-:W3:Y:S04]  /*11000*/  LDL R24, [R1+0x7c0] ;  /* 0x0007c00001187983 */ /* 0x000ee80000100800 */
[----:B------:R2:W3:Y:S02]  /*11010*/  LDG.E.U8 R237, desc[UR60][R14.64] ;  /* 0x0000003c0eed7981 */ /* 0x0004e4000c1e1100 */
[----:B--2---:R-:W-:Y:S02]  /*11020*/  IADD3 R14, P4, R0, R13, RZ ;  /* 0x0000000d000e7210 */ /* 0x004fe40007f9e0ff */
[----:B------:R-:W2:Y:S03]  /*11030*/  LDL R13, [R1+0x7c8] ;  /* 0x0007c800010d7983 */ /* 0x000ea60000100800 */
[----:B------:R-:W-:-:S02]  /*11040*/  IMAD.X R15, R4, 0x1, R26, P4 ;  /* 0x00000001040f7824 */ /* 0x000fc400020e061a */
[----:B------:R-:W2:Y:S01]  /*11050*/  LDL R26, [R1+0x7c4] ;  /* 0x0007c400011a7983 */ /* 0x000ea20000100800 */
[----:B------:R-:W-:-:S03]  /*11060*/  IADD3 R18, P0, R0, R32, RZ ;  /* 0x0000002000127210 */ /* 0x000fc60007f1e0ff */
[----:B------:R-:W2:Y:S02]  /*11070*/  LDL R32, [R1+0x7bc] ;  /* 0x0007bc0001207983 */ /* 0x000ea40000100800 */
[----:B------:R-:W-:Y:S01]  /*11080*/  IMAD.X R19, R4, 0x1, R31, P0 ;  /* 0x0000000104137824 */ /* 0x000fe200000e061f */
[----:B------:R-:W-:Y:S01]  /*11090*/  IADD3 R16, P0, R0, R29, RZ ;  /* 0x0000001d00107210 */ /* 0x000fe20007f1e0ff */
[----:B------:R0:W2:Y:S04]  /*110a0*/  LDG.E.U8 R35, desc[UR60][R14.64] ;  /* 0x0000003c0e237981 */ /* 0x0000a8000c1e1100 */
[----:B------:R-:W2:Y:S01]  /*110b0*/  LDL R29, [R1+0x7d0] ;  /* 0x0007d000011d7983 */ /* 0x000ea20000100800 */
[----:B----4-:R-:W-:-:S03]  /*110c0*/  IMAD.X R17, R4, 0x1, R25, P0 ;  /* 0x0000000104117824 */ /* 0x010fc600000e0619 */
[----:B------:R-:W4:Y:S01]  /*110d0*/  LDL R25, [R1+0x7cc] ;  /* 0x0007cc0001197983 */ /* 0x000f220000100800 */
[----:B0-----:R-:W-:-:S03]  /*110e0*/  IADD3 R14, P0, R0, R23, RZ ;  /* 0x00000017000e7210 */ /* 0x001fc60007f1e0ff */
[----:B------:R-:W4:Y:S04]  /*110f0*/  LDL R23, [R1+0x7e0] ;  /* 0x0007e00001177983 */ /* 0x000f280000100800 */
[----:B------:R0:W4:Y:S04]  /*11100*/  LDG.E.U8 R234, desc[UR60][R18.64] ;  /* 0x0000003c12ea7981 */ /* 0x000128000c1e1100 */
[----:B------:R-:W4:Y:S04]  /*11110*/  LDL R31, [R1+0x7e8] ;  /* 0x0007e800011f7983 */ /* 0x000f280000100800 */
[----:B------:R1:W4:Y:S01]  /*11120*/  LDG.E.U8 R232, desc[UR60][R16.64] ;  /* 0x0000003c10e87981 */ /* 0x000322000c1e1100 */
[----:B0-----:R-:W-:-:S03]  /*11130*/  IADD3 R18, P4, R0, R28, RZ ;  /* 0x0000001c00127210 */ /* 0x001fc60007f9e0ff */
[----:B------:R-:W4:Y:S02]  /*11140*/  LDL R28, [R1+0x7d8] ;  /* 0x0007d800011c7983 */ /* 0x000f240000100800 */
[C---:B------:R-:W-:Y:S02]  /*11150*/  IMAD.X R19, R4.reuse, 0x1, R21, P4 ;  /* 0x0000000104137824 */ /* 0x040fe400020e0615 */
[----:B------:R-:W4:Y:S04]  /*11160*/  LDL R21, [R1+0x7d4] ;  /* 0x0007d40001157983 */ /* 0x000f280000100800 */
[----:B------:R3:W4:Y:S01]  /*11170*/  LDG.E.U8 R34, desc[UR60][R18.64] ;  /* 0x0000003c12227981 */ /* 0x000722000c1e1100 */
[----:B------:R-:W-:Y:S01]  /*11180*/  IMAD.X R15, R4, 0x1, R20, P0 ;  /* 0x00000001040f7824 */ /* 0x000fe200000e0614 */
[----:B-1----:R-:W-:-:S02]  /*11190*/  IADD3 R16, P4, R0, R30, RZ ;  /* 0x0000001e00107210 */ /* 0x002fc40007f9e0ff */
[----:B------:R-:W4:Y:S04]  /*111a0*/  LDL R20, [R1+0x7dc] ;  /* 0x0007dc0001147983 */ /* 0x000f280000100800 */
[----:B------:R-:W4:Y:S01]  /*111b0*/  LDL R30, [R1+0x7f0] ;  /* 0x0007f000011e7983 */ /* 0x000f220000100800 */
[----:B------:R-:W-:-:S03]  /*111c0*/  IMAD.X R17, R4, 0x1, R27, P4 ;  /* 0x0000000104117824 */ /* 0x000fc600020e061b */
[----:B------:R2:W4:Y:S04]  /*111d0*/  LDG.E.U8 R230, desc[UR60][R14.64] ;  /* 0x0000003c0ee67981 */ /* 0x000528000c1e1100 */
[----:B------:R-:W4:Y:S04]  /*111e0*/  LDL R27, [R1+0x7f8] ;  /* 0x0007f800011b7983 */ /* 0x000f280000100800 */
[----:B------:R0:W4:Y:S01]  /*111f0*/  LDG.E.U8 R33, desc[UR60][R16.64] ;  /* 0x0000003c10217981 */ /* 0x000122000c1e1100 */
[----:B---3--:R-:W-:-:S03]  /*11200*/  IADD3 R18, P0, R0, R24, RZ ;  /* 0x0000001800127210 */ /* 0x008fc60007f1e0ff */
[----:B------:R-:W3:Y:S01]  /*11210*/  LDL R24, [R1+0x7e4] ;  /* 0x0007e40001187983 */ /* 0x000ee20000100800 */
[----:B--2---:R-:W-:-:S03]  /*11220*/  IADD3 R14, P4, R0, R13, RZ ;  /* 0x0000000d000e7210 */ /* 0x004fc60007f9e0ff */
[----:B------:R-:W2:Y:S02]  /*11230*/  LDL R13, [R1+0x7ec] ;  /* 0x0007ec00010d7983 */ /* 0x000ea40000100800 */
[C---:B------:R-:W-:Y:S02]  /*11240*/  IMAD.X R15, R4.reuse, 0x1, R26, P4 ;  /* 0x00000001040f7824 */ /* 0x040fe400020e061a */
[----:B------:R-:W2:Y:S01]  /*11250*/  LDL R26, [R1+0x7fc] ;  /* 0x0007fc00011a7983 */ /* 0x000ea20000100800 */
[----:B------:R-:W-:-:S03]  /*11260*/  IMAD.X R19, R4, 0x1, R32, P0 ;  /* 0x0000000104137824 */ /* 0x000fc600000e0620 */
[----:B------:R1:W2:Y:S04]  /*11270*/  LDG.E.U8 R32, desc[UR60][R14.64] ;  /* 0x0000003c0e207981 */ /* 0x0002a8000c1e1100 */
[----:B------:R1:W2:Y:S01]  /*11280*/  LDG.E.U8 R228, desc[UR60][R18.64] ;  /* 0x0000003c12e47981 */ /* 0x0002a2000c1e1100 */
[----:B0-----:R-:W-:-:S03]  /*11290*/  IADD3 R16, P0, R0, R29, RZ ;  /* 0x0000001d00107210 */ /* 0x001fc60007f1e0ff */
[----:B------:R-:W2:Y:S02]  /*112a0*/  LDL R29, [R1+0x808] ;  /* 0x00080800011d7983 */ /* 0x000ea40000100800 */
[----:B----4-:R-:W-:Y:S02]  /*112b0*/  IMAD.X R17, R4, 0x1, R25, P0 ;  /* 0x0000000104117824 */ /* 0x010fe400000e0619 */
[----:B------:R-:W4:Y:S01]  /*112c0*/  LDL R25, [R1+0x804] ;  /* 0x0008040001197983 */ /* 0x000f220000100800 */
[----:B-1----:R-:W-:-:S03]  /*112d0*/  IADD3 R14, P0, R0, R23, RZ ;  /* 0x00000017000e7210 */ /* 0x002fc60007f1e0ff */
[----:B------:R-:W4:Y:S04]  /*112e0*/  LDL R23, [R1+0x818] ;  /* 0x0008180001177983 */ /* 0x000f280000100800 */
[----:B------:R0:W4:Y:S01]  /*112f0*/  LDG.E.U8 R222, desc[UR60][R16.64] ;  /* 0x0000003c10de7981 */ /* 0x000122000c1e1100 */
[----:B------:R-:W-:-:S03]  /*11300*/  IADD3 R18, P4, R0, R28, RZ ;  /* 0x0000001c00127210 */ /* 0x000fc60007f9e0ff */
[----:B------:R-:W4:Y:S02]  /*11310*/  LDL R28, [R1+0x810] ;  /* 0x00081000011c7983 */ /* 0x000f240000100800 */
[----:B------:R-:W-:Y:S01]  /*11320*/  IMAD.X R19, R4, 0x1, R21, P4 ;  /* 0x0000000104137824 */ /* 0x000fe200020e0615 */
[----:B0-----:R-:W-:Y:S01]  /*11330*/  IADD3 R16, P4, R0, R31, RZ ;  /* 0x0000001f00107210 */ /* 0x001fe20007f9e0ff */
[----:B------:R-:W4:Y:S04]  /*11340*/  LDL R21, [R1+0x80c] ;  /* 0x00080c0001157983 */ /* 0x000f280000100800 */
[----:B------:R0:W4:Y:S01]  /*11350*/  LDG.E.U8 R31, desc[UR60][R18.64] ;  /* 0x0000003c121f7981 */ /* 0x000122000c1e1100 */
[----:B------:R-:W-:-:S03]  /*11360*/  IMAD.X R15, R4, 0x1, R20, P0 ;  /* 0x00000001040f7824 */ /* 0x000fc600000e0614 */
[----:B------:R-:W4:Y:S01]  /*11370*/  LDL R20, [R1+0x820] ;  /* 0x0008200001147983 */ /* 0x000f220000100800 */
[----:B0-----:R-:W-:-:S03]  /*11380*/  IADD3 R18, P0, R0, R30, RZ ;  /* 0x0000001e00127210 */ /* 0x001fc60007f1e0ff */
[----:B------:R0:W4:Y:S01]  /*11390*/  LDG.E.U8 R220, desc[UR60][R14.64] ;  /* 0x0000003c0edc7981 */ /* 0x000122000c1e1100 */
[----:B---3--:R-:W-:-:S03]  /*113a0*/  IMAD.X R17, R4, 0x1, R24, P4 ;  /* 0x0000000104117824 */ /* 0x008fc600020e0618 */
[----:B------:R-:W3:Y:S01]  /*113b0*/  LDL R24, [R1+0x828] ;  /* 0x0008280001187983 */ /* 0x000ee20000100800 */
[----:B0-----:R-:W-:-:S03]  /*113c0*/  IADD3 R14, P4, R0, R27, RZ ;  /* 0x0000001b000e7210 */ /* 0x001fc60007f9e0ff */
[----:B------:R-:W3:Y:S04]  /*113d0*/  LDL R27, [R1+0x81c] ;  /* 0x00081c00011b7983 */ /* 0x000ee80000100800 */
[----:B------:R0:W3:Y:S01]  /*113e0*/  LDG.E.U8 R30, desc[UR60][R16.64] ;  /* 0x0000003c101e7981 */ /* 0x0000e2000c1e1100 */
[----:B--2---:R-:W-:-:S03]  /*113f0*/  IMAD.X R19, R4, 0x1, R13, P0 ;  /* 0x0000000104137824 */ /* 0x004fc600000e060d */
[----:B------:R-:W2:Y:S01]  /*11400*/  LDL R13, [R1+0x830] ;  /* 0x00083000010d7983 */ /* 0x000ea20000100800 */
[----:B0-----:R-:W-:-:S03]  /*11410*/  IADD3 R16, P0, R0, R71, RZ ;  /* 0x0000004700107210 */ /* 0x001fc60007f1e0ff */
[----:B------:R-:W2:Y:S01]  /*11420*/  LDL R71, [R1+0x838] ;  /* 0x0008380001477983 */ /* 0x000ea20000100800 */
[C---:B------:R-:W-:Y:S02]  /*11430*/  IMAD.X R15, R4.reuse, 0x1, R56, P4 ;  /* 0x00000001040f7824 */ /* 0x040fe400020e0638 */
[----:B------:R-:W-:Y:S01]  /*11440*/  IMAD.X R17, R4, 0x1, R26, P0 ;  /* 0x0000000104117824 */ /* 0x000fe200000e061a */
[----:B------:R-:W2:Y:S04]  /*11450*/  LDL R56, [R1+0x840] ;  /* 0x0008400001387983 */ /* 0x000ea80000100800 */
[----:B------:R-:W2:Y:S04]  /*11460*/  LDL R26, [R1+0x82c] ;  /* 0x00082c00011a7983 */ /* 0x000ea80000100800 */
[----:B------:R0:W2:Y:S04]  /*11470*/  LDG.E.U8 R218, desc[UR60][R18.64] ;  /* 0x0000003c12da7981 */ /* 0x0000a8000c1e1100 */
[----:B------:R1:W2:Y:S01]  /*11480*/  LDG.E.U8 R216, desc[UR60][R16.64] ;  /* 0x0000003c10d87981 */ /* 0x0002a2000c1e1100 */
[----:B0-----:R-:W-:-:S03]  /*11490*/  IADD3 R18, P4, R0, R29, RZ ;  /* 0x0000001d00127210 */ /* 0x001fc60007f9e0ff */
[----:B------:R0:W2:Y:S02]  /*114a0*/  LDG.E.U8 R29, desc[UR60][R14.64] ;  /* 0x0000003c0e1d7981 */ /* 0x0000a4000c1e1100 */
[----:B----4-:R-:W-:Y:S01]  /*114b0*/  IMAD.X R19, R4, 0x1, R25, P4 ;  /* 0x0000000104137824 */ /* 0x010fe200020e0619 */
[C---:B-1----:R-:W-:Y:S01]  /*114c0*/  IADD3 R16, P4, R0.reuse, R23, RZ ;  /* 0x0000001700107210 */ /* 0x042fe20007f9e0ff */
[----:B------:R-:W4:Y:S04]  /*114d0*/  LDL R25, [R1+0x83c] ;  /* 0x00083c0001197983 */ /* 0x000f280000100800 */
[----:B------:R-:W4:Y:S01]  /*114e0*/  LDL R23, [R1+0x848] ;  /* 0x0008480001177983 */ /* 0x000f220000100800 */
[----:B0-----:R-:W-:Y:S01]  /*114f0*/  IADD3 R14, P0, R0, R28, RZ ;  /* 0x0000001c000e7210 */ /* 0x001fe20007f1e0ff */
[----:B------:R-:W-:-:S02]  /*11500*/  IMAD.X R17, R4, 0x1, R73, P4 ;  /* 0x0000000104117824 */ /* 0x000fc400020e0649 */
[----:B------:R-:W4:Y:S04]  /*11510*/  LDG.E.U8 R28, desc[UR60][R18.64] ;  /* 0x0000003c121c7981 */ /* 0x000f28000c1e1100 */
[----:B------:R-:W4:Y:S01]  /*11520*/  LDL R73, [R1+0x860] ;  /* 0x0008600001497983 */ /* 0x000f220000100800 */
[----:B------:R-:W-:-:S05]  /*11530*/  IMAD.X R15, R4, 0x1, R21, P0 ;  /* 0x00000001040f7824 */ /* 0x000fca00000e0615 */
[----:B------:R3:W4:Y:S01]  /*11540*/  LDG.E.U8 R214, desc[UR60][R14.64] ;  /* 0x0000003c0ed67981 */ /* 0x000722000c1e1100 */
[C---:B------:R-:W-:Y:S02]  /*11550*/  IADD3 R20, P0, R0.reuse, R20, RZ ;  /* 0x0000001400147210 */ /* 0x040fe40007f1e0ff */
[----:B---3--:R-:W-:Y:S02]  /*11560*/  IADD3 R14, P4, R0, R24, RZ ;  /* 0x00000018000e7210 */ /* 0x008fe40007f9e0ff */
[----:B------:R-:W3:Y:S01]  /*11570*/  LDL R24, [R1+0x84c] ;  /* 0x00084c0001187983 */ /* 0x000ee20000100800 */
[C---:B------:R-:W-:Y:S02]  /*11580*/  IMAD.X R21, R4.reuse, 0x1, R27, P0 ;  /* 0x0000000104157824 */ /* 0x040fe400000e061b */
[----:B------:R-:W-:Y:S01]  /*11590*/  IMAD.X R15, R4, 0x1, R72, P4 ;  /* 0x00000001040f7824 */ /* 0x000fe200020e0648 */
[----:B------:R-:W3:Y:S04]  /*115a0*/  LDG.E.U8 R27, desc[UR60][R16.64] ;  /* 0x0000003c101b7981 */ /* 0x000ee8000c1e1100 */
[----:B------:R0:W3:Y:S04]  /*115b0*/  LDG.E.U8 R212, desc[UR60][R20.64] ;  /* 0x0000003c14d47981 */ /* 0x0000e8000c1e1100 */
[----:B------:R-:W3:Y:S01]  /*115c0*/  LDL R72, [R1+0x864] ;  /* 0x0008640001487983 */ /* 0x000ee20000100800 */
[----:B--2---:R-:W-:-:S03]  /*115d0*/  IADD3 R18, P0, R0, R13, RZ ;  /* 0x0000000d00127210 */ /* 0x004fc60007f1e0ff */
[----:B------:R-:W2:Y:S01]  /*115e0*/  LDL R13, [R1+0x85c] ;  /* 0x00085c00010d7983 */ /* 0x000ea20000100800 */
[----:B0-----:R-:W-:-:S03]  /*115f0*/  IADD3 R20, P4, R0, R71, RZ ;  /* 0x0000004700147210 */ /* 0x001fc60007f9e0ff */
[----:B------:R-:W2:Y:S01]  /*11600*/  LDL R71, [R1+0x870] ;  /* 0x0008700001477983 */ /* 0x000ea20000100800 */
[----:B------:R-:W-:Y:S01]  /*11610*/  IMAD.X R19, R4, 0x1, R26, P0 ;  /* 0x0000000104137824 */ /* 0x000fe200000e061a */
[----:B------:R-:W-:Y:S02]  /*11620*/  IADD3 R16, P0, R0, R56, RZ ;  /* 0x0000003800107210 */ /* 0x000fe40007f1e0ff */
[----:B------:R4:W2:Y:S04]  /*11630*/  LDG.E.U8 R26, desc[UR60][R14.64] ;  /* 0x0000003c0e1a7981 */ /* 0x0008a8000c1e1100 */
[----:B------:R-:W2:Y:S01]  /*11640*/  LDL R56, [R1+0x86c] ;  /* 0x00086c0001387983 */ /* 0x000ea20000100800 */
[----:B------:R-:W-:-:S03]  /*11650*/  IMAD.X R21, R4, 0x1, R75, P4 ;  /* 0x0000000104157824 */ /* 0x000fc600020e064b */
[----:B------:R-:W2:Y:S04]  /*11660*/  LDL R75, [R1+0x874] ;  /* 0x00087400014b7983 */ /* 0x000ea80000100800 */
[----:B------:R-:W2:Y:S01]  /*11670*/  LDG.E.U8 R210, desc[UR60][R18.64] ;  /* 0x0000003c12d27981 */ /* 0x000ea2000c1e1100 */
[----:B----4-:R-:W-:-:S03]  /*11680*/  IADD3 R14, P4, R0, R23, RZ ;  /* 0x00000017000e7210 */ /* 0x010fc60007f9e0ff */
[----:B------:R-:W4:Y:S01]  /*11690*/  LDL R23, [R1+0x878] ;  /* 0x0008780001177983 */ /* 0x000f220000100800 */
[----:B------:R-:W-:-:S03]  /*116a0*/  IMAD.X R17, R4, 0x1, R25, P0 ;  /* 0x0000000104117824 */ /* 0x000fc600000e0619 */
[----:B------:R0:W4:Y:S01]  /*116b0*/  LDG.E.U8 R25, desc[UR60][R20.64] ;  /* 0x0000003c14197981 */ /* 0x000122000c1e1100 */
[----:B------:R-:W-:-:S03]  /*116c0*/  IMAD.X R15, R4, 0x1, R80, P4 ;  /* 0x00000001040f7824 */ /* 0x000fc600020e0650 */
[----:B------:R1:W4:Y:S01]  /*116d0*/  LDG.E.U8 R209, desc[UR60][R16.64] ;  /* 0x0000003c10d17981 */ /* 0x000322000c1e1100 */
[C---:B0-----:R-:W-:Y:S01]  /*116e0*/  IADD3 R20, P0, R0.reuse, R74, RZ ;  /* 0x0000004a00147210 */ /* 0x041fe20007f1e0ff */
[----:B------:R-:W-:Y:S02]  /*116f0*/  UIADD3.64 UR52, UR4, 0x4, URZ ;  /* 0x0000000404347897 */ /* 0x000fe4000fffe03f */
[----:B------:R-:W4:Y:S01]  /*11700*/  LDL R74, [R1+0x87c] ;  /* 0x00087c00014a7983 */ /* 0x000f220000100800 */
[----:B------:R-:W-:-:S03]  /*11710*/  IADD3 R18, P4, R0, R78, RZ ;  /* 0x0000004e00127210 */ /* 0x000fc60007f9e0ff */
[----:B------:R-:W4:Y:S02]  /*11720*/  LDL R78, [R1+0x888] ;  /* 0x00088800014e7983 */ /* 0x000f240000100800 */
[----:B------:R-:W-:Y:S02]  /*11730*/  IMAD.X R19, R4, 0x1, R77, P4 ;  /* 0x0000000104137824 */ /* 0x000fe400020e064d */
[----:B------:R-:W4:Y:S04]  /*11740*/  LDL R77, [R1+0x890] ;  /* 0x00089000014d7983 */ /* 0x000f280000100800 */
[----:B------:R-:W4:Y:S01]  /*11750*/  LDG.E.U8 R252, desc[UR60][R18.64] ;  /* 0x0000003c12fc7981 */ /* 0x000f22000c1e1100 */
[----:B------:R-:W-:-:S03]  /*11760*/  WARPGROUP.DEPBAR.LE gsb0, 0x0 ;  /* 0x00008000000079c5 */ /* 0x000fc60000010000 */
[----:B------:R-:W4:Y:S01]  /*11770*/  LDL R80, [R1+0xa0c] ;  /* 0x000a0c0001507983 */ /* 0x000f220000100800 */
[----:B---3--:R-:W-:Y:S01]  /*11780*/  IMAD.X R21, R4, 0x1, R24, P0 ;  /* 0x0000000104157824 */ /* 0x008fe200000e0618 */
[----:B-1----:R-:W-:Y:S02]  /*11790*/  IADD3 R16, P0, R0, R73, RZ ;  /* 0x0000004900107210 */ /* 0x002fe40007f1e0ff */
[----:B------:R0:W3:Y:S04]  /*117a0*/  LDG.E.U8 R24, desc[UR60][R14.64] ;  /* 0x0000003c0e187981 */ /* 0x0000e8000c1e1100 */
[----:B------:R-:W3:Y:S04]  /*117b0*/  LDL R73, [R1+0x884] ;  /* 0x0008840001497983 */ /* 0x000ee80000100800 */
[----:B------:R-:W3:Y:S01]  /*117c0*/  LDG.E.U8 R207, desc[UR60][R20.64] ;  /* 0x0000003c14cf7981 */ /* 0x000ee2000c1e1100 */
[----:B--2---:R-:W-:-:S03]  /*117d0*/  IMAD.X R17, R4, 0x1, R13, P0 ;  /* 0x0000000104117824 */ /* 0x004fc600000e060d */
[----:B------:R-:W2:Y:S01]  /*117e0*/  LDL R13, [R1+0x88c] ;  /* 0x00088c00010d7983 */ /* 0x000ea20000100800 */
[----:B0-----:R-:W-:-:S03]  /*117f0*/  IADD3 R14, P4, R0, R76, RZ ;  /* 0x0000004c000e7210 */ /* 0x001fc60007f9e0ff */
[----:B------:R-:W2:Y:S01]  /*11800*/  LDL R76, [R1+0x898] ;  /* 0x00089800014c7983 */ /* 0x000ea20000100800 */
[----:B------:R-:W-:-:S03]  /*11810*/  IADD3 R18, P0, R0, R71, RZ ;  /* 0x0000004700127210 */ /* 0x000fc60007f1e0ff */
[----:B------:R-:W2:Y:S01]  /*11820*/  LDL R71, [R1+0x894] ;  /* 0x0008940001477983 */ /* 0x000ea20000100800 */
[----:B------:R-:W-:-:S03]  /*11830*/  IMAD.X R15, R4, 0x1, R72, P4 ;  /* 0x00000001040f7824 */ /* 0x000fc600020e0648 */
[----:B------:R-:W2:Y:S01]  /*11840*/  LDL R72, [R1+0x8a0] ;  /* 0x0008a00001487983 */ /* 0x000ea20000100800 */
[----:B------:R-:W-:-:S03]  /*11850*/  IMAD.X R19, R4, 0x1, R56, P0 ;  /* 0x0000000104137824 */ /* 0x000fc600000e0638 */
[----:B------:R-:W2:Y:S04]  /*11860*/  LDL R56, [R1+0x89c] ;  /* 0x00089c0001387983 */ /* 0x000ea80000100800 */
[----:B------:R4:W2:Y:S04]  /*11870*/  LDG.E.U8 R205, desc[UR60][R16.64] ;  /* 0x0000003c10cd7981 */ /* 0x0008a8000c1e1100 */
[----:B------:R-:W2:Y:S04]  /*11880*/  LDL R21, [R1+0x8a4] ;  /* 0x0008a40001157983 */ /* 0x000ea80000100800 */
[----:B------:R0:W2:Y:S04]  /*11890*/  LDG.E.U8 R250, desc[UR60][R14.64] ;  /* 0x0000003c0efa7981 */ /* 0x0000a8000c1e1100 */
[----:B------:R-:W2:Y:S01]  /*118a0*/  LDL R20, [R1+0x8b8] ;  /* 0x0008b80001147983 */ /* 0x000ea20000100800 */
[----:B----4-:R-:W-:-:S03]  /*118b0*/  IADD3 R16, P0, R0, R23, RZ ;  /* 0x0000001700107210 */ /* 0x010fc60007f1e0ff */
[----:B------:R-:W4:Y:S01]  /*118c0*/  LDL R23, [R1+0x8a8] ;  /* 0x0008a80001177983 */ /* 0x000f220000100800 */
[----:B0-----:R-:W-:Y:S01]  /*118d0*/  IADD3 R14, P4, R0, R79, RZ ;  /* 0x0000004f000e7210 */ /* 0x001fe20007f9e0ff */
[C---:B------:R-:W-:Y:S02]  /*118e0*/  IMAD.X R17, R4.reuse, 0x1, R75, P0 ;  /* 0x0000000104117824 */ /* 0x040fe400000e064b */
[----:B------:R-:W4:Y:S04]  /*118f0*/  LDG.E.U8 R203, desc[UR60][R18.64] ;  /* 0x0000003c12cb7981 */ /* 0x000f28000c1e1100 */
[----:B------:R-:W4:Y:S04]  /*11900*/  LDL R75, [R1+0x8b0] ;  /* 0x0008b000014b7983 */ /* 0x000f280000100800 */
[----:B------:R-:W4:Y:S01]  /*11910*/  LDG.E.U8 R249, desc[UR60][R16.64] ;  /* 0x0000003c10f97981 */ /* 0x000f22000c1e1100 */
[----:B------:R-:W-:-:S03]  /*11920*/  IMAD.X R15, R4, 0x1, R74, P4 ;  /* 0x00000001040f7824 */ /* 0x000fc600020e064a */
[----:B------:R-:W4:Y:S04]  /*11930*/  LDL R74, [R1+0x8ac] ;  /* 0x0008ac00014a7983 */ /* 0x000f280000100800 */
[----:B------:R0:W4:Y:S04]  /*11940*/  LDG.E.U8 R202, desc[UR60][R14.64] ;  /* 0x0000003c0eca7981 */ /* 0x000128000c1e1100 */
[----:B------:R-:W4:Y:S04]  /*11950*/  LDL R16, [R1+0x8b4] ;  /* 0x0008b40001107983 */ /* 0x000f280000100800 */
[----:B------:R-:W4:Y:S01]  /*11960*/  LDL R18, [R1+0x8bc] ;  /* 0x0008bc0001127983 */ /* 0x000f220000100800 */
[----:B0-----:R-:W-:-:S03]  /*11970*/  IADD3 R14, P0, R0, R78, RZ ;  /* 0x0000004e000e7210 */ /* 0x001fc60007f1e0ff */
[----:B------:R-:W4:Y:S04]  /*11980*/  LDL R19, [R1+0x8d0] ;  /* 0x0008d00001137983 */ /* 0x000f280000100800 */
[----:B------:R-:W4:Y:S04]  /*11990*/  LDL R17, [R1+0x8dc] ;  /* 0x0008dc0001117983 */ /* 0x000f280000100800 */
[----:B------:R-:W4:Y:S04]  /*119a0*/  LDL R79, [R1+0x9a0] ;  /* 0x0009a000014f7983 */ /* 0x000f280000100800 */
[----:B------:R-:W4:Y:S01]  /*119b0*/  LDL R78, [R1+0x99c] ;  /* 0x00099c00014e7983 */ /* 0x000f220000100800 */
[----:B---3--:R-:W-:-:S03]  /*119c0*/  IMAD.X R15, R4, 0x1, R73, P0 ;  /* 0x00000001040f7824 */ /* 0x008fc600000e0649 */
[----:B------:R-:W3:Y:S04]  /*119d0*/  LDL R73, [R1+0x8c0] ;  /* 0x0008c00001497983 */ /* 0x000ee80000100800 */
[----:B------:R0:W3:Y:S02]  /*119e0*/  LDG.E.U8 R247, desc[UR60][R14.64] ;  /* 0x0000003c0ef77981 */ /* 0x0000e4000c1e1100 */
[----:B0-----:R-:W-:Y:S02]  /*119f0*/  IADD3 R14, P0, R0, R77, RZ ;  /* 0x0000004d000e7210 */ /* 0x001fe40007f1e0ff */
[----:B------:R-:W3:Y:S03]  /*11a00*/  LDL R77, [R1+0x950] ;  /* 0x00095000014d7983 */ /* 0x000ee60000100800 */
[----:B--2---:R-:W-:-:S02]  /*11a10*/  IMAD.X R15, R4, 0x1, R13, P0 ;  /* 0x00000001040f7824 */ /* 0x004fc400000e060d */
[----:B------:R-:W2:Y:S04]  /*11a20*/  LDL R13, [R1+0x8c8] ;  /* 0x0008c800010d7983 */ /* 0x000ea80000100800 */
[----:B------:R0:W2:Y:S02]  /*11a30*/  LDG.E.U8 R201, desc[UR60][R14.64] ;  /* 0x0000003c0ec97981 */ /* 0x0000a4000c1e1100 */
[----:B0-----:R-:W-:Y:S02]  /*11a40*/  IADD3 R14, P0, R0, R76, RZ ;  /* 0x0000004c000e7210 */ /* 0x001fe40007f1e0ff */
[----:B------:R-:W2:Y:S03]  /*11a50*/  LDL R76, [R1+0x960] ;  /* 0x00096000014c7983 */ /* 0x000ea60000100800 */
[----:B------:R-:W-:-:S02]  /*11a60*/  IMAD.X R15, R4, 0x1, R71, P0 ;  /* 0x00000001040f7824 */ /* 0x000fc400000e0647 */
[----:B------:R-:W2:Y:S04]  /*11a70*/  LDL R71, [R1+0x8c4] ;  /* 0x0008c40001477983 */ /* 0x000ea80000100800 */
[----:B------:R0:W2:Y:S02]  /*11a80*/  LDG.E.U8 R245, desc[UR60][R14.64] ;  /* 0x0000003c0ef57981 */ /* 0x0000a4000c1e1100 */
[----:B0-----:R-:W-:Y:S02]  /*11a90*/  IADD3 R14, P0, R0, R72, RZ ;  /* 0x00000048000e7210 */ /* 0x001fe40007f1e0ff */
[----:B------:R-:W2:Y:S03]  /*11aa0*/  LDL R72, [R1+0x8cc] ;  /* 0x0008cc0001487983 */ /* 0x000ea60000100800 */
[----:B------:R-:W-:-:S02]  /*11ab0*/  IMAD.X R15, R4, 0x1, R56, P0 ;  /* 0x00000001040f7824 */ /* 0x000fc400000e0638 */
[----:B------:R-:W2:Y:S04]  /*11ac0*/  LDL R56, [R1+0x8d8] ;  /* 0x0008d80001387983 */ /* 0x000ea80000100800 */
[----:B------:R4:W2:Y:S02]  /*11ad0*/  LDG.E.U8 R200, desc[UR60][R14.64] ;  /* 0x0000003c0ec87981 */ /* 0x0008a4000c1e1100 */
[----:B----4-:R-:W-:Y:S02]  /*11ae0*/  IADD3 R14, P0, R0, R23, RZ ;  /* 0x00000017000e7210 */ /* 0x010fe40007f1e0ff */
[----:B------:R-:W4:Y:S03]  /*11af0*/  LDL R23, [R1+0x8d4] ;  /* 0x0008d40001177983 */ /* 0x000f260000100800 */
[----:B------:R-:W-:-:S02]  /*11b00*/  IMAD.X R15, R4, 0x1, R21, P0 ;  /* 0x00000001040f7824 */ /* 0x000fc400000e0615 */
[----:B------:R-:W4:Y:S04]  /*11b10*/  LDL R21, [R1+0x8e0] ;  /* 0x0008e00001157983 */ /* 0x000f280000100800 */
[----:B------:R0:W4:Y:S02]  /*11b20*/  LDG.E.U8 R243, desc[UR60][R14.64] ;  /* 0x0000003c0ef37981 */ /* 0x000124000c1e1100 */
[----:B0-----:R-:W-:Y:S02]  /*11b30*/  IADD3 R14, P0, R0, R75, RZ ;  /* 0x0000004b000e7210 */ /* 0x001fe40007f1e0ff */
        /* <DEDUP_REMOVED lines=9> */
[----:B---3--:R-:W-:Y:S02]  /*11bd0*/  IADD3 R14, P0, R0, R73, RZ ;  /* 0x00000049000e7210 */ /* 0x008fe40007f1e0ff */
[----:B------:R-:W3:Y:S03]  /*11be0*/  LDL R73, [R1+0x908] ;  /* 0x0009080001497983 */ /* 0x000ee60000100800 */
[----:B------:R-:W-:-:S02]  /*11bf0*/  IMAD.X R15, R4, 0x1, R18, P0 ;  /* 0x00000001040f7824 */ /* 0x000fc400000e0612 */
[----:B------:R-:W3:Y:S04]  /*11c00*/  LDL R18, [R1+0x8ec] ;  /* 0x0008ec0001127983 */ /* 0x000ee80000100800 */
[----:B------:R2:W3:Y:S02]  /*11c10*/  LDG.E.U8 R195, desc[UR60][R14.64] ;  /* 0x0000003c0ec37981 */ /* 0x0004e4000c1e1100 */
[----:B--2---:R-:W-:Y:S02]  /*11c20*/  IADD3 R14, P0, R0, R13, RZ ;  /* 0x0000000d000e7210 */ /* 0x004fe40007f1e0ff */
        /* <DEDUP_REMOVED lines=11> */
[----:B----4-:R-:W-:-:S02]  /*11ce0*/  IMAD.X R15, R4, 0x1, R23, P0 ;  /* 0x00000001040f7824 */ /* 0x010fc400000e0617 */
        /* <DEDUP_REMOVED lines=14> */
[----:B---3--:R-:W-:-:S02]  /*11dd0*/  IMAD.X R15, R4, 0x1, R18, P0 ;  /* 0x00000001040f7824 */ /* 0x008fc400000e0612 */
        /* <DEDUP_REMOVED lines=27> */
[----:B0-----:R-:W-:-:S05]  /*11f90*/  IADD3 R14, P0, R0, R20, RZ ;  /* 0x00000014000e7210 */ /* 0x001fca0007f1e0ff */
[----:B------:R-:W-:Y:S02]  /*11fa0*/  IMAD.X R15, R4, 0x1, R16, P0 ;  /* 0x00000001040f7824 */ /* 0x000fe400000e0610 */
        /* <DEDUP_REMOVED lines=9> */
[----:B------:R-:W-:-:S05]  /*12040*/  IMAD.X R15, R4, 0x1, R19, P0 ;  /* 0x00000001040f7824 */ /* 0x000fca00000e0613 */
[----:B------:R0:W2:Y:S02]  /*12050*/  LDG.E.U8 R19, desc[UR60][R14.64] ;  /* 0x0000003c0e137981 */ /* 0x0000a4000c1e1100 */
[----:B0-----:R-:W-:Y:S02]  /*12060*/  IADD3 R14, P0, R0, R71, RZ ;  /* 0x00000047000e7210 */ /* 0x001fe40007f1e0ff */
[----:B------:R-:W2:Y:S03]  /*12070*/  LDL R71, [R1+0x964] ;  /* 0x0009640001477983 */ /* 0x000ea60000100800 */
[----:B------:R-:W-:Y:S02]  /*12080*/  IMAD.X R15, R4, 0x1, R56, P0 ;  /* 0x00000001040f7824 */ /* 0x000fe400000e0638 */
[----:B------:R-:W2:Y:S04]  /*12090*/  LDL R56, [R1+0x970] ;  /* 0x0009700001387983 */ /* 0x000ea80000100800 */
[----:B------:R4:W2:Y:S02]  /*120a0*/  LDG.E.U8 R226, desc[UR60][R14.64] ;  /* 0x0000003c0ee27981 */ /* 0x0008a4000c1e1100 */
[----:B----4-:R-:W-:-:S02]  /*120b0*/  IADD3 R14, P0, R0, R23, RZ ;  /* 0x00000017000e7210 */ /* 0x010fc40007f1e0ff */
[----:B------:R-:W4:Y:S03]  /*120c0*/  LDL R23, [R1+0x978] ;  /* 0x0009780001177983 */ /* 0x000f260000100800 */
[----:B------:R-:W-:Y:S02]  /*120d0*/  IMAD.X R15, R4, 0x1, R21, P0 ;  /* 0x00000001040f7824 */ /* 0x000fe400000e0615 */
[----:B------:R-:W4:Y:S04]  /*120e0*/  LDL R21, [R1+0x974] ;  /* 0x0009740001157983 */ /* 0x000f280000100800 */
[----:B------:R0:W4:Y:S02]  /*120f0*/  LDG.E.U8 R189, desc[UR60][R14.64] ;  /* 0x0000003c0ebd7981 */ /* 0x000124000c1e1100 */
[----:B0-----:R-:W-:-:S02]  /*12100*/  IADD3 R14, P0, R0, R73, RZ ;  /* 0x00000049000e7210 */ /* 0x001fc40007f1e0ff */
        /* <DEDUP_REMOVED lines=11> */
[----:B---3--:R-:W-:Y:S02]  /*121c0*/  IMAD.X R15, R4, 0x1, R18, P0 ;  /* 0x00000001040f7824 */ /* 0x008fe400000e0612 */
[----:B------:R-:W3:Y:S04]  /*121d0*/  LDL R18, [R1+0x990] ;  /* 0x0009900001127983 */ /* 0x000ee80000100800 */
[----:B------:R0:W3:Y:S02]  /*121e0*/  LDG.E.U8 R223, desc[UR60][R14.64] ;  /* 0x0000003c0edf7981 */ /* 0x0000e4000c1e1100 */
[----:B0-----:R-:W-:-:S02]  /*121f0*/  IADD3 R14, P0, R0, R76, RZ ;  /* 0x0000004c000e7210 */ /* 0x001fc40007f1e0ff */
[----:B------:R-:W3:Y:S03]  /*12200*/  LDL R76, [R1+0x9b8] ;  /* 0x0009b800014c7983 */ /* 0x000ee60000100800 */
        /* <DEDUP_REMOVED lines=18> */
[----:B0-----:R-:W-:Y:S01]  /*12330*/  IADD3 R14, P0, R0, R73, RZ ;  /* 0x00000049000e7210 */ /* 0x001fe20007f1e0ff */
[----:B------:R-:W-:Y:S01]  /*12340*/  WARPGROUP.ARRIVE ;  /* 0x00000000000079c5 */ /* 0x000fe20000000000 */
[----:B------:R-:W4:Y:S03]  /*12350*/  LDL R73, [R1+0x9d0] ;  /* 0x0009d00001497983 */ /* 0x000f260000100800 */
[----:B------:R-:W-:-:S02]  /*12360*/  IMAD.X R15, R4, 0x1, R17, P0 ;  /* 0x00000001040f7824 */ /* 0x000fc400000e0611 */
[----:B------:R-:W4:Y:S01]  /*12370*/  LDL R17, [R1+0x9ac] ;  /* 0x0009ac0001117983 */ /* 0x000f220000100800 */
[----:B------:R-:W-:Y:S03]  /*12380*/  QGMMA.64x32x32.F32.E4M3.E4M3 R152, gdesc[UR52], R152, gsb0 ;  /* 0x00600000349879f3 */ /* 0x000fe60008000898 */
[----:B------:R0:W4:Y:S02]  /*12390*/  LDG.E.U8 R178, desc[UR60][R14.64] ;  /* 0x0000003c0eb27981 */ /* 0x000124000c1e1100 */
[----:B0-----:R-:W-:Y:S02]  /*123a0*/  IADD3 R14, P0, R0, R16, RZ ;  /* 0x00000010000e7210 */ /* 0x001fe40007f1e0ff */
[----:B------:R-:W4:Y:S03]  /*123b0*/  LDL R16, [R1+0x9b4] ;  /* 0x0009b40001107983 */ /* 0x000f260000100800 */
[----:B------:R-:W-:-:S02]  /*123c0*/  IMAD.X R15, R4, 0x1, R72, P0 ;  /* 0x00000001040f7824 */ /* 0x000fc400000e0648 */
[----:B------:R-:W4:Y:S04]  /*123d0*/  LDL R72, [R1+0x9cc] ;  /* 0x0009cc0001487983 */ /* 0x000f280000100800 */
[----:B------:R3:W4:Y:S01]  /*123e0*/  LDG.E.U8 R217, desc[UR60][R14.64] ;  /* 0x0000003c0ed97981 */ /* 0x000722000c1e1100 */
[----:B------:R-:W-:Y:S02]  /*123f0*/  WARPGROUP.DEPBAR.LE gsb0, 0x0 ;  /* 0x00008000000079c5 */ /* 0x000fe40000010000 */
[----:B---3--:R-:W-:Y:S02]  /*12400*/  IADD3 R14, P0, R0, R18, RZ ;  /* 0x00000012000e7210 */ /* 0x008fe40007f1e0ff */
        /* <DEDUP_REMOVED lines=9> */
[----:B0-----:R-:W-:Y:S01]  /*124a0*/  IADD3 R14, P0, R0, R79, RZ ;  /* 0x0000004f000e7210 */ /* 0x001fe20007f1e0ff */
[----:B------:R-:W-:Y:S01]  /*124b0*/  WARPGROUP.ARRIVE ;  /* 0x00000000000079c5 */ /* 0x000fe20000000000 */
[----:B------:R-:W2:Y:S03]  /*124c0*/  LDL R79, [R1+0xa14] ;  /* 0x000a1400014f7983 */ /* 0x000ea60000100800 */
[----:B------:R-:W-:-:S02]  /*124d0*/  IMAD.X R15, R4, 0x1, R78, P0 ;  /* 0x00000001040f7824 */ /* 0x000fc400000e064e */
[----:B------:R-:W-:Y:S01]  /*124e0*/  QGMMA.64x32x32.F32.E4M3.E4M3 R152, gdesc[UR8], R152, gsb0 ;  /* 0x00600000089879f3 */ /* 0x000fe20008000898 */
        /* <DEDUP_REMOVED lines=11> */
[----:B------:R0:W4:Y:S01]  /*125a0*/  LDG.E.U8 R184, desc[UR60][R14.64] ;  /* 0x0000003c0eb87981 */ /* 0x000122000c1e1100 */
[----:B------:R-:W-:Y:S02]  /*125b0*/  WARPGROUP.DEPBAR.LE gsb0, 0x0 ;  /* 0x00008000000079c5 */ /* 0x000fe40000010000 */
[----:B------:R-:W-:-:S06]  /*125c0*/  WARPGROUP.ARRIVE ;  /* 0x00000000000079c5 */ /* 0x000fcc0000000000 */
[----:B------:R-:W-:Y:S01]  /*125d0*/  QGMMA.64x32x32.F32.E4M3.E4M3 R152, gdesc[UR12], R152, gsb0 ;  /* 0x006000000c9879f3 */ /* 0x000fe20008000898 */
[----:B0-----:R-:W-:Y:S02]  /*125e0*/  IADD3 R14, P0, R0, R76, RZ ;  /* 0x0000004c000e7210 */ /* 0x001fe40007f1e0ff */
[----:B------:R-:W4:Y:S03]  /*125f0*/  LDL R76, [R1+0x9e4] ;  /* 0x0009e400014c7983 */ /* 0x000f260000100800 */
[----:B------:R-:W-:Y:S02]  /*12600*/  IMAD.X R15, R4, 0x1, R16, P0 ;  /* 0x00000001040f7824 */ /* 0x000fe400000e0610 */
[----:B------:R-:W4:Y:S04]  /*12610*/  LDL R16, [R1+0x9d4] ;  /* 0x0009d40001107983 */ /* 0x000f280000100800 */
[----:B------:R0:W4:Y:S01]  /*12620*/  LDG.E.U8 R211, desc[UR60][R14.64] ;  /* 0x0000003c0ed37981 */ /* 0x000122000c1e1100 */
[----:B------:R-:W-:-:S02]  /*12630*/  WARPGROUP.DEPBAR.LE gsb0, 0x0 ;  /* 0x00008000000079c5 */ /* 0x000fc40000010000 */
[----:B------:R-:W-:-:S06]  /*12640*/  WARPGROUP.ARRIVE ;  /* 0x00000000000079c5 */ /* 0x000fcc0000000000 */
[----:B------:R-:W-:Y:S01]  /*12650*/  QGMMA.64x32x32.F32.E4M3.E4M3 R152, gdesc[UR16], R152, gsb0 ;  /* 0x00600000109879f3 */ /* 0x000fe20008000898 */
[----:B0-----:R-:W-:Y:S02]  /*12660*/  IADD3 R14, P0, R0, R75, RZ ;  /* 0x0000004b000e7210 */ /* 0x001fe40007f1e0ff */
[----:B------:R-:W4:Y:S03]  /*12670*/  LDL R75, [R1+0xa04] ;  /* 0x000a0400014b7983 */ /* 0x000f260000100800 */
[----:B------:R-:W-:Y:S02]  /*12680*/  IMAD.X R15, R4, 0x1, R74, P0 ;  /* 0x00000001040f7824 */ /* 0x000fe400000e064a */
[----:B------:R-:W4:Y:S04]  /*12690*/  LDL R74, [R1+0xa20] ;  /* 0x000a2000014a7983 */ /* 0x000f280000100800 */
[----:B------:R3:W4:Y:S02]  /*126a0*/  LDG.E.U8 R183, desc[UR60][R14.64] ;  /* 0x0000003c0eb77981 */ /* 0x000724000c1e1100 */
[----:B---3--:R-:W-:-:S02]  /*126b0*/  IADD3 R14, P0, R0, R18, RZ ;  /* 0x00000012000e7210 */ /* 0x008fc40007f1e0ff */
[----:B------:R-:W3:Y:S01]  /*126c0*/  LDL R18, [R1+0xa3c] ;  /* 0x000a3c0001127983 */ /* 0x000ee20000100800 */
[----:B------:R-:W-:Y:S02]  /*126d0*/  WARPGROUP.DEPBAR.LE gsb0, 0x0 ;  /* 0x00008000000079c5 */ /* 0x000fe40000010000 */
[----:B------:R-:W-:-:S06]  /*126e0*/  WARPGROUP.ARRIVE ;  /* 0x00000000000079c5 */ /* 0x000fcc0000000000 */
[----:B------:R-:W-:Y:S01]  /*126f0*/  QGMMA.64x32x32.F32.E4M3.E4M3 R152, gdesc[UR20], R152, gsb0 ;  /* 0x00600000149879f3 */ /* 0x000fe20008000898 */
[----:B--2---:R-:W-:Y:S02]  /*12700*/  IMAD.X R15, R4, 0x1, R13, P0 ;  /* 0x00000001040f7824 */ /* 0x004fe400000e060d */
[----:B------:R-:W2:Y:S04]  /*12710*/  LDL R13, [R1+0xa1c] ;  /* 0x000a1c00010d7983 */ /* 0x000ea80000100800 */
[----:B------:R0:W2:Y:S02]  /*12720*/  LDG.E.U8 R208, desc[UR60][R14.64] ;  /* 0x0000003c0ed07981 */ /* 0x0000a4000c1e1100 */
[----:B0-----:R-:W-:Y:S02]  /*12730*/  IADD3 R14, P0, R0, R73, RZ ;  /* 0x00000049000e7210 */ /* 0x001fe40007f1e0ff */
[----:B------:R-:W2:Y:S03]  /*12740*/  LDL R73, [R1+0xa28] ;  /* 0x000a280001497983 */ /* 0x000ea60000100800 */
[----:B------:R-:W-:-:S02]  /*12750*/  IMAD.X R15, R4, 0x1, R72, P0 ;  /* 0x00000001040f7824 */ /* 0x000fc400000e0648 */
[----:B------:R-:W2:Y:S04]  /*12760*/  LDL R72, [R1+0xa10] ;  /* 0x000a100001487983 */ /* 0x000ea80000100800 */
[----:B------:R0:W2:Y:S01]  /*12770*/  LDG.E.U8 R182, desc[UR60][R14.64] ;  /* 0x0000003c0eb67981 */ /* 0x0000a2000c1e1100 */
[----:B------:R-:W-:Y:S02]  /*12780*/  WARPGROUP.DEPBAR.LE gsb0, 0x0 ;  /* 0x00008000000079c5 */ /* 0x000fe40000010000 */
[----:B------:R-:W-:Y:S01]  /*12790*/  WARPGROUP.ARRIVE ;  /* 0x00000000000079c5 */ /* 0x000fe20000000000 */
[----:B0-----:R-:W-:Y:S02]  /*127a0*/  IADD3 R14, P0, R0, R71, RZ ;  /* 0x00000047000e7210 */ /* 0x001fe40007f1e0ff */
[----:B------:R-:W2:Y:S03]  /*127b0*/  LDL R71, [R1+0x9dc] ;  /* 0x0009dc0001477983 */ /* 0x000ea60000100800 */
[----:B------:R-:W-:Y:S01]  /*127c0*/  QGMMA.64x32x32.F32.E4M3.E4M3 R152, gdesc[UR24], R152, gsb0 ;  /* 0x00600000189879f3 */ /* 0x000fe20008000898 */
        /* <DEDUP_REMOVED lines=9> */
[----:B------:R-:W4:Y:S01]  /*12860*/  LDL R17, [R1+0x9ec] ;  /* 0x0009ec0001117983 */ /* 0x000f220000100800 */
[----:B------:R-:W-:Y:S02]  /*12870*/  WARPGROUP.DEPBAR.LE gsb0, 0x0 ;  /* 0x00008000000079c5 */ /* 0x000fe40000010000 */
[----:B------:R-:W-:-:S06]  /*12880*/  WARPGROUP.ARRIVE ;  /* 0x00000000000079c5 */ /* 0x000fcc0000000000 */
[----:B------:R-:W-:Y:S03]  /*12890*/  QGMMA.64x32x32.F32.E4M3.E4M3 R152, gdesc[UR28], R152, gsb0 ;  /* 0x006000001c9879f3 */ /* 0x000fe60008000898 */
[----:B------:R-:W-:Y:S02]  /*128a0*/  WARPGROUP.DEPBAR.LE gsb0, 0x0 ;  /* 0x00008000000079c5 */ /* 0x000fe40000010000 */
[----:B------:R-:W-:-:S06]  /*128b0*/  WARPGROUP.ARRIVE ;  /* 0x00000000000079c5 */ /* 0x000fcc0000000000 */
[----:B------:R-:W-:Y:S01]  /*128c0*/  QGMMA.64x32x32.F32.E4M3.E4M3 R152, gdesc[UR32], R152, gsb0 ;  /* 0x00600000209879f3 */ /* 0x000fe20008000898 */
[----:B------:R-:W-:Y:S02]  /*128d0*/  IMAD.X R15, R4, 0x1, R16, P0 ;  /* 0x00000001040f7824 */ /* 0x000fe400000e0610 */
[----:B------:R-:W4:Y:S04]  /*128e0*/  LDL R16, [R1+0xa40] ;  /* 0x000a400001107983 */ /* 0x000f280000100800 */
[----:B------:R3:W4:Y:S01]  /*128f0*/  LDG.E.U8 R204, desc[UR60][R14.64] ;  /* 0x0000003c0ecc7981 */ /* 0x000722000c1e1100 */
[----:B------:R-:W-:Y:S02]  /*12900*/  WARPGROUP.DEPBAR.LE gsb0, 0x0 ;  /* 0x00008000000079c5 */ /* 0x000fe40000010000 */
[----:B------:R-:W-:-:S06]  /*12910*/  WARPGROUP.ARRIVE ;  /* 0x00000000000079c5 */ /* 0x000fcc0000000000 */
[----:B------:R-:W-:Y:S01]  /*12920*/  QGMMA.64x32x32.F32.E4M3.E4M3 R152, gdesc[UR36], R152, gsb0 ;  /* 0x00600000249879f3 */ /* 0x000fe20008000898 */
[----:B---3--:R-:W-:Y:S02]  /*12930*/  IADD3 R14, P0, R0, R18, RZ ;  /* 0x00000012000e7210 */ /* 0x008fe40007f1e0ff */
[----:B------:R-:W3:Y:S03]  /*12940*/  LDL R18, [R1+0x9e8] ;  /* 0x0009e80001127983 */ /* 0x000ee60000100800 */
[----:B--2---:R-:W-:Y:S02]  /*12950*/  IMAD.X R15, R4, 0x1, R13, P0 ;  /* 0x00000001040f7824 */ /* 0x004fe400000e060d */
[----:B------:R-:W2:Y:S04]  /*12960*/  LDL R13, [R1+0x9f8] ;  /* 0x0009f800010d7983 */ /* 0x000ea80000100800 */
[----:B------:R0:W3:Y:S01]  /*12970*/  LDG.E.U8 R176, desc[UR60][R14.64] ;  /* 0x0000003c0eb07981 */ /* 0x0000e2000c1e1100 */
[----:B------:R-:W-:-:S02]  /*12980*/  WARPGROUP.DEPBAR.LE gsb0, 0x0 ;  /* 0x00008000000079c5 */ /* 0x000fc40000010000 */
[----:B------:R-:W-:Y:S01]  /*12990*/  WARPGROUP.ARRIVE ;  /* 0x00000000000079c5 */ /* 0x000fe20000000000 */
[----:B0-----:R-:W-:-:S05]  /*129a0*/  IADD3 R14, P0, R0, R83, RZ ;  /* 0x00000053000e7210 */ /* 0x001fca0007f1e0ff */
[----:B------:R-:W-:Y:S01]  /*129b0*/  QGMMA.64x32x32.F32.E4M3.E4M3 R152, gdesc[UR40], R152, gsb0 ;  /* 0x00600000289879f3 */ /* 0x000fe20008000898 */
[----:B------:R-:W-:-:S05]  /*129c0*/  IMAD.X R15, R4, 0x1, R82, P0 ;  /* 0x00000001040f7824 */ /* 0x000fca00000e0652 */
        /* <DEDUP_REMOVED lines=10> */
[----:B0-----:R-:W-:Y:S01]  /*12a70*/  IADD3 R14, P0, R0, R75, RZ ;  /* 0x0000004b000e7210 */ /* 0x001fe20007f1e0ff */
[----:B------:R-:W-:-:S04]  /*12a80*/  WARPGROUP.DEPBAR.LE gsb0, 0x0 ;  /* 0x00008000000079c5 */ /* 0x000fc80000010000 */
[----:B----4-:R-:W-:Y:S01]  /*12a90*/  IMAD.X R15, R4, 0x1, R17, P0 ;  /* 0x00000001040f7824 */ /* 0x010fe200000e0611 */
[----:B------:R-:W-:-:S04]  /*12aa0*/  WARPGROUP.ARRIVE ;  /* 0x00000000000079c5 */ /* 0x000fc80000000000 */
[----:B------:R0:W4:Y:S02]  /*12ab0*/  LDG.E.U8 R171, desc[UR60][R14.64] ;  /* 0x0000003c0eab7981 */ /* 0x000124000c1e1100 */
[----:B------:R-:W-:Y:S03]  /*12ac0*/  QGMMA.64x32x32.F32.E4M3.E4M3 R152, gdesc[UR44], R152, gsb0 ;  /* 0x006000002c9879f3 */ /* 0x000fe60008000898 */
[----:B------:R-:W-:Y:S02]  /*12ad0*/  WARPGROUP.DEPBAR.LE gsb0, 0x0 ;  /* 0x00008000000079c5 */ /* 0x000fe40000010000 */
[----:B------:R-:W-:-:S06]  /*12ae0*/  WARPGROUP.ARRIVE ;  /* 0x00000000000079c5 */ /* 0x000fcc0000000000 */
[----:B------:R-:W-:Y:S01]  /*12af0*/  QGMMA.64x32x32.F32.E4M3.E4M3 R152, gdesc[UR48], R152, gsb0 ;  /* 0x00600000309879f3 */ /* 0x000fe20008000898 */
[----:B------:R-:W-:Y:S02]  /*12b00*/  R2UR UR55, R148 ;  /* 0x00000000943772ca */ /* 0x000fe400000e0000 */
[----:B------:R-:W-:Y:S02]  /*12b10*/  R2UR UR54, R149 ;  /* 0x00000000953672ca */ /* 0x000fe400000e0000 */
[----:B------:R-:W-:Y:S02]  /*12b20*/  R2UR UR53, R150 ;  /* 0x00000000963572ca */ /* 0x000fe400000e0000 */
[----:B------:R-:W-:Y:S02]  /*12b30*/  R2UR UR52, R151 ;  /* 0x00000000973472ca */ /* 0x000fe400000e0000 */
[----:B------:R-:W-:-:S05]  /*12b40*/  IADD3 R16, P0, R0, R16, RZ ;  /* 0x0000001000107210 */ /* 0x000fca0007f1e0ff */
[----:B------:R-:W-:Y:S01]  /*12b50*/  IMAD.X R17, R4, 0x1, R74, P0 ;  /* 0x0000000104117824 */ /* 0x000fe200000e064a */
[----:B0-----:R-:W-:-:S04]  /*12b60*/  IADD3 R14, P0, R0, R73, RZ ;  /* 0x00000049000e7210 */ /* 0x001fc80007f1e0ff */
[----:B------:R-:W4:Y:S01]  /*12b70*/  LDG.E.U8 R199, desc[UR60][R16.64] ;  /* 0x0000003c10c77981 */ /* 0x000f22000c1e1100 */
[----:B------:R-:W-:Y:S02]  /*12b80*/  WARPGROUP.DEPBAR.LE gsb0, 0x0 ;  /* 0x00008000000079c5 */ /* 0x000fe40000010000 */
[----:B------:R-:W-:-:S06]  /*12b90*/  WARPGROUP.ARRIVE ;  /* 0x00000000000079c5 */ /* 0x000fcc0000000000 */
[----:B------:R-:W-:Y:S01]  /*12ba0*/  QGMMA.64x32x32.F32.E4M3.E4M3 R152, gdesc[UR52], R152, gsb0 ;  /* 0x00600000349879f3 */ /* 0x000fe20008000898 */
[----:B------:R-:W-:Y:S02]  /*12bb0*/  IMAD.X R15, R4, 0x1, R56, P0 ;  /* 0x00000001040f7824 */ /* 0x000fe400000e0638 */
[----:B------:R-:W0:Y:S03]  /*12bc0*/  LDC R56, c[0x0][0x238] ;  /* 0x00008e00ff387b82 */ /* 0x000e260000000800 */
[----:B------:R1:W4:Y:S02]  /*12bd0*/  LDG.E.U8 R197, desc[UR60][R14.64] ;  /* 0x0000003c0ec57981 */ /* 0x000324000c1e1100 */
[----:B-1----:R-:W-:-:S05]  /*12be0*/  IADD3 R14, P0, R0, R72, RZ ;  /* 0x00000048000e7210 */ /* 0x002fca0007f1e0ff */
[----:B------:R-:W-:Y:S01]  /*12bf0*/  IMAD.X R15, R4, 0x1, R71, P0 ;  /* 0x00000001040f7824 */ /* 0x000fe200000e0647 */
[----:B------:R-:W-:-:S04]  /*12c00*/  IADD3 R16, P0, R0, R23, RZ ;  /* 0x0000001700107210 */ /* 0x000fc80007f1e0ff */
[----:B------:R1:W4:Y:S02]  /*12c10*/  LDG.E.U8 R196, desc[UR60][R14.64] ;  /* 0x0000003c0ec47981 */ /* 0x000324000c1e1100 */
[----:B-1----:R-:W-:Y:S01]  /*12c20*/  IADD3 R14, P4, R0, R21, RZ ;  /* 0x00000015000e7210 */ /* 0x002fe20007f9e0ff */
[----:B--2---:R-:W-:Y:S01]  /*12c30*/  IMAD.X R17, R4, 0x1, R13, P0 ;  /* 0x0000000104117824 */ /* 0x004fe200000e060d */
[----:B------:R-:W-:-:S03]  /*12c40*/  IADD3 R13, P0, R5, 0x11, RZ ;  /* 0x00000011050d7810 */ /* 0x000fc60007f1e0ff */
[----:B---3--:R-:W-:Y:S01]  /*12c50*/  IMAD.X R15, R4, 0x1, R18, P4 ;  /* 0x00000001040f7824 */ /* 0x008fe200020e0612 */
[C---:B------:R-:W-:Y:S01]  /*12c60*/  ISETP.GT.U32.AND P4, PT, R13.reuse, R70, PT ;  /* 0x000000460d00720c */ /* 0x040fe20003f84070 */
[----:B------:R-:W-:Y:S01]  /*12c70*/  IMAD.X R18, RZ, RZ, R170, P0 ;  /* 0x000000ffff127224 */ /* 0x000fe200000e06aa */
[----:B------:R-:W-:Y:S02]  /*12c80*/  ISETP.GT.U32.AND P0, PT, R13, R22, PT ;  /* 0x000000160d00720c */ /* 0x000fe40003f04070 */
[----:B------:R1:W2:Y:S01]  /*12c90*/  LDG.E.U8 R191, desc[UR60][R14.64] ;  /* 0x0000003c0ebf7981 */ /* 0x0002a2000c1e1100 */
[----:B------:R-:W-:Y:S02]  /*12ca0*/  WARPGROUP.DEPBAR.LE gsb0, 0x0 ;  /* 0x00008000000079c5 */ /* 0x000fe40000010000 */
[-C--:B0-----:R-:W-:Y:S01]  /*12cb0*/  FMUL R159, R159, R56.reuse ;  /* 0x000000389f9f7220 */ /* 0x081fe20000400000 */
[-C--:B------:R-:W-:Y:S01]  /*12cc0*/  FMUL R13, R162, R56.reuse ;  /* 0x00000038a20d7220 */ /* 0x080fe20000400000 */
[----:B------:R-:W-:Y:S01]  /*12cd0*/  FMUL R168, R163, R56 ;  /* 0x00000038a3a87220 */ /* 0x000fe20000400000 */
[----:B------:R-:W-:Y:S01]  /*12ce0*/  ISETP.GT.U32.AND.EX P4, PT, R18, RZ, PT, P4 ;  /* 0x000000ff1200720c */ /* 0x000fe20003f84140 */
[----:B------:R0:W3:Y:S01]  /*12cf0*/  LDG.E.U8 R192, desc[UR60][R16.64] ;  /* 0x0000003c10c07981 */ /* 0x0000e2000c1e1100 */
[----:B------:R-:W-:-:S02]  /*12d00*/  FSEL R162, R159, -INF , !P5 ;  /* 0xff8000009fa27808 */ /* 0x000fc40006800000 */
[----:B------:R-:W-:Y:S01]  /*12d10*/  IADD3 R4, P5, R5, 0x18, RZ ;  /* 0x0000001805047810 */ /* 0x000fe20007fbe0ff */
[-C--:B------:R-:W-:Y:S01]  /*12d20*/  FMUL R166, R166, R56.reuse ;  /* 0x00000038a6a67220 */ /* 0x080fe20000400000 */
[----:B------:R-:W-:Y:S01]  /*12d30*/  FSEL R159, R13, -INF , !P1 ;  /* 0xff8000000d9f7808 */ /* 0x000fe20004800000 */
[----:B------:R-:W-:Y:S01]  /*12d40*/  FMUL R163, R156, R56 ;  /* 0x000000389ca37220 */ /* 0x000fe20000400000 */
[----:B------:R-:W-:Y:S01]  /*12d50*/  FSEL R168, R168, -INF , !P4 ;  /* 0xff800000a8a87808 */ /* 0x000fe20006000000 */
[--C-:B-1----:R-:W-:Y:S01]  /*12d60*/  IMAD.X R15, RZ, RZ, R170.reuse, P5 ;  /* 0x000000ffff0f7224 */ /* 0x102fe200028e06aa */
[----:B------:R-:W-:Y:S01]  /*12d70*/  ISETP.GT.U32.AND P1, PT, R4, R22, PT ;  /* 0x000000160400720c */ /* 0x000fe20003f24070 */
[----:B------:R-:W-:Y:S01]  /*12d80*/  FMUL R23, R154, R56 ;  /* 0x000000389a177220 */ /* 0x000fe20000400000 */
[----:B------:R-:W-:Y:S01]  /*12d90*/  ISETP.GT.U32.AND P4, PT, R4, R70, PT ;  /* 0x000000460400720c */ /* 0x000fe20003f84070 */
[----:B------:R-:W-:Y:S01]  /*12da0*/  FMUL R14, R167, R56 ;  /* 0x00000038a70e7220 */ /* 0x000fe20000400000 */
[----:B------:R-:W-:Y:S01]  /*12db0*/  IADD3 R4, P5, R5, 0x8, RZ ;  /* 0x0000000805047810 */ /* 0x000fe20007fbe0ff */
[----:B------:R-:W-:Y:S04]  /*12dc0*/  BAR.SYNC.DEFER_BLOCKING 0x0 ;  /* 0x0000000000007b1d */ /* 0x000fe80000010000 */
[----:B------:R-:W-:Y:S01]  /*12dd0*/  IMAD.X R13, RZ, RZ, R170, P5 ;  /* 0x000000ffff0d7224 */ /* 0x000fe200028e06aa */
[----:B------:R-:W-:-:S02]  /*12de0*/  ISETP.GT.U32.AND P5, PT, R4, R22, PT ;  /* 0x000000160400720c */ /* 0x000fc40003fa4070 */
[----:B------:R-:W-:Y:S02]  /*12df0*/  ISETP.GT.U32.AND.EX P4, PT, R15, RZ, PT, P4 ;  /* 0x000000ff0f00720c */ /* 0x000fe40003f84140 */
[----:B------:R-:W-:Y:S02]  /*12e00*/  ISETP.GT.U32.AND.EX P5, PT, R13, RZ, PT, P5 ;  /* 0x000000ff0d00720c */ /* 0x000fe40003fa4150 */
[----:B------:R-:W-:Y:S02]  /*12e10*/  FSEL R156, R166, -INF , !P4 ;  /* 0xff800000a69c7808 */ /* 0x000fe40006000000 */
[----:B------:R-:W-:Y:S02]  /*12e20*/  FSEL R163, R163, -INF , !P5 ;  /* 0xff800000a3a37808 */ /* 0x000fe40006800000 */
[C---:B------:R-:W-:Y:S02]  /*12e30*/  ISETP.GT.U32.AND P4, PT, R5.reuse, R22, PT ;  /* 0x000000160500720c */ /* 0x040fe40003f84070 */
[----:B------:R-:W-:Y:S01]  /*12e40*/  ISETP.GT.U32.AND P5, PT, R5, R70, PT ;  /* 0x000000460500720c */ /* 0x000fe20003fa4070 */
[----:B------:R-:W-:Y:S01]  /*12e50*/  FMUL R4, R152, R56 ;  /* 0x0000003898047220 */ /* 0x000fe20000400000 */
[----:B------:R-:W-:-:S02]  /*12e60*/  ISETP.GT.U32.AND.EX P4, PT, R170, RZ, PT, P4 ;  /* 0x000000ffaa00720c */ /* 0x000fc40003f84140 */
[----:B------:R-:W-:Y:S01]  /*12e70*/  ISETP.GT.U32.AND.EX P5, PT, R170, RZ, PT, P5 ;  /* 0x000000ffaa00720c */ /* 0x000fe20003fa4150 */
[----:B------:R-:W-:Y:S01]  /*12e80*/  FMUL R152, R158, R56 ;  /* 0x000000389e987220 */ /* 0x000fe20000400000 */
[----:B------:R-:W-:Y:S02]  /*12e90*/  FSEL R154, R4, -INF , !P4 ;  /* 0xff800000049a7808 */ /* 0x000fe40006000000 */
[----:B------:R-:W-:Y:S02]  /*12ea0*/  FSEL R23, R23, -INF , !P5 ;  /* 0xff80000017177808 */ /* 0x000fe40006800000 */
[C---:B------:R-:W-:Y:S02]  /*12eb0*/  IADD3 R4, P5, R5.reuse, 0x19, RZ ;  /* 0x0000001905047810 */ /* 0x040fe40007fbe0ff */
[----:B------:R-:W-:Y:S02]  /*12ec0*/  FSEL R152, R152, -INF , !P4 ;  /* 0xff80000098987808 */ /* 0x000fe40006000000 */
[C---:B------:R-:W-:Y:S01]  /*12ed0*/  ISETP.GE.U32.AND P4, PT, R5.reuse, R70, PT ;  /* 0x000000460500720c */ /* 0x040fe20003f86070 */
[----:B------:R-:W-:Y:S01]  /*12ee0*/  IMAD.X R13, RZ, RZ, R170, P5 ;  /* 0x000000ffff0d7224 */ /* 0x000fe200028e06aa */
[----:B------:R-:W-:-:S02]  /*12ef0*/  ISETP.GE.U32.AND P5, PT, R5, R22, PT ;  /* 0x000000160500720c */ /* 0x000fc40003fa6070 */
[C---:B------:R-:W-:Y:S02]  /*12f00*/  ISETP.GE.U32.AND.EX P4, PT, R170.reuse, RZ, PT, P4 ;  /* 0x000000ffaa00720c */ /* 0x040fe40003f86140 */
[----:B------:R-:W-:Y:S02]  /*12f10*/  ISETP.GE.U32.AND.EX P5, PT, R170, RZ, PT, P5 ;  /* 0x000000ffaa00720c */ /* 0x000fe40003fa6150 */
[----:B------:R-:W2:Y:S04]  /*12f20*/  LDL.LU R170, [R1+0x208] ;  /* 0x0002080001aa7983 */ /* 0x000ea80000300800 */
[----:B------:R-:W3:Y:S04]  /*12f30*/  LDL.LU R167, [R1+0x20c] ;  /* 0x00020c0001a77983 */ /* 0x000ee80000300800 */
        /* <DEDUP_REMOVED lines=63> */
[----:B----4-:R-:W-:Y:S04]  /*13330*/  STS.U8 [R169+0xbf00], R171 ;  /* 0x00bf00aba9007388 */ /* 0x010fe80000000000 */
[----:B------:R1:W-:Y:S04]  /*13340*/  STS.U8 [R3+0x9e80], R25 ;  /* 0x009e801903007388 */ /* 0x0003e80000000000 */
[----:B------:R4:W-:Y:S04]  /*13350*/  STS.U8 [R3+0x9f80], R24 ;  /* 0x009f801803007388 */ /* 0x0009e80000000000 */
[----:B-1----:R-:W3:Y:S04]  /*13360*/  LDL R25, [R1+0x230] ;  /* 0x0002300001197983 */ /* 0x002ee80000100800 */
[----:B----4-:R-:W4:Y:S01]  /*13370*/  LDL R24, [R1+0xa58] ;  /* 0x000a580001187983 */ /* 0x010f220000100800 */
[----:B------:R-:W-:-:S05]  /*13380*/  FMUL R21, R155, R56 ;  /* 0x000000389b157220 */ /* 0x000fca0000400000 */
[----:B------:R-:W-:Y:S02]  /*13390*/  FSEL R21, R21, -INF , !P4 ;  /* 0xff80000015157808 */ /* 0x000fe40006000000 */
[----:B------:R-:W-:-:S04]  /*133a0*/  ISETP.GT.U32.AND P4, PT, R4, R70, PT ;  /* 0x000000460400720c */ /* 0x000fc80003f84070 */
[----:B------:R-:W-:-:S04]  /*133b0*/  ISETP.GT.U32.AND.EX P4, PT, R13, RZ, PT, P4 ;  /* 0x000000ff0d00720c */ /* 0x000fc80003f84140 */
[----:B------:R-:W-:Y:S02]  /*133c0*/  FSEL R14, R14, -INF , !P4 ;  /* 0xff8000000e0e7808 */ /* 0x000fe40006000000 */
[----:B------:R-:W-:Y:S02]  /*133d0*/  ISETP.GT.U32.AND P4, PT, R4, R22, PT ;  /* 0x000000160400720c */ /* 0x000fe40003f84070 */
[----:B------:R-:W-:-:S04]  /*133e0*/  FMNMX R4, R23, R21, !PT ;  /* 0x0000001517047209 */ /* 0x000fc80007800000 */
[----:B------:R-:W-:-:S04]  /*133f0*/  FMNMX R4, R152, R4, !PT ;  /* 0x0000000498047209 */ /* 0x000fc80007800000 */
[----:B------:R-:W-:-:S04]  /*13400*/  FMNMX R4, R162, R4, !PT ;  /* 0x00000004a2047209 */ /* 0x000fc80007800000 */
[----:B------:R-:W-:-:S04]  /*13410*/  FMNMX R4, R159, R4, !PT ;  /* 0x000000049f047209 */ /* 0x000fc80007800000 */
[----:B------:R-:W-:-:S04]  /*13420*/  FMNMX R4, R168, R4, !PT ;  /* 0x00000004a8047209 */ /* 0x000fc80007800000 */
[----:B------:R-:W-:-:S04]  /*13430*/  FMNMX R4, R156, R4, !PT ;  /* 0x000000049c047209 */ /* 0x000fc80007800000 */
[----:B------:R-:W-:-:S05]  /*13440*/  FMNMX R4, R14, R4, !PT ;  /* 0x000000040e047209 */ /* 0x000fca0007800000 */
[----:B------:R-:W1:Y:S01]  /*13450*/  SHFL.BFLY PT, R5, R4, 0x2, 0x1f ;  /* 0x0c401f0004057f89 */ /* 0x000e6200000e0000 */
[-C--:B------:R-:W-:Y:S01]  /*13460*/  FMUL R20, R153, R56.reuse ;  /* 0x0000003899147220 */ /* 0x080fe20000400000 */
[----:B------:R-:W-:-:S04]  /*13470*/  FMUL R19, R157, R56 ;  /* 0x000000389d137220 */ /* 0x000fc80000400000 */
[----:B------:R-:W-:Y:S02]  /*13480*/  FSEL R20, R20, -INF , !P5 ;  /* 0xff80000014147808 */ /* 0x000fe40006800000 */
[----:B------:R-:W-:Y:S01]  /*13490*/  ISETP.GT.U32.AND.EX P0, PT, R18, RZ, PT, P0 ;  /* 0x000000ff1200720c */ /* 0x000fe20003f04100 */
[-C--:B------:R-:W-:Y:S01]  /*134a0*/  FMUL R18, R160, R56.reuse ;  /* 0x00000038a0127220 */ /* 0x080fe20000400000 */
[----:B------:R-:W-:Y:S02]  /*134b0*/  ISETP.GT.U32.AND.EX P4, PT, R13, RZ, PT, P4 ;  /* 0x000000ff0d00720c */ /* 0x000fe40003f84140 */
[----:B------:R-:W-:Y:S01]  /*134c0*/  FSEL R19, R19, -INF , !P3 ;  /* 0xff80000013137808 */ /* 0x000fe20005800000 */
[----:B0-----:R-:W-:Y:S01]  /*134d0*/  FMUL R17, R161, R56 ;  /* 0x00000038a1117220 */ /* 0x001fe20000400000 */
[----:B------:R-:W-:Y:S02]  /*134e0*/  FSEL R18, R18, -INF , !P2 ;  /* 0xff80000012127808 */ /* 0x000fe40005000000 */
[----:B-1----:R-:W-:-:S02]  /*134f0*/  FMNMX R4, R4, R5, !PT ;  /* 0x0000000504047209 */ /* 0x002fc40007800000 */
[----:B------:R-:W-:-:S03]  /*13500*/  FMNMX R5, R154, R20, !PT ;  /* 0x000000149a057209 */ /* 0x000fc60007800000 */
[----:B------:R-:W0:Y:S01]  /*13510*/  SHFL.BFLY PT, R13, R4, 0x1, 0x1f ;  /* 0x0c201f00040d7f89 */ /* 0x000e2200000e0000 */
[----:B------:R-:W-:Y:S01]  /*13520*/  FMNMX R5, R163, R5, !PT ;  /* 0x00000005a3057209 */ /* 0x000fe20007800000 */
[----:B------:R-:W-:-:S03]  /*13530*/  FMUL R16, R164, R56 ;  /* 0x00000038a4107220 */ /* 0x000fc60000400000 */
[----:B------:R-:W-:Y:S02]  /*13540*/  FMNMX R5, R19, R5, !PT ;  /* 0x0000000513057209 */ /* 0x000fe40007800000 */
[----:B------:R-:W-:Y:S02]  /*13550*/  ISETP.GT.U32.AND.EX P1, PT, R15, RZ, PT, P1 ;  /* 0x000000ff0f00720c */ /* 0x000fe40003f24110 */
[----:B------:R-:W-:Y:S02]  /*13560*/  FSEL R17, R17, -INF , !P0 ;  /* 0xff80000011117808 */ /* 0x000fe40004000000 */
[----:B------:R-:W-:Y:S01]  /*13570*/  FMNMX R5, R18, R5, !PT ;  /* 0x0000000512057209 */ /* 0x000fe20007800000 */
[----:B------:R-:W-:Y:S01]  /*13580*/  FMUL R15, R165, R56 ;  /* 0x00000038a50f7220 */ /* 0x000fe20000400000 */
[----:B------:R-:W-:Y:S02]  /*13590*/  FSEL R16, R16, -INF , !P1 ;  /* 0xff80000010107808 */ /* 0x000fe40004800000 */
[----:B------:R-:W-:-:S02]  /*135a0*/  FMNMX R5, R17, R5, !PT ;  /* 0x0000000511057209 */ /* 0x000fc40007800000 */
[----:B------:R-:W-:Y:S02]  /*135b0*/  FSEL R15, R15, -INF , !P4 ;  /* 0xff8000000f0f7808 */ /* 0x000fe40006000000 */
[----:B------:R-:W-:-:S04]  /*135c0*/  FMNMX R5, R16, R5, !PT ;  /* 0x0000000510057209 */ /* 0x000fc80007800000 */
[----:B------:R-:W-:Y:S02]  /*135d0*/  FMNMX R5, R15, R5, !PT ;  /* 0x000000050f057209 */ /* 0x000fe40007800000 */
[----:B0-----:R-:W-:-:S03]  /*135e0*/  FMNMX R13, R4, R13, !PT ;  /* 0x0000000d040d7209 */ /* 0x001fc60007800000 */
[----:B------:R-:W0:Y:S02]  /*135f0*/  SHFL.BFLY PT, R4, R5, 0x2, 0x1f ;  /* 0x0c401f0005047f89 */ /* 0x000e2400000e0000 */
[----:B0-----:R-:W-:-:S05]  /*13600*/  FMNMX R4, R5, R4, !PT ;  /* 0x0000000405047209 */ /* 0x001fca0007800000 */
[----:B------:R-:W0:Y:S01]  /*13610*/  SHFL.BFLY PT, R5, R4, 0x1, 0x1f ;  /* 0x0c201f0004057f89 */ /* 0x000e2200000e0000 */
[----:B--2---:R-:W-:-:S05]  /*13620*/  FMNMX R13, R13, R170, !PT ;  /* 0x000000aa0d0d7209 */ /* 0x004fca0007800000 */
[--C-:B------:R-:W-:Y:S01]  /*13630*/  FADD R158, R14, -R13.reuse ;  /* 0x8000000d0e9e7221 */ /* 0x100fe20000000000 */
[--C-:B------:R-:W-:Y:S01]  /*13640*/  FADD R166, R23, -R13.reuse ;  /* 0x8000000d17a67221 */ /* 0x100fe20000000000 */
[--C-:B------:R-:W-:Y:S01]  /*13650*/  FADD R165, R21, -R13.reuse ;  /* 0x8000000d15a57221 */ /* 0x100fe20000000000 */
[--C-:B------:R-:W-:Y:S01]  /*13660*/  FADD R164, R152, -R13.reuse ;  /* 0x8000000d98a47221 */ /* 0x100fe20000000000 */
[--C-:B------:R-:W-:Y:S01]  /*13670*/  FADD R162, R162, -R13.reuse ;  /* 0x8000000da2a27221 */ /* 0x100fe20000000000 */
[--C-:B------:R-:W-:Y:S01]  /*13680*/  FADD R161, R159, -R13.reuse ;  /* 0x8000000d9fa17221 */ /* 0x100fe20000000000 */
[--C-:B------:R-:W-:Y:S01]  /*13690*/  FADD R160, R168, -R13.reuse ;  /* 0x8000000da8a07221 */ /* 0x100fe20000000000 */
[----:B------:R-:W-:Y:S01]  /*136a0*/  FADD R159, R156, -R13 ;  /* 0x8000000d9c9f7221 */ /* 0x000fe20000000000 */
[----:B------:R-:W-:Y:S01]  /*136b0*/  FMUL R166, R166, 1.4426950216293334961 ;  /* 0x3fb8aa3ba6a67820 */ /* 0x000fe20000400000 */
[----:B0-----:R-:W-:-:S04]  /*136c0*/  FMNMX R4, R4, R5, !PT ;  /* 0x0000000504047209 */ /* 0x001fc80007800000 */
[----:B---3--:R-:W-:Y:S01]  /*136d0*/  FMNMX R14, R4, R167, !PT ;  /* 0x000000a7040e7209 */ /* 0x008fe20007800000 */
[----:B------:R-:W-:Y:S01]  /*136e0*/  FMUL R165, R165, 1.4426950216293334961 ;  /* 0x3fb8aa3ba5a57820 */ /* 0x000fe20000400000 */
[----:B------:R-:W-:Y:S01]  /*136f0*/  FMUL R164, R164, 1.4426950216293334961 ;  /* 0x3fb8aa3ba4a47820 */ /* 0x000fe20000400000 */
[----:B------:R-:W-:Y:S02]  /*13700*/  FMUL R162, R162, 1.4426950216293334961 ;  /* 0x3fb8aa3ba2a27820 */ /* 0x000fe40000400000 */
[--C-:B------:R-:W-:Y:S01]  /*13710*/  FADD R156, R20, -R14.reuse ;  /* 0x8000000e149c7221 */ /* 0x100fe20000000000 */
[--C-:B------:R-:W-:Y:S01]  /*13720*/  FADD R21, R19, -R14.reuse ;  /* 0x8000000e13157221 */ /* 0x100fe20000000000 */
[--C-:B------:R-:W-:Y:S01]  /*13730*/  FADD R157, R154, -R14.reuse ;  /* 0x8000000e9a9d7221 */ /* 0x100fe20000000000 */
[--C-:B------:R-:W-:Y:S01]  /*13740*/  FADD R23, R163, -R14.reuse ;  /* 0x8000000ea3177221 */ /* 0x100fe20000000000 */
[--C-:B------:R-:W-:Y:S01]  /*13750*/  FADD R20, R18, -R14.reuse ;  /* 0x8000000e12147221 */ /* 0x100fe20000000000 */
[--C-:B------:R-:W-:Y:S01]  /*13760*/  FADD R19, R17, -R14.reuse ;  /* 0x8000000e11137221 */ /* 0x100fe20000000000 */
[----:B------:R-:W-:Y:S01]  /*13770*/  FMUL R161, R161, 1.4426950216293334961 ;  /* 0x3fb8aa3ba1a17820 */ /* 0x000fe20000400000 */
[----:B------:R-:W-:Y:S01]  /*13780*/  FMUL R160, R160, 1.4426950216293334961 ;  /* 0x3fb8aa3ba0a07820 */ /* 0x000fe20000400000 */
[----:B------:R-:W-:Y:S01]  /*13790*/  FMUL R159, R159, 1.4426950216293334961 ;  /* 0x3fb8aa3b9f9f7820 */ /* 0x000fe20000400000 */
[----:B------:R-:W-:Y:S01]  /*137a0*/  FMUL R158, R158, 1.4426950216293334961 ;  /* 0x3fb8aa3b9e9e7820 */ /* 0x000fe20000400000 */
[--C-:B------:R-:W-:Y:S01]  /*137b0*/  FADD R17, R16, -R14.reuse ;  /* 0x8000000e10117221 */ /* 0x100fe20000000000 */
[----:B------:R-:W-:Y:S01]  /*137c0*/  FADD R18, R15, -R14 ;  /* 0x8000000e0f127221 */ /* 0x000fe20000000000 */
[----:B------:R-:W-:Y:S01]  /*137d0*/  FMUL R157, R157, 1.4426950216293334961 ;  /* 0x3fb8aa3b9d9d7820 */ /* 0x000fe20000400000 */
[----:B------:R-:W-:Y:S01]  /*137e0*/  FMUL R156, R156, 1.4426950216293334961 ;  /* 0x3fb8aa3b9c9c7820 */ /* 0x000fe20000400000 */
[----:B------:R-:W-:Y:S01]  /*137f0*/  FMUL R23, R23, 1.4426950216293334961 ;  /* 0x3fb8aa3b17177820 */ /* 0x000fe20000400000 */
[----:B------:R-:W-:Y:S01]  /*13800*/  FMUL R21, R21, 1.4426950216293334961 ;  /* 0x3fb8aa3b15157820 */ /* 0x000fe20000400000 */
[----:B------:R-:W-:Y:S01]  /*13810*/  FMUL R20, R20, 1.4426950216293334961 ;  /* 0x3fb8aa3b14147820 */ /* 0x000fe20000400000 */
[----:B------:R-:W-:Y:S01]  /*13820*/  FMUL R19, R19, 1.4426950216293334961 ;  /* 0x3fb8aa3b13137820 */ /* 0x000fe20000400000 */
[----:B------:R-:W-:Y:S01]  /*13830*/  FMUL R17, R17, 1.4426950216293334961 ;  /* 0x3fb8aa3b11117820 */ /* 0x000fe20000400000 */
[----:B------:R-:W-:Y:S01]  /*13840*/  FMUL R18, R18, 1.4426950216293334961 ;  /* 0x3fb8aa3b12127820 */ /* 0x000fe20000400000 */
[----:B------:R-:W-:Y:S08]  /*13850*/  MUFU.EX2 R166, R166 ;  /* 0x000000a600a67308 */ /* 0x000ff00000000800 */
[----:B------:R-:W0:Y:S08]  /*13860*/  MUFU.EX2 R165, R165 ;  /* 0x000000a500a57308 */ /* 0x000e300000000800 */
[----:B------:R-:W-:Y:S08]  /*13870*/  MUFU.EX2 R164, R164 ;  /* 0x000000a400a47308 */ /* 0x000ff00000000800 */
[----:B------:R-:W1:Y:S08]  /*13880*/  MUFU.EX2 R162, R162 ;  /* 0x000000a200a27308 */ /* 0x000e700000000800 */
[----:B------:R-:W-:Y:S08]  /*13890*/  MUFU.EX2 R161, R161 ;  /* 0x000000a100a17308 */ /* 0x000ff00000000800 */
[----:B------:R-:W2:Y:S08]  /*138a0*/  MUFU.EX2 R160, R160 ;  /* 0x000000a000a07308 */ /* 0x000eb00000000800 */
[----:B------:R-:W-:Y:S08]  /*138b0*/  MUFU.EX2 R159, R159 ;  /* 0x0000009f009f7308 */ /* 0x000ff00000000800 */
[----:B------:R-:W3:Y:S08]  /*138c0*/  MUFU.EX2 R158, R158 ;  /* 0x0000009e009e7308 */ /* 0x000ef00000000800 */
[----:B------:R-:W-:Y:S08]  /*138d0*/  MUFU.EX2 R157, R157 ;  /* 0x0000009d009d7308 */ /* 0x000ff00000000800 */
[----:B------:R-:W3:Y:S08]  /*138e0*/  MUFU.EX2 R156, R156 ;  /* 0x0000009c009c7308 */ /* 0x000ef00000000800 */
[----:B------:R-:W-:Y:S08]  /*138f0*/  MUFU.EX2 R23, R23 ;  /* 0x0000001700177308 */ /* 0x000ff00000000800 */
[----:B------:R-:W3:Y:S08]  /*13900*/  MUFU.EX2 R21, R21 ;  /* 0x0000001500157308 */ /* 0x000ef00000000800 */
[----:B------:R-:W-:Y:S08]  /*13910*/  MUFU.EX2 R20, R20 ;  /* 0x0000001400147308 */ /* 0x000ff00000000800 */
[----:B------:R-:W4:Y:S08]  /*13920*/  MUFU.EX2 R19, R19 ;  /* 0x0000001300137308 */ /* 0x000f300000000800 */
[----:B------:R-:W-:Y:S08]  /*13930*/  MUFU.EX2 R17, R17 ;  /* 0x0000001100117308 */ /* 0x000ff00000000800 */
[----:B------:R-:W4:Y:S01]  /*13940*/  MUFU.EX2 R18, R18 ;  /* 0x0000001200127308 */ /* 0x000f220000000800 */
[----:B0-----:R-:W-:-:S02]  /*13950*/  F2FP.SATFINITE.E4M3.F32.PACK_AB_MERGE_C R16, R165, R166, RZ ;  /* 0x000000a6a510723e */ /* 0x001fc400048070ff */
[----:B-1----:R-:W-:Y:S02]  /*13960*/  F2FP.SATFINITE.E4M3.F32.PACK_AB_MERGE_C R15, R162, R164, RZ ;  /* 0x000000a4a20f723e */ /* 0x002fe400048070ff */
[----:B--2---:R-:W-:Y:S02]  /*13970*/  F2FP.SATFINITE.E4M3.F32.PACK_AB_MERGE_C R5, R160, R161, RZ ;  /* 0x000000a1a005723e */ /* 0x004fe400048070ff */
[----:B---3--:R-:W-:Y:S02]  /*13980*/  F2FP.SATFINITE.E4M3.F32.PACK_AB_MERGE_C R4, R158, R159, RZ ;  /* 0x0000009f9e04723e */ /* 0x008fe400048070ff */
[----:B------:R-:W-:Y:S02]  /*13990*/  F2FP.SATFINITE.E4M3.F32.PACK_AB_MERGE_C R16, R156, R157, R16 ;  /* 0x0000009d9c10723e */ /* 0x000fe40004807010 */
[----:B------:R-:W-:Y:S02]  /*139a0*/  F2FP.SATFINITE.E4M3.F32.PACK_AB_MERGE_C R15, R21, R23, R15 ;  /* 0x00000017150f723e */ /* 0x000fe4000480700f */
[----:B----4-:R-:W-:-:S02]  /*139b0*/  F2FP.SATFINITE.E4M3.F32.PACK_AB_MERGE_C R5, R19, R20, R5 ;  /* 0x000000141305723e */ /* 0x010fc40004807005 */
[----:B------:R-:W-:Y:S02]  /*139c0*/  F2FP.SATFINITE.E4M3.F32.PACK_AB_MERGE_C R4, R18, R17, R4 ;  /* 0x000000111204723e */ /* 0x000fe40004807004 */
[----:B------:R-:W-:Y:S02]  /*139d0*/  SEL R152, R16, R15, !P6 ;  /* 0x0000000f10987207 */ /* 0x000fe40007000000 */
[----:B------:R-:W-:Y:S02]  /*139e0*/  SEL R153, R15, R16, !P6 ;  /* 0x000000100f997207 */ /* 0x000fe40007000000 */
[----:B------:R-:W-:Y:S02]  /*139f0*/  SEL R15, R5, R4, !P6 ;  /* 0x00000004050f7207 */ /* 0x000fe40007000000 */
[----:B------:R-:W-:Y:S01]  /*13a00*/  SEL R155, R4, R5, !P6 ;  /* 0x00000005049b7207 */ /* 0x000fe20007000000 */
[----:B------:R-:W-:Y:S04]  /*13a10*/  STS.U8 [R3+0x9c80], R27 ;  /* 0x009c801b03007388 */ /* 0x000fe80000000000 */
[----:B------:R-:W-:Y:S04]  /*13a20*/  SHFL.IDX PT, R5, R152, R25, 0x1f ;  /* 0x00001f1998057589 */ /* 0x000fe800000e0000 */
[----:B------:R-:W0:Y:S04]  /*13a30*/  SHFL.IDX PT, R153, R153, R24, 0x1f ;  /* 0x00001f1899997589 */ /* 0x000e2800000e0000 */
[----:B------:R-:W-:Y:S04]  /*13a40*/  SHFL.IDX PT, R15, R15, R25, 0x1f ;  /* 0x00001f190f0f7589 */ /* 0x000fe800000e0000 */
[----:B------:R1:W2:Y:S04]  /*13a50*/  SHFL.IDX PT, R155, R155, R24, 0x1f ;  /* 0x00001f189b9b7589 */ /* 0x0002a800000e0000 */
[----:B------:R3:W-:Y:S04]  /*13a60*/  STS.U8 [R3+0x9d80], R26 ;  /* 0x009d801a03007388 */ /* 0x0007e80000000000 */
[----:B------:R-:W-:Y:S04]  /*13a70*/  STS.U8 [R3+0x9a80], R29 ;  /* 0x009a801d03007388 */ /* 0x000fe80000000000 */
[----:B-1----:R-:W4:Y:S04]  /*13a80*/  LDL.LU.64 R24, [R1] ;  /* 0x0000000001187983 */ /* 0x002f280000300a00 */
[----:B------:R1:W-:Y:S04]  /*13a90*/  STS.U8 [R3+0x9b80], R28 ;  /* 0x009b801c03007388 */ /* 0x0003e80000000000 */
[----:B---3--:R-:W3:Y:S04]  /*13aa0*/  LDL.LU.64 R26, [R1+0x8] ;  /* 0x00000800011a7983 */ /* 0x008ee80000300a00 */
[----:B------:R-:W-:Y:S04]  /*13ab0*/  STS.U8 [R3+0x9880], R31 ;  /* 0x0098801f03007388 */ /* 0x000fe80000000000 */
[----:B------:R0:W-:Y:S04]  /*13ac0*/  STS.U8 [R3+0x9980], R30 ;  /* 0x0099801e03007388 */ /* 0x0001e80000000000 */
[----:B-1----:R-:W4:Y:S04]  /*13ad0*/  LDL.LU.64 R28, [R1+0x10] ;  /* 0x00001000011c7983 */ /* 0x002f280000300a00 */
[----:B------:R-:W-:Y:S04]  /*13ae0*/  STS.U8 [R3+0x9680], R33 ;  /* 0x0096802103007388 */ /* 0x000fe80000000000 */
[----:B------:R1:W-:Y:S04]  /*13af0*/  STS.U8 [R3+0x9780], R32 ;  /* 0x0097802003007388 */ /* 0x0003e80000000000 */
[----:B0-----:R-:W4:Y:S04]  /*13b00*/  LDL.LU.64 R30, [R1+0x18] ;  /* 0x00001800011e7983 */ /* 0x001f280000300a00 */
        /* <DEDUP_REMOVED lines=33> */
[----:B0-----:R-:W4:Y:S04]  /*13d20*/  LDL.LU.64 R54, [R1+0x78] ;  /* 0x0000780001367983 */ /* 0x001f280000300a00 */
[----:B------:R-:W4:Y:S04]  /*13d30*/  LDL.LU.64 R56, [R1+0x80] ;  /* 0x0000800001387983 */ /* 0x000f280000300a00 */
        /* <DEDUP_REMOVED lines=46> */
[----:B------:R-:W4:Y:S01]  /*14020*/  LDL.LU.64 R150, [R1+0x1f8] ;  /* 0x0001f80001967983 */ /* 0x000f220000300a00 */
[----:B------:R-:W0:Y:S01]  /*14030*/  S2R R154, SR_TID.X ;  /* 0x00000000009a7919 */ /* 0x000e220000002100 */
[----:B------:R-:W1:Y:S02]  /*14040*/  S2R R163, SR_TID.X ;  /* 0x0000000000a37919 */ /* 0x000e640000002100 */
        /* <DEDUP_REMOVED lines=31> */
[----:B------:R2:W-:Y:S01]  /*14240*/  STS.U8 [R3+0xbf80], R6 ;  /* 0x00bf800603007388 */ /* 0x0005e20000000000 */
[----:B------:R3:W-:Y:S06]  /*14250*/  MEMBAR.ALL.CTA ;  /* 0x0000000000007992 */ /* 0x0007ec0000008000 */
[----:B---3--:R-:W3:Y:S02]  /*14260*/  FENCE.VIEW.ASYNC.S ;  /* 0x00000000000073c6 */ /* 0x008ee40000000000 */
[----:B---3--:R-:W-:Y:S01]  /*14270*/  BAR.SYNC.DEFER_BLOCKING 0x0 ;  /* 0x0000000000007b1d */ /* 0x008fe20000010000 */
[----:B0-----:R-:W-:Y:S01]  /*14280*/  LOP3.LUT P1, RZ, R154, 0x2, RZ, 0xc0, !PT ;  /* 0x000000029aff7812 */ /* 0x001fe2000782c0ff */
[----:B------:R-:W-:Y:S01]  /*14290*/  IMAD.MOV.U32 R154, RZ, RZ, 0x5410 ;  /* 0x00005410ff9a7424 */ /* 0x000fe200078e00ff */
[----:B-1----:R-:W-:Y:S01]  /*142a0*/  LOP3.LUT P0, RZ, R163, 0x2, RZ, 0xc0, !PT ;  /* 0x00000002a3ff7812 */ /* 0x002fe2000780c0ff */
[----:B------:R-:W-:-:S02]  /*142b0*/  IMAD.MOV.U32 R163, RZ, RZ, 0x7632 ;  /* 0x00007632ffa37424 */ /* 0x000fc400078e00ff */
[----:B------:R-:W-:Y:S01]  /*142c0*/  FADD R4, -R13, R170 ;  /* 0x000000aa0d047221 */ /* 0x000fe20000000100 */
[----:B------:R-:W-:Y:S01]  /*142d0*/  SEL R154, R154, 0x1054, !P1 ;  /* 0x000010549a9a7807 */ /* 0x000fe20004800000 */
[----:B------:R-:W-:Y:S01]  /*142e0*/  FADD R16, -R14, R167 ;  /* 0x000000a70e107221 */ /* 0x000fe20000000100 */
[----:B------:R-:W-:Y:S01]  /*142f0*/  SEL R163, R163, 0x3276, !P0 ;  /* 0x00003276a3a37807 */ /* 0x000fe20004000000 */
[----:B------:R-:W-:Y:S01]  /*14300*/  UMOV UR59, 0xc0000010 ;  /* 0xc0000010003b7882 */ /* 0x000fe20000000000 */
[CCC-:B------:R-:W-:Y:S01]  /*14310*/  PRMT R152, R5.reuse, R154.reuse, R153.reuse ;  /* 0x0000009a05987216 */ /* 0x1c0fe20000000099 */
[----:B------:R-:W-:Y:S01]  /*14320*/  FMUL R4, R4, 1.4426950216293334961 ;  /* 0x3fb8aa3b04047820 */ /* 0x000fe20000400000 */
[-C--:B------:R-:W-:Y:S01]  /*14330*/  PRMT R153, R5, R163.reuse, R153 ;  /* 0x000000a305997216 */ /* 0x080fe20000000099 */
[----:B------:R-:W-:Y:S01]  /*14340*/  FMUL R5, R16, 1.4426950216293334961 ;  /* 0x3fb8aa3b10057820 */ /* 0x000fe20000400000 */
[----:B--2---:R1:W5:Y:S03]  /*14350*/  LDL.LU R6, [R1+0xc60] ;  /* 0x000c600001067983 */ /* 0x0043660000300800 */
[----:B------:R-:W0:Y:S01]  /*14360*/  MUFU.EX2 R4, R4 ;  /* 0x0000000400047308 */ /* 0x000e220000000800 */
[C-C-:B------:R-:W-:Y:S01]  /*14370*/  PRMT R154, R15.reuse, R154, R155.reuse ;  /* 0x0000009a0f9a7216 */ /* 0x140fe2000000009b */
[----:B------:R-:W2:Y:S06]  /*14380*/  LDL.64 R170, [R1+0x250] ;  /* 0x0002500001aa7983 */ /* 0x000eac0000100a00 */
[----:B------:R-:W3:Y:S01]  /*14390*/  MUFU.EX2 R5, R5 ;  /* 0x0000000500057308 */ /* 0x000ee20000000800 */
[----:B------:R-:W-:Y:S01]  /*143a0*/  PRMT R155, R15, R163, R155 ;  /* 0x000000a30f9b7216 */ /* 0x000fe2000000009b */
[-C--:B0-----:R-:W-:Y:S01]  /*143b0*/  FMUL R26, R26, R4.reuse ;  /* 0x000000041a1a7220 */ /* 0x081fe20000400000 */
[-C--:B------:R-:W-:Y:S01]  /*143c0*/  FMUL R27, R27, R4.reuse ;  /* 0x000000041b1b7220 */ /* 0x080fe20000400000 */
[-C--:B----4-:R-:W-:Y:S01]  /*143d0*/  FMUL R30, R30, R4.reuse ;  /* 0x000000041e1e7220 */ /* 0x090fe20000400000 */
[-C--:B------:R-:W-:Y:S01]  /*143e0*/  FMUL R31, R31, R4.reuse ;  /* 0x000000041f1f7220 */ /* 0x080fe20000400000 */
        /* <DEDUP_REMOVED lines=46> */
[-C--:B---3--:R-:W-:Y:S01]  /*146d0*/  FMUL R24, R24, R5.reuse ;  /* 0x0000000518187220 */ /* 0x088fe20000400000 */
        /* <DEDUP_REMOVED lines=51> */
[----:B------:R-:W-:Y:S01]  /*14a10*/  FMUL R151, R151, R4 ;  /* 0x0000000497977220 */ /* 0x000fe20000400000 */
        /* <DEDUP_REMOVED lines=24> */
[----:B------:R-:W-:-:S06]  /*14ba0*/  FMUL R149, R149, R5 ;  /* 0x0000000595957220 */ /* 0x000fcc0000400000 */
[----:B------:R-:W-:-:S06]  /*14bb0*/  WARPGROUP.ARRIVE ;  /* 0x00000000000079c5 */ /* 0x000fcc0000000000 */
[----:B------:R-:W-:Y:S03]  /*14bc0*/  QGMMA.64x256x32.F32.E4M3.E4M3 R24, R152, gdesc[UR56], R24, gsb0 ;  /* 0x03e0003898187df3 */ /* 0x000fe60008000818 */
[----:B------:R-:W-:Y:S02]  /*14bd0*/  WARPGROUP.DEPBAR.LE gsb0, 0x0 ;  /* 0x00008000000079c5 */ /* 0x000fe40000010000 */
[----:B------:R-:W-:Y:S04]  /*14be0*/  STL.64 [R1], R24 ;  /* 0x0000001801007387 */ /* 0x000fe80000100a00 */
        /* <DEDUP_REMOVED lines=63> */
[----:B0-----:R-:W3:Y:S04]  /*14fe0*/  LDL.LU.64 R150, [R1+0xc58] ;  /* 0x000c580001967983 */ /* 0x001ee80000300a00 */
        /* <DEDUP_REMOVED lines=63> */
[----:B------:R-:W4:Y:S04]  /*153e0*/  LDL.LU R168, [R1+0x238] ;  /* 0x0002380001a87983 */ /* 0x000f280000300800 */
[----:B------:R-:W4:Y:S04]  /*153f0*/  LDL.LU R167, [R1+0x234] ;  /* 0x0002340001a77983 */ /* 0x000f280000300800 */
[----:B------:R-:W4:Y:S01]  /*15400*/  LDL R163, [R1+0x248] ;  /* 0x0002480001a37983 */ /* 0x000f220000100800 */
[----:B--2---:R-:W-:-:S02]  /*15410*/  R2UR UR58, R170 ;  /* 0x00000000aa3a72ca */ /* 0x004fc400000e0000 */
[----:B------:R-:W-:Y:S01]  /*15420*/  R2UR UR59, R171 ;  /* 0x00000000ab3b72ca */ /* 0x000fe200000e0000 */
[-C--:B---3--:R-:W-:Y:S01]  /*15430*/  FMUL R150, R150, R4.reuse ;  /* 0x0000000496967220 */ /* 0x088fe20000400000 */
        /* <DEDUP_REMOVED lines=126> */
[----:B------:R-:W-:-:S06]  /*15c20*/  FMUL R25, R25, R5 ;  /* 0x0000000519197220 */ /* 0x000fcc0000400000 */
[----:B------:R-:W-:-:S06]  /*15c30*/  WARPGROUP.ARRIVE ;  /* 0x00000000000079c5 */ /* 0x000fcc0000000000 */
[----:B------:R-:W-:Y:S01]  /*15c40*/  QGMMA.64x256x32.F32.E4M3.E4M3 R24, R152, gdesc[UR56], R24, gsb0 ;  /* 0x03e0003898187df3 */ /* 0x000fe20008000818 */
[----:B------:R-:W-:Y:S01]  /*15c50*/  FADD R15, R166, R165 ;  /* 0x000000a5a60f7221 */ /* 0x000fe20000000000 */
[----:B------:R-:W-:-:S03]  /*15c60*/  FADD R16, R157, R156 ;  /* 0x0000009c9d107221 */ /* 0x000fc60000000000 */
[----:B------:R-:W-:Y:S01]  /*15c70*/  FADD R15, R164, R15 ;  /* 0x0000000fa40f7221 */ /* 0x000fe20000000000 */
[----:B------:R-:W-:-:S03]  /*15c80*/  FADD R16, R23, R16 ;  /* 0x0000001017107221 */ /* 0x000fc60000000000 */
[----:B------:R-:W-:Y:S01]  /*15c90*/  FADD R15, R162, R15 ;  /* 0x0000000fa20f7221 */ /* 0x000fe20000000000 */
[----:B------:R-:W-:-:S03]  /*15ca0*/  FADD R16, R21, R16 ;  /* 0x0000001015107221 */ /* 0x000fc60000000000 */
[----:B------:R-:W-:Y:S01]  /*15cb0*/  FADD R15, R161, R15 ;  /* 0x0000000fa10f7221 */ /* 0x000fe20000000000 */
[----:B------:R-:W-:-:S03]  /*15cc0*/  FADD R16, R20, R16 ;  /* 0x0000001014107221 */ /* 0x000fc60000000000 */
[----:B------:R-:W-:Y:S01]  /*15cd0*/  FADD R15, R160, R15 ;  /* 0x0000000fa00f7221 */ /* 0x000fe20000000000 */
[----:B------:R-:W-:Y:S01]  /*15ce0*/  FADD R16, R19, R16 ;  /* 0x0000001013107221 */ /* 0x000fe20000000000 */
[----:B------:R-:W0:Y:S01]  /*15cf0*/  S2R R170, SR_CTAID.X ;  /* 0x0000000000aa7919 */ /* 0x000e220000002500 */
[----:B------:R-:W-:Y:S01]  /*15d00*/  IADD3 R235, P0, R235, 0x20, RZ ;  /* 0x00000020ebeb7810 */ /* 0x000fe20007f1e0ff */
[----:B------:R-:W-:Y:S01]  /*15d10*/  FADD R15, R159, R15 ;  /* 0x0000000f9f0f7221 */ /* 0x000fe20000000000 */
[----:B------:R-:W-:Y:S01]  /*15d20*/  FADD R16, R17, R16 ;  /* 0x0000001011107221 */ /* 0x000fe20000000000 */
[----:B------:R-:W2:Y:S02]  /*15d30*/  LDC R19, c[0x0][0x254] ;  /* 0x00009500ff137b82 */ /* 0x000ea40000000800 */
[----:B------:R-:W-:Y:S01]  /*15d40*/  FADD R15, R158, R15 ;  /* 0x0000000f9e0f7221 */ /* 0x000fe20000000000 */
[----:B------:R-:W-:-:S04]  /*15d50*/  FADD R16, R18, R16 ;  /* 0x0000001012107221 */ /* 0x000fc80000000000 */
[----:B------:R-:W3:Y:S04]  /*15d60*/  SHFL.BFLY PT, R17, R15, 0x2, 0x1f ;  /* 0x0c401f000f117f89 */ /* 0x000ee800000e0000 */
[----:B------:R-:W4:Y:S01]  /*15d70*/  SHFL.BFLY PT, R18, R16, 0x2, 0x1f ;  /* 0x0c401f0010127f89 */ /* 0x000f2200000e0000 */
[----:B---3--:R-:W-:Y:S01]  /*15d80*/  FADD R15, R15, R17 ;  /* 0x000000110f0f7221 */ /* 0x008fe20000000000 */
[----:B----4-:R-:W-:-:S04]  /*15d90*/  FADD R16, R16, R18 ;  /* 0x0000001210107221 */ /* 0x010fc80000000000 */
[----:B------:R-:W3:Y:S04]  /*15da0*/  SHFL.BFLY PT, R17, R15, 0x1, 0x1f ;  /* 0x0c201f000f117f89 */ /* 0x000ee800000e0000 */
[----:B------:R-:W4:Y:S01]  /*15db0*/  SHFL.BFLY PT, R18, R16, 0x1, 0x1f ;  /* 0x0c201f0010127f89 */ /* 0x000f2200000e0000 */
[----:B0-----:R-:W-:-:S04]  /*15dc0*/  IMAD.SHL.U32 R170, R170, 0x40, RZ ;  /* 0x00000040aaaa7824 */ /* 0x001fc800078e00ff */
[----:B------:R-:W-:Y:S02]  /*15dd0*/  VIADD R170, R170, 0x40 ;  /* 0x00000040aaaa7836 */ /* 0x000fe40000000000 */
[----:B------:R-:W-:Y:S02]  /*15de0*/  IMAD.X R240, RZ, RZ, R240, P0 ;  /* 0x000000fffff07224 */ /* 0x000fe400000e06f0 */
[----:B---3--:R-:W-:Y:S01]  /*15df0*/  FADD R15, R15, R17 ;  /* 0x000000110f0f7221 */ /* 0x008fe20000000000 */
[----:B----4-:R-:W-:-:S03]  /*15e00*/  FADD R16, R16, R18 ;  /* 0x0000001210107221 */ /* 0x010fc60000000000 */
[----:B------:R-:W-:Y:S01]  /*15e10*/  FFMA R168, R4, R168, R15 ;  /* 0x000000a804a87223 */ /* 0x000fe2000000000f */
[----:B------:R-:W-:-:S04]  /*15e20*/  FFMA R167, R5, R167, R16 ;  /* 0x000000a705a77223 */ /* 0x000fc80000000010 */
[----:B------:R1:W-:Y:S01]  /*15e30*/  STL [R1+0x238], R168 ;  /* 0x000238a801007387 */ /* 0x0003e20000100800 */
[----:B------:R-:W-:-:S03]  /*15e40*/  ISETP.GE.U32.AND P0, PT, R235, R170, PT ;  /* 0x000000aaeb00720c */ /* 0x000fc60003f06070 */
[----:B------:R1:W-:Y:S04]  /*15e50*/  STL [R1+0x234], R167 ;  /* 0x000234a701007387 */ /* 0x0003e80000100800 */
[----:B------:R1:W-:Y:S04]  /*15e60*/  STL [R1+0x20c], R14 ;  /* 0x00020c0e01007387 */ /* 0x0003e80000100800 */
[----:B------:R1:W-:Y:S01]  /*15e70*/  STL [R1+0x208], R13 ;  /* 0x0002080d01007387 */ /* 0x0003e20000100800 */
[----:B------:R-:W-:Y:S01]  /*15e80*/  ISETP.GE.U32.AND.EX P0, PT, R240, RZ, PT, P0 ;  /* 0x000000fff000720c */ /* 0x000fe20003f06100 */
[----:B--2---:R-:W-:-:S02]  /*15e90*/  IMAD R2, R19, 0x20, R2 ;  /* 0x0000002013027824 */ /* 0x004fc400078e0202 */
[----:B------:R-:W-:Y:S02]  /*15ea0*/  IMAD R0, R163, 0x20, R0 ;  /* 0x00000020a3007824 */ /* 0x000fe400078e0200 */
[----:B------:R-:W-:Y:S02]  /*15eb0*/  IMAD.MOV.U32 R5, RZ, RZ, R14 ;  /* 0x000000ffff057224 */ /* 0x000fe400078e000e */
[----:B------:R-:W-:Y:S01]  /*15ec0*/  IMAD.MOV.U32 R4, RZ, RZ, R13 ;  /* 0x000000ffff047224 */ /* 0x000fe200078e000d */
[----:B------:R-:W-:-:S05]  /*15ed0*/  WARPGROUP.DEPBAR.LE gsb0, 0x0 ;  /* 0x00008000000079c5 */ /* 0x000fca0000010000 */
[----:B-1----:R-:W-:Y:S05]  /*15ee0*/  @!P0 BRA `(.L_x_1) ;  /* 0xffffff6800d48947 */ /* 0x002fea000383ffff */
.L_x_0:
[----:B------:R-:W-:Y:S04]  /*15ef0*/  STL [R1+0xa60], R5 ;  /* 0x000a600501007387 */ /* 0x000fe80000100800 */
[----:B------:R0:W-:Y:S04]  /*15f00*/  STL [R1+0xa5c], R4 ;  /* 0x000a5c0401007387 */ /* 0x0001e80000100800 */
[----:B------:R-:W2:Y:S04]  /*15f10*/  LDL.LU R2, [R1+0x234] ;  /* 0x0002340001027983 */ /* 0x000ea80000300800 */
[----:B------:R-:W3:Y:S04]  /*15f20*/  LDL.LU R173, [R1+0x238] ;  /* 0x0002380001ad7983 */ /* 0x000ee80000300800 */
[----:B------:R-:W4:Y:S04]  /*15f30*/  LDL.LU R172, [R1+0x8] ;  /* 0x0000080001ac7983 */ /* 0x000f280000300800 */
[----:B------:R-:W4:Y:S04]  /*15f40*/  LDL.LU R171, [R1] ;  /* 0x0000000001ab7983 */ /* 0x000f280000300800 */
[----:B------:R-:W4:Y:S04]  /*15f50*/  LDL.LU R170, [R1+0x4] ;  /* 0x0000040001aa7983 */ /* 0x000f280000300800 */
        /* <DEDUP_REMOVED lines=26> */
[----:B------:R-:W4:Y:S01]  /*16100*/  LDL.LU R156, [R1+0xe4] ;  /* 0x0000e400019c7983 */ /* 0x000f220000300800 */
[----:B------:R-:W-:-:S02]  /*16110*/  IMAD.MOV.U32 R11, RZ, RZ, 0x3dc6b27f ;  /* 0x3dc6b27fff0b7424 */ /* 0x000fc400078e00ff */
[C---:B--2---:R-:W-:Y:S01]  /*16120*/  FMUL R8, R2.reuse, 8388608 ;  /* 0x4b00000002087820 */ /* 0x044fe20000400000 */
[----:B------:R-:W-:Y:S01]  /*16130*/  BAR.SYNC.DEFER_BLOCKING 0x0 ;  /* 0x0000000000007b1d */ /* 0x000fe20000010000 */
[----:B------:R-:W-:Y:S01]  /*16140*/  FSETP.GEU.AND P1, PT, R2, 1.175494350822287508e-38, PT ;  /* 0x008000000200780b */ /* 0x000fe20003f2e000 */
[----:B---3--:R-:W-:-:S03]  /*16150*/  IMAD.MOV.U32 R3, RZ, RZ, R173 ;  /* 0x000000ffff037224 */ /* 0x008fc600078e00ad */
[----:B------:R-:W-:Y:S01]  /*16160*/  FSEL R8, R8, R2, !P1 ;  /* 0x0000000208087208 */ /* 0x000fe20004800000 */
[----:B----4-:R-:W-:-:S04]  /*16170*/  IMAD.MOV.U32 R173, RZ, RZ, R172 ;  /* 0x000000ffffad7224 */ /* 0x010fc800078e00ac */
[----:B------:R-:W-:Y:S02]  /*16180*/  VIADD R0, R8, 0xc0cafb0d ;  /* 0xc0cafb0d08007836 */ /* 0x000fe40000000000 */
[----:B------:R-:W-:Y:S01]  /*16190*/  FMUL R7, R173, 0.25 ;  /* 0x3e800000ad077820 */ /* 0x000fe20000400000 */
[----:B------:R-:W-:Y:S01]  /*161a0*/  FSETP.GT.AND P0, PT, |R3|, 8.50705917302346158658e+37, PT ;  /* 0x7e8000000300780b */ /* 0x000fe20003f04200 */
[----:B------:R-:W-:Y:S01]  /*161b0*/  IMAD.MOV.U32 R172, RZ, RZ, R171 ;  /* 0x000000ffffac7224 */ /* 0x000fe200078e00ab */
[----:B------:R-:W-:Y:S01]  /*161c0*/  LOP3.LUT R0, R0, 0xff800000, RZ, 0xc0, !PT ;  /* 0xff80000000007812 */ /* 0x000fe200078ec0ff */
[----:B------:R-:W-:Y:S01]  /*161d0*/  IMAD.MOV.U32 R171, RZ, RZ, R170 ;  /* 0x000000ffffab7224 */ /* 0x000fe200078e00aa */
[----:B------:R-:W-:Y:S02]  /*161e0*/  FSEL R200, R7, R173, P0 ;  /* 0x000000ad07c87208 */ /* 0x000fe40000000000 */
[----:B------:R-:W-:Y:S01]  /*161f0*/  FSEL R7, RZ, -23, P1 ;  /* 0xc1b80000ff077808 */ /* 0x000fe20000800000 */
[C---:B------:R-:W-:Y:S01]  /*16200*/  IMAD.IADD R9, R8.reuse, 0x1, -R0 ;  /* 0x0000000108097824 */ /* 0x040fe200078e0a00 */
[----:B------:R-:W-:Y:S01]  /*16210*/  I2FP.F32.S32 R0, R0 ;  /* 0x0000000000007245 */ /* 0x000fe20000201400 */
[----:B------:R-:W-:Y:S01]  /*16220*/  IMAD.MOV.U32 R170, RZ, RZ, R168 ;  /* 0x000000ffffaa7224 */ /* 0x000fe200078e00a8 */
[----:B------:R-:W-:Y:S01]  /*16230*/  ISETP.GE.U32.AND P1, PT, R8, 0x7f800000, PT ;  /* 0x7f8000000800780c */ /* 0x000fe20003f26070 */
[----:B------:R-:W-:-:S02]  /*16240*/  IMAD.MOV.U32 R168, RZ, RZ, R167 ;  /* 0x000000ffffa87224 */ /* 0x000fc400078e00a7 */
[----:B------:R-:W-:Y:S01]  /*16250*/  FFMA.FTZ R10, R0, 1.1920928955078125e-07, R7 ;  /* 0x34000000000a7823 */ /* 0x000fe20000010007 */
[----:B------:R-:W-:Y:S01]  /*16260*/  FADD R0, R9, -1 ;  /* 0xbf80000009007421 */ /* 0x000fe20000000000 */
[----:B------:R-:W-:-:S03]  /*16270*/  IMAD.MOV.U32 R167, RZ, RZ, R166 ;  /* 0x000000ffffa77224 */ /* 0x000fc600078e00a6 */
[----:B------:R-:W-:Y:S01]  /*16280*/  FFMA.FTZ R7, R0, R11, -0.16845393180847167969 ;  /* 0xbe2c7f3000077423 */ /* 0x000fe2000001000b */
[----:B------:R-:W-:-:S03]  /*16290*/  IMAD.MOV.U32 R166, RZ, RZ, R165 ;  /* 0x000000ffffa67224 */ /* 0x000fc600078e00a5 */
[C---:B------:R-:W-:Y:S01]  /*162a0*/  FFMA.FTZ R7, R0.reuse, R7, 0.1716887056827545166 ;  /* 0x3e2fcf2a00077423 */ /* 0x040fe20000010007 */
[----:B------:R-:W-:Y:S02]  /*162b0*/  IMAD.MOV.U32 R173, RZ, RZ, R172 ;  /* 0x000000ffffad7224 */ /* 0x000fe400078e00ac */
[----:B------:R-:W-:Y:S02]  /*162c0*/  IMAD.MOV.U32 R165, RZ, RZ, R164 ;  /* 0x000000ffffa57224 */ /* 0x000fe400078e00a4 */
[C---:B------:R-:W-:Y:S01]  /*162d0*/  FFMA.FTZ R7, R0.reuse, R7, -0.17900948226451873779 ;  /* 0xbe374e4300077423 */ /* 0x040fe20000010007 */
[----:B------:R-:W-:Y:S02]  /*162e0*/  IMAD.MOV.U32 R172, RZ, RZ, R171 ;  /* 0x000000ffffac7224 */ /* 0x000fe400078e00ab */
[----:B------:R-:W-:Y:S02]  /*162f0*/  IMAD.MOV.U32 R164, RZ, RZ, R163 ;  /* 0x000000ffffa47224 */ /* 0x000fe400078e00a3 */
[----:B------:R-:W-:Y:S01]  /*16300*/  FFMA.FTZ R7, R0, R7, 0.20512372255325317383 ;  /* 0x3e520bf400077423 */ /* 0x000fe20000010007 */
[----:B------:R-:W-:-:S02]  /*16310*/  IMAD.MOV.U32 R171, RZ, RZ, R170 ;  /* 0x000000ffffab7224 */ /* 0x000fc400078e00aa */
[----:B------:R-:W-:Y:S02]  /*16320*/  IMAD.MOV.U32 R163, RZ, RZ, R162 ;  /* 0x000000ffffa37224 */ /* 0x000fe400078e00a2 */
[C---:B------:R-:W-:Y:S01]  /*16330*/  FFMA.FTZ R7, R0.reuse, R7, -0.24046532809734344482 ;  /* 0xbe763c8b00077423 */ /* 0x040fe20000010007 */
[----:B------:R-:W-:Y:S02]  /*16340*/  IMAD.MOV.U32 R170, RZ, RZ, R168 ;  /* 0x000000ffffaa7224 */ /* 0x000fe400078e00a8 */
[----:B------:R-:W-:Y:S02]  /*16350*/  IMAD.MOV.U32 R162, RZ, RZ, R161 ;  /* 0x000000ffffa27224 */ /* 0x000fe400078e00a1 */
[----:B------:R-:W-:Y:S01]  /*16360*/  FFMA.FTZ R7, R0, R7, 0.28857114911079406738 ;  /* 0x3e93bf9900077423 */ /* 0x000fe20000010007 */
[----:B------:R-:W-:Y:S02]  /*16370*/  IMAD.MOV.U32 R168, RZ, RZ, R167 ;  /* 0x000000ffffa87224 */ /* 0x000fe400078e00a7 */
[----:B------:R-:W-:-:S02]  /*16380*/  IMAD.MOV.U32 R161, RZ, RZ, R160 ;  /* 0x000000ffffa17224 */ /* 0x000fc400078e00a0 */
[C---:B------:R-:W-:Y:S01]  /*16390*/  FFMA.FTZ R7, R0.reuse, R7, -0.36067417263984680176 ;  /* 0xbeb8aa4900077423 */ /* 0x040fe20000010007 */
[----:B------:R-:W-:Y:S02]  /*163a0*/  IMAD.MOV.U32 R167, RZ, RZ, R166 ;  /* 0x000000ffffa77224 */ /* 0x000fe400078e00a6 */
[----:B------:R-:W-:Y:S02]  /*163b0*/  IMAD.MOV.U32 R160, RZ, RZ, R159 ;  /* 0x000000ffffa07224 */ /* 0x000fe400078e009f */
[C---:B------:R-:W-:Y:S01]  /*163c0*/  FFMA.FTZ R7, R0.reuse, R7, 0.48089820146560668945 ;  /* 0x3ef6384a00077423 */ /* 0x040fe20000010007 */
[----:B------:R-:W-:Y:S02]  /*163d0*/  IMAD.MOV.U32 R166, RZ, RZ, R165 ;  /* 0x000000ffffa67224 */ /* 0x000fe400078e00a5 */
[----:B------:R-:W-:Y:S02]  /*163e0*/  IMAD.MOV.U32 R159, RZ, RZ, R158 ;  /* 0x000000ffff9f7224 */ /* 0x000fe400078e009e */
[----:B------:R-:W-:-:S04]  /*163f0*/  FFMA.FTZ R7, R0, R7, -0.72134751081466674805 ;  /* 0xbf38aa3b00077423 */ /* 0x000fc80000010007 */
[----:B------:R-:W-:-:S04]  /*16400*/  FMUL R7, R0, R7 ;  /* 0x0000000700077220 */ /* 0x000fc80000400000 */
[----:B------:R-:W-:-:S04]  /*16410*/  FMUL R7, R0, R7 ;  /* 0x0000000700077220 */ /* 0x000fc80000400000 */
[----:B------:R-:W-:-:S04]  /*16420*/  FFMA.FTZ R0, R0, 1.4426950216293334961, R7 ;  /* 0x3fb8aa3b00007823 */ /* 0x000fc80000010007 */
[----:B0-----:R-:W-:Y:S01]  /*16430*/  FADD R4, R10, R0 ;  /* 0x000000000a047221 */ /* 0x001fe20000000000 */
[----:B------:R-:W-:Y:S02]  /*16440*/  @P1 IMAD.MOV.U32 R0, RZ, RZ, 0x7f800000 ;  /* 0x7f800000ff001424 */ /* 0x000fe400078e00ff */
[----:B------:R-:W-:Y:S02]  /*16450*/  IMAD.MOV.U32 R165, RZ, RZ, R164 ;  /* 0x000000ffffa57224 */ /* 0x000fe400078e00a4 */
[----:B------:R-:W-:Y:S01]  /*16460*/  @P1 FFMA.FTZ R4, R8, R0, +INF ;  /* 0x7f80000008041423 */ /* 0x000fe20000010000 */
[----:B------:R-:W-:Y:S02]  /*16470*/  IMAD.MOV.U32 R164, RZ, RZ, R163 ;  /* 0x000000ffffa47224 */ /* 0x000fe400078e00a3 */
[----:B------:R-:W-:Y:S02]  /*16480*/  IMAD.MOV.U32 R163, RZ, RZ, R162 ;  /* 0x000000ffffa37224 */ /* 0x000fe400078e00a2 */
[----:B------:R-:W-:-:S02]  /*16490*/  IMAD.MOV.U32 R162, RZ, RZ, R161 ;  /* 0x000000ffffa27224 */ /* 0x000fc400078e00a1 */
[----:B------:R-:W-:Y:S02]  /*164a0*/  IMAD.MOV.U32 R161, RZ, RZ, R160 ;  /* 0x000000ffffa17224 */ /* 0x000fe400078e00a0 */
[----:B------:R-:W-:Y:S02]  /*164b0*/  IMAD.MOV.U32 R160, RZ, RZ, R159 ;  /* 0x000000ffffa07224 */ /* 0x000fe400078e009f */
[----:B------:R-:W-:-:S04]  /*164c0*/  IMAD.MOV.U32 R158, RZ, RZ, R157 ;  /* 0x000000ffff9e7224 */ /* 0x000fc800078e009d */
[----:B------:R-:W-:Y:S02]  /*164d0*/  IMAD.MOV.U32 R159, RZ, RZ, R158 ;  /* 0x000000ffff9f7224 */ /* 0x000fe400078e009e */
[----:B------:R-:W-:Y:S02]  /*164e0*/  IMAD.MOV.U32 R157, RZ, RZ, R156 ;  /* 0x000000ffff9d7224 */ /* 0x000fe400078e009c */
[----:B------:R-:W2:Y:S04]  /*164f0*/  LDL.LU R156, [R1+0xe0] ;  /* 0x0000e000019c7983 */ /* 0x000ea80000300800 */
[----:B------:R0:W-:Y:S04]  /*16500*/  STL [R1+0x204], R4 ;  /* 0x0002040401007387 */ /* 0x0001e80000100800 */
[----:B------:R-:W3:Y:S01]  /*16510*/  LDL.LU R158, [R1+0xf4] ;  /* 0x0000f400019e7983 */ /* 0x000ee20000300800 */
[C---:B------:R-:W-:Y:S01]  /*16520*/  FMUL R7, R3.reuse, 8388608 ;  /* 0x4b00000003077820 */ /* 0x040fe20000400000 */
[----:B------:R-:W-:Y:S01]  /*16530*/  FSETP.GEU.AND P2, PT, R3, 1.175494350822287508e-38, PT ;  /* 0x008000000300780b */ /* 0x000fe20003f4e000 */
[----:B------:R-:W-:Y:S01]  /*16540*/  IMAD.MOV.U32 R202, RZ, RZ, R159 ;  /* 0x000000ffffca7224 */ /* 0x000fe200078e009f */
[----:B------:R-:W-:Y:S01]  /*16550*/  FSETP.NEU.AND P1, PT, R8, RZ, PT ;  /* 0x000000ff0800720b */ /* 0x000fe20003f2d000 */
[----:B------:R-:W-:Y:S01]  /*16560*/  IMAD.MOV.U32 R204, RZ, RZ, R161 ;  /* 0x000000ffffcc7224 */ /* 0x000fe200078e00a1 */
[----:B------:R-:W-:Y:S01]  /*16570*/  FSEL R7, R7, R3, !P2 ;  /* 0x0000000307077208 */ /* 0x000fe20005000000 */
[----:B------:R-:W-:Y:S01]  /*16580*/  IMAD.MOV.U32 R203, RZ, RZ, R160 ;  /* 0x000000ffffcb7224 */ /* 0x000fe200078e00a0 */
[----:B------:R-:W-:Y:S01]  /*16590*/  FSEL R8, RZ, -23, P2 ;  /* 0xc1b80000ff087808 */ /* 0x000fe20001000000 */
[----:B------:R-:W-:Y:S01]  /*165a0*/  IMAD.MOV.U32 R206, RZ, RZ, R163 ;  /* 0x000000ffffce7224 */ /* 0x000fe200078e00a3 */
[C---:B------:R-:W-:Y:S01]  /*165b0*/  ISETP.GE.U32.AND P2, PT, R7.reuse, 0x7f800000, PT ;  /* 0x7f8000000700780c */ /* 0x040fe20003f46070 */
[----:B------:R-:W-:-:S02]  /*165c0*/  VIADD R0, R7, 0xc0cafb0d ;  /* 0xc0cafb0d07007836 */ /* 0x000fc40000000000 */
[----:B------:R-:W-:Y:S01]  /*165d0*/  FMUL R197, R173, 0.25 ;  /* 0x3e800000adc57820 */ /* 0x000fe20000400000 */
[----:B------:R-:W-:Y:S01]  /*165e0*/  IMAD.MOV.U32 R205, RZ, RZ, R162 ;  /* 0x000000ffffcd7224 */ /* 0x000fe200078e00a2 */
[----:B------:R-:W-:Y:S01]  /*165f0*/  FSETP.GT.AND P3, PT, |R2|, 8.50705917302346158658e+37, PT ;  /* 0x7e8000000200780b */ /* 0x000fe20003f64200 */
[----:B------:R-:W-:Y:S01]  /*16600*/  IMAD.MOV.U32 R208, RZ, RZ, R165 ;  /* 0x000000ffffd07224 */ /* 0x000fe200078e00a5 */
[----:B------:R-:W-:Y:S01]  /*16610*/  LOP3.LUT R0, R0, 0xff800000, RZ, 0xc0, !PT ;  /* 0xff80000000007812 */ /* 0x000fe200078ec0ff */
[----:B------:R-:W-:Y:S01]  /*16620*/  IMAD.MOV.U32 R207, RZ, RZ, R164 ;  /* 0x000000ffffcf7224 */ /* 0x000fe200078e00a4 */
[----:B------:R-:W-:Y:S01]  /*16630*/  FSEL R197, R197, R173, P3 ;  /* 0x000000adc5c57208 */ /* 0x000fe20001800000 */
[----:B------:R-:W-:Y:S02]  /*16640*/  IMAD.MOV.U32 R190, RZ, RZ, R167 ;  /* 0x000000ffffbe7224 */ /* 0x000fe400078e00a7 */
[----:B------:R-:W-:Y:S01]  /*16650*/  IMAD.IADD R9, R7, 0x1, -R0 ;  /* 0x0000000107097824 */ /* 0x000fe200078e0a00 */
[----:B------:R-:W-:Y:S01]  /*16660*/  I2FP.F32.S32 R0, R0 ;  /* 0x0000000000007245 */ /* 0x000fe20000201400 */
[----:B------:R-:W-:-:S02]  /*16670*/  IMAD.MOV.U32 R209, RZ, RZ, R166 ;  /* 0x000000ffffd17224 */ /* 0x000fc400078e00a6 */
[----:B------:R-:W-:Y:S02]  /*16680*/  IMAD.MOV.U32 R191, RZ, RZ, R168 ;  /* 0x000000ffffbf7224 */ /* 0x000fe400078e00a8 */
[----:B------:R-:W-:Y:S01]  /*16690*/  FFMA.FTZ R10, R0, 1.1920928955078125e-07, R8 ;  /* 0x34000000000a7823 */ /* 0x000fe20000010008 */
[----:B------:R-:W-:Y:S01]  /*166a0*/  FADD R0, R9, -1 ;  /* 0xbf80000009007421 */ /* 0x000fe20000000000 */
[----:B------:R-:W-:Y:S02]  /*166b0*/  IMAD.MOV.U32 R193, RZ, RZ, R171 ;  /* 0x000000ffffc17224 */ /* 0x000fe400078e00ab */
[----:B------:R-:W-:Y:S02]  /*166c0*/  IMAD.MOV.U32 R192, RZ, RZ, R170 ;  /* 0x000000ffffc07224 */ /* 0x000fe400078e00aa */
[----:B------:R-:W-:Y:S01]  /*166d0*/  FFMA.FTZ R8, R0, R11, -0.16845393180847167969 ;  /* 0xbe2c7f3000087423 */ /* 0x000fe2000001000b */
[----:B------:R-:W-:-:S03]  /*166e0*/  IMAD.MOV.U32 R194, RZ, RZ, R172 ;  /* 0x000000ffffc27224 */ /* 0x000fc600078e00ac */
[----:B------:R-:W-:-:S04]  /*166f0*/  FFMA.FTZ R8, R0, R8, 0.1716887056827545166 ;  /* 0x3e2fcf2a00087423 */ /* 0x000fc80000010008 */
[----:B------:R-:W-:-:S04]  /*16700*/  FFMA.FTZ R8, R0, R8, -0.17900948226451873779 ;  /* 0xbe374e4300087423 */ /* 0x000fc80000010008 */
[----:B------:R-:W-:-:S04]  /*16710*/  FFMA.FTZ R8, R0, R8, 0.20512372255325317383 ;  /* 0x3e520bf400087423 */ /* 0x000fc80000010008 */
[----:B------:R-:W-:-:S04]  /*16720*/  FFMA.FTZ R8, R0, R8, -0.24046532809734344482 ;  /* 0xbe763c8b00087423 */ /* 0x000fc80000010008 */
[----:B------:R-:W-:-:S04]  /*16730*/  FFMA.FTZ R8, R0, R8, 0.28857114911079406738 ;  /* 0x3e93bf9900087423 */ /* 0x000fc80000010008 */
[----:B------:R-:W-:-:S04]  /*16740*/  FFMA.FTZ R8, R0, R8, -0.36067417263984680176 ;  /* 0xbeb8aa4900087423 */ /* 0x000fc80000010008 */
[----:B------:R-:W-:-:S04]  /*16750*/  FFMA.FTZ R8, R0, R8, 0.48089820146560668945 ;  /* 0x3ef6384a00087423 */ /* 0x000fc80000010008 */
[----:B------:R-:W-:-:S04]  /*16760*/  FFMA.FTZ R8, R0, R8, -0.72134751081466674805 ;  /* 0xbf38aa3b00087423 */ /* 0x000fc80000010008 */
[----:B------:R-:W-:-:S04]  /*16770*/  FMUL R8, R0, R8 ;  /* 0x0000000800087220 */ /* 0x000fc80000400000 */
[----:B------:R-:W-:-:S04]  /*16780*/  FMUL R8, R0, R8 ;  /* 0x0000000800087220 */ /* 0x000fc80000400000 */
[----:B------:R-:W-:-:S04]  /*16790*/  FFMA.FTZ R0, R0, 1.4426950216293334961, R8 ;  /* 0x3fb8aa3b00007823 */ /* 0x000fc80000010008 */
[----:B0-----:R-:W-:Y:S01]  /*167a0*/  FADD R4, R10, R0 ;  /* 0x000000000a047221 */ /* 0x001fe20000000000 */
[----:B------:R-:W-:-:S04]  /*167b0*/  @P2 IMAD.MOV.U32 R0, RZ, RZ, 0x7f800000 ;  /* 0x7f800000ff002424 */ /* 0x000fc800078e00ff */
[----:B------:R-:W-:-:S05]  /*167c0*/  @P2 FFMA.FTZ R4, R7, R0, +INF ;  /* 0x7f80000007042423 */ /* 0x000fca0000010000 */
[----:B------:R0:W-:Y:S01]  /*167d0*/  STL [R1+0x200], R4 ;  /* 0x0002000401007387 */ /* 0x0001e20000100800 */
[----:B---3--:R-:W-:-:S03]  /*167e0*/  IMAD.MOV.U32 R159, RZ, RZ, R158 ;  /* 0x000000ffff9f7224 */ /* 0x008fc600078e009e */
[----:B------:R-:W3:Y:S04]  /*167f0*/  LDL.LU R158, [R1+0xf0] ;  /* 0x0000f000019e7983 */ /* 0x000ee80000300800 */
        /* <DEDUP_REMOVED lines=32> */
[----:B------:R-:W-:Y:S01]  /*16a00*/  FMUL R11, R13, 0.25 ;  /* 0x3e8000000d0b7820 */ /* 0x000fe20000400000 */
[C---:B------:R-:W-:Y:S01]  /*16a10*/  FSETP.GEU.AND P4, PT, |R2|.reuse, 1.175494350822287508e-38, PT ;  /* 0x008000000200780b */ /* 0x040fe20003f8e200 */
[----:B------:R-:W-:Y:S01]  /*16a20*/  @P3 FMUL R2, R2, 0.25 ;  /* 0x3e80000002023820 */ /* 0x000fe20000400000 */
[----:B------:R-:W-:Y:S01]  /*16a30*/  FMUL R196, R194, 0.25 ;  /* 0x3e800000c2c47820 */ /* 0x000fe20000400000 */
[----:B------:R-:W-:Y:S01]  /*16a40*/  FMUL R195, R193, 0.25 ;  /* 0x3e800000c1c37820 */ /* 0x000fe20000400000 */
[----:B------:R-:W-:Y:S01]  /*16a50*/  FSEL R11, R11, R13, P3 ;  /* 0x0000000d0b0b7208 */ /* 0x000fe20001800000 */
[----:B------:R-:W-:Y:S01]  /*16a60*/  FMUL R13, R14, 0.25 ;  /* 0x3e8000000e0d7820 */ /* 0x000fe20000400000 */
[----:B------:R-:W-:Y:S01]  /*16a70*/  FMUL R22, R153, 0.25 ;  /* 0x3e80000099167820 */ /* 0x000fe20000400000 */
[----:B------:R-:W-:Y:S01]  /*16a80*/  FSEL R196, R196, R194, P3 ;  /* 0x000000c2c4c47208 */ /* 0x000fe20001800000 */
[----:B------:R-:W-:Y:S01]  /*16a90*/  FMUL R194, R192, 0.25 ;  /* 0x3e800000c0c27820 */ /* 0x000fe20000400000 */
[----:B------:R-:W-:Y:S01]  /*16aa0*/  FSEL R195, R195, R193, P3 ;  /* 0x000000c1c3c37208 */ /* 0x000fe20001800000 */
[----:B------:R-:W-:Y:S01]  /*16ab0*/  FMUL R193, R191, 0.25 ;  /* 0x3e800000bfc17820 */ /* 0x000fe20000400000 */
[----:B------:R-:W-:Y:S01]  /*16ac0*/  FSEL R13, R13, R14, P3 ;  /* 0x0000000e0d0d7208 */ /* 0x000fe20001800000 */
[----:B------:R-:W-:Y:S01]  /*16ad0*/  FMUL R14, R17, 0.25 ;  /* 0x3e800000110e7820 */ /* 0x000fe20000400000 */
[----:B------:R-:W-:Y:S01]  /*16ae0*/  @!P4 FMUL R2, R2, 16777216 ;  /* 0x4b8000000202c820 */ /* 0x000fe20000400000 */
[----:B------:R-:W-:Y:S01]  /*16af0*/  FSEL R194, R194, R192, P3 ;  /* 0x000000c0c2c27208 */ /* 0x000fe20001800000 */
[----:B------:R-:W-:Y:S01]  /*16b00*/  FMUL R192, R190, 0.25 ;  /* 0x3e800000bec07820 */ /* 0x000fe20000400000 */
[----:B------:R-:W-:Y:S01]  /*16b10*/  FSEL R22, R22, R153, P3 ;  /* 0x0000009916167208 */ /* 0x000fe20001800000 */
[----:B------:R-:W-:Y:S01]  /*16b20*/  FMUL R153, R154, 0.25 ;  /* 0x3e8000009a997820 */ /* 0x000fe20000400000 */
[----:B------:R-:W-:Y:S01]  /*16b30*/  FSEL R14, R14, R17, P3 ;  /* 0x000000110e0e7208 */ /* 0x000fe20001800000 */
[----:B------:R-:W-:Y:S01]  /*16b40*/  FMUL R17, R18, 0.25 ;  /* 0x3e80000012117820 */ /* 0x000fe20000400000 */
[----:B------:R-:W1:Y:S01]  /*16b50*/  MUFU.RCP R2, R2 ;  /* 0x0000000200027308 */ /* 0x000e620000001000 */
[----:B------:R-:W-:Y:S01]  /*16b60*/  @!P4 FMUL R197, R197, 16777216 ;  /* 0x4b800000c5c5c820 */ /* 0x000fe20000400000 */
[----:B------:R-:W-:Y:S01]  /*16b70*/  @!P4 FMUL R196, R196, 16777216 ;  /* 0x4b800000c4c4c820 */ /* 0x000fe20000400000 */
[----:B------:R-:W-:Y:S01]  /*16b80*/  FSEL R193, R193, R191, P3 ;  /* 0x000000bfc1c17208 */ /* 0x000fe20001800000 */
[----:B------:R-:W-:Y:S01]  /*16b90*/  @!P4 FMUL R195, R195, 16777216 ;  /* 0x4b800000c3c3c820 */ /* 0x000fe20000400000 */
[----:B------:R-:W-:Y:S01]  /*16ba0*/  FSEL R17, R17, R18, P3 ;  /* 0x0000001211117208 */ /* 0x000fe20001800000 */
[----:B------:R-:W-:Y:S01]  /*16bb0*/  FMUL R18, R21, 0.25 ;  /* 0x3e80000015127820 */ /* 0x000fe20000400000 */
[----:B------:R-:W-:Y:S01]  /*16bc0*/  FSEL R192, R192, R190, P3 ;  /* 0x000000bec0c07208 */ /* 0x000fe20001800000 */
[----:B------:R-:W-:Y:S01]  /*16bd0*/  FMUL R191, R209, 0.25 ;  /* 0x3e800000d1bf7820 */ /* 0x000fe20000400000 */
[----:B------:R-:W-:Y:S01]  /*16be0*/  FSEL R153, R153, R154, P3 ;  /* 0x0000009a99997208 */ /* 0x000fe20001800000 */
[----:B------:R-:W-:Y:S01]  /*16bf0*/  FMUL R0, R207, 0.25 ;  /* 0x3e800000cf007820 */ /* 0x000fe20000400000 */
[----:B------:R-:W-:Y:S01]  /*16c00*/  FSEL R18, R18, R21, P3 ;  /* 0x0000001512127208 */ /* 0x000fe20001800000 */
[----:B------:R-:W-:Y:S01]  /*16c10*/  FMUL R21, R23, 0.25 ;  /* 0x3e80000017157820 */ /* 0x000fe20000400000 */
[----:B------:R-:W-:Y:S01]  /*16c20*/  FMUL R154, R157, 0.25 ;  /* 0x3e8000009d9a7820 */ /* 0x000fe20000400000 */
[----:B------:R-:W-:Y:S01]  /*16c30*/  FMUL R190, R208, 0.25 ;  /* 0x3e800000d0be7820 */ /* 0x000fe20000400000 */
[----:B------:R-:W-:Y:S01]  /*16c40*/  @!P4 FMUL R194, R194, 16777216 ;  /* 0x4b800000c2c2c820 */ /* 0x000fe20000400000 */
[----:B------:R-:W-:Y:S01]  /*16c50*/  FSETP.NEU.AND P2, PT, R7, RZ, PT ;  /* 0x000000ff0700720b */ /* 0x000fe20003f4d000 */
[----:B-1----:R-:W-:Y:S01]  /*16c60*/  FMUL R197, R2, R197 ;  /* 0x000000c502c57220 */ /* 0x002fe20000400000 */
[----:B------:R-:W-:Y:S01]  /*16c70*/  FSEL R21, R21, R23, P3 ;  /* 0x0000001715157208 */ /* 0x000fe20001800000 */
[----:B------:R-:W-:Y:S01]  /*16c80*/  FMUL R23, R152, 0.25 ;  /* 0x3e80000098177820 */ /* 0x000fe20000400000 */
[C---:B0-----:R-:W-:Y:S01]  /*16c90*/  FMUL R4, R2.reuse, R196 ;  /* 0x000000c402047220 */ /* 0x041fe20000400000 */
[----:B------:R-:W-:Y:S01]  /*16ca0*/  FMUL R5, R2, R195 ;  /* 0x000000c302057220 */ /* 0x000fe20000400000 */
[----:B------:R-:W-:Y:S01]  /*16cb0*/  @!P4 FMUL R193, R193, 16777216 ;  /* 0x4b800000c1c1c820 */ /* 0x000fe20000400000 */
[----:B------:R-:W-:Y:S01]  /*16cc0*/  FSEL R191, R191, R209, P3 ;  /* 0x000000d1bfbf7208 */ /* 0x000fe20001800000 */
[----:B------:R-:W-:Y:S01]  /*16cd0*/  FMUL R7, R206, 0.25 ;  /* 0x3e800000ce077820 */ /* 0x000fe20000400000 */
[----:B------:R-:W-:Y:S01]  /*16ce0*/  FSEL R23, R23, R152, P3 ;  /* 0x0000009817177208 */ /* 0x000fe20001800000 */
[----:B------:R-:W-:Y:S01]  /*16cf0*/  FMUL R152, R155, 0.25 ;  /* 0x3e8000009b987820 */ /* 0x000fe20000400000 */
[----:B------:R-:W-:Y:S01]  /*16d00*/  @!P4 FMUL R192, R192, 16777216 ;  /* 0x4b800000c0c0c820 */ /* 0x000fe20000400000 */
[----:B------:R-:W-:Y:S01]  /*16d10*/  FSEL R0, R0, R207, P3 ;  /* 0x000000cf00007208 */ /* 0x000fe20001800000 */
[----:B------:R-:W-:Y:S01]  /*16d20*/  STL [R1+0x8], R197 ;  /* 0x000008c501007387 */ /* 0x000fe20000100800 */
[----:B------:R-:W-:Y:S01]  /*16d30*/  FSEL R154, R154, R157, P3 ;  /* 0x0000009d9a9a7208 */ /* 0x000fe20001800000 */
[----:B------:R-:W-:Y:S01]  /*16d40*/  FMUL R194, R2, R194 ;  /* 0x000000c202c27220 */ /* 0x000fe20000400000 */
[----:B------:R-:W-:Y:S01]  /*16d50*/  FSEL R152, R152, R155, P3 ;  /* 0x0000009b98987208 */ /* 0x000fe20001800000 */
[----:B--2---:R-:W-:Y:S01]  /*16d60*/  FMUL R155, R156, 0.25 ;  /* 0x3e8000009c9b7820 */ /* 0x004fe20000400000 */
[----:B------:R-:W-:Y:S01]  /*16d70*/  FSEL R190, R190, R208, P3 ;  /* 0x000000d0bebe7208 */ /* 0x000fe20001800000 */
[----:B------:R0:W-:Y:S01]  /*16d80*/  STL [R1], R4 ;  /* 0x0000000401007387 */ /* 0x0001e20000100800 */
[----:B------:R-:W-:Y:S01]  /*16d90*/  FSEL R7, R7, R206, P3 ;  /* 0x000000ce07077208 */ /* 0x000fe20001800000 */
[----:B------:R-:W-:Y:S01]  /*16da0*/  @!P4 FMUL R191, R191, 16777216 ;  /* 0x4b800000bfbfc820 */ /* 0x000fe20000400000 */
[----:B------:R-:W-:Y:S01]  /*16db0*/  FSEL R155, R155, R156, P3 ;  /* 0x0000009c9b9b7208 */ /* 0x000fe20001800000 */
[----:B------:R-:W-:Y:S01]  /*16dc0*/  FMUL R156, R159, 0.25 ;  /* 0x3e8000009f9c7820 */ /* 0x000fe20000400000 */
[----:B------:R1:W-:Y:S01]  /*16dd0*/  STL [R1+0x24], R5 ;  /* 0x0000240501007387 */ /* 0x0003e20000100800 */
[----:B------:R-:W-:Y:S01]  /*16de0*/  @!P4 FMUL R0, R0, 16777216 ;  /* 0x4b8000000000c820 */ /* 0x000fe20000400000 */
[----:B------:R-:W-:Y:S01]  /*16df0*/  @!P4 FMUL R190, R190, 16777216 ;  /* 0x4b800000bebec820 */ /* 0x000fe20000400000 */
[----:B------:R-:W-:Y:S01]  /*16e00*/  FMUL R191, R2, R191 ;  /* 0x000000bf02bf7220 */ /* 0x000fe20000400000 */
[----:B------:R-:W-:Y:S01]  /*16e10*/  FSEL R156, R156, R159, P3 ;  /* 0x0000009f9c9c7208 */ /* 0x000fe20001800000 */
[C---:B0-----:R-:W-:Y:S01]  /*16e20*/  FMUL R4, R2.reuse, R193 ;  /* 0x000000c102047220 */ /* 0x041fe20000400000 */
[----:B------:R-:W-:Y:S01]  /*16e30*/  STL [R1+0x10], R194 ;  /* 0x000010c201007387 */ /* 0x000fe20000100800 */
[----:B------:R-:W-:Y:S01]  /*16e40*/  @!P4 FMUL R7, R7, 16777216 ;  /* 0x4b8000000707c820 */ /* 0x000fe20000400000 */
[----:B------:R-:W-:Y:S01]  /*16e50*/  FMUL R12, R15, 0.25 ;  /* 0x3e8000000f0c7820 */ /* 0x000fe20000400000 */
[----:B------:R-:W-:Y:S01]  /*16e60*/  FMUL R10, R203, 0.25 ;  /* 0x3e800000cb0a7820 */ /* 0x000fe20000400000 */
[----:B-1----:R-:W-:Y:S01]  /*16e70*/  FMUL R5, R2, R192 ;  /* 0x000000c002057220 */ /* 0x002fe20000400000 */
[----:B------:R0:W-:Y:S01]  /*16e80*/  STL [R1+0x30], R4 ;  /* 0x0000300401007387 */ /* 0x0001e20000100800 */
[----:B------:R-:W-:Y:S01]  /*16e90*/  FMUL R9, R204, 0.25 ;  /* 0x3e800000cc097820 */ /* 0x000fe20000400000 */
[----:B------:R-:W-:Y:S01]  /*16ea0*/  FSEL R12, R12, R15, P3 ;  /* 0x0000000f0c0c7208 */ /* 0x000fe20001800000 */
[----:B------:R-:W-:Y:S01]  /*16eb0*/  FMUL R15, R16, 0.25 ;  /* 0x3e800000100f7820 */ /* 0x000fe20000400000 */
[----:B------:R1:W-:Y:S01]  /*16ec0*/  STL [R1+0x14], R5 ;  /* 0x0000140501007387 */ /* 0x0003e20000100800 */
[----:B------:R-:W-:Y:S01]  /*16ed0*/  FSEL R10, R10, R203, P3 ;  /* 0x000000cb0a0a7208 */ /* 0x000fe20001800000 */
[----:B------:R-:W-:Y:S01]  /*16ee0*/  FMUL R8, R205, 0.25 ;  /* 0x3e800000cd087820 */ /* 0x000fe20000400000 */
[----:B------:R-:W-:Y:S01]  /*16ef0*/  FSEL R9, R9, R204, P3 ;  /* 0x000000cc09097208 */ /* 0x000fe20001800000 */
[----:B------:R2:W-:Y:S01]  /*16f00*/  STL [R1+0x34], R191 ;  /* 0x000034bf01007387 */ /* 0x0005e20000100800 */
[----:B------:R-:W-:Y:S01]  /*16f10*/  FSEL R15, R15, R16, P3 ;  /* 0x000000100f0f7208 */ /* 0x000fe20001800000 */
[----:B0-----:R-:W-:Y:S01]  /*16f20*/  FMUL R4, R2, R190 ;  /* 0x000000be02047220 */ /* 0x001fe20000400000 */
[----:B------:R-:W-:Y:S01]  /*16f30*/  FMUL R16, R19, 0.25 ;  /* 0x3e80000013107820 */ /* 0x000fe20000400000 */
[----:B------:R-:W-:Y:S01]  /*16f40*/  FSEL R8, R8, R205, P3 ;  /* 0x000000cd08087208 */ /* 0x000fe20001800000 */
[----:B------:R-:W-:Y:S01]  /*16f50*/  @!P4 FMUL R9, R9, 16777216 ;  /* 0x4b8000000909c820 */ /* 0x000fe20000400000 */
[C---:B-1----:R-:W-:Y:S01]  /*16f60*/  FMUL R5, R2.reuse, R0 ;  /* 0x0000000002057220 */ /* 0x042fe20000400000 */
[----:B------:R-:W-:Y:S01]  /*16f70*/  FMUL R0, R2, R7 ;  /* 0x0000000702007220 */ /* 0x000fe20000400000 */
[----:B------:R-:W-:Y:S01]  /*16f80*/  FSEL R16, R16, R19, P3 ;  /* 0x0000001310107208 */ /* 0x000fe20001800000 */
[----:B------:R-:W-:Y:S01]  /*16f90*/  FMUL R19, R20, 0.25 ;  /* 0x3e80000014137820 */ /* 0x000fe20000400000 */
[----:B------:R-:W-:Y:S01]  /*16fa0*/  @!P4 FMUL R8, R8, 16777216 ;  /* 0x4b8000000808c820 */ /* 0x000fe20000400000 */
[----:B------:R-:W-:Y:S01]  /*16fb0*/  STL [R1+0xa64], R5 ;  /* 0x000a640501007387 */ /* 0x000fe20000100800 */
[----:B------:R-:W-:Y:S01]  /*16fc0*/  @!P4 FMUL R10, R10, 16777216 ;  /* 0x4b8000000a0ac820 */ /* 0x000fe20000400000 */
[----:B------:R-:W-:Y:S01]  /*16fd0*/  @!P4 FMUL R11, R11, 16777216 ;  /* 0x4b8000000b0bc820 */ /* 0x000fe20000400000 */
[----:B------:R-:W-:Y:S01]  /*16fe0*/  FSEL R19, R19, R20, P3 ;  /* 0x0000001413137208 */ /* 0x000fe20001800000 */
[----:B------:R0:W-:Y:S01]  /*16ff0*/  STL [R1+0x20], R4 ;  /* 0x0000200401007387 */ /* 0x0001e20000100800 */
[----:B------:R-:W-:Y:S01]  /*17000*/  FMUL R20, R202, 0.25 ;  /* 0x3e800000ca147820 */ /* 0x000fe20000400000 */
[----:B------:R-:W-:Y:S01]  /*17010*/  @!P4 FMUL R12, R12, 16777216 ;  /* 0x4b8000000c0cc820 */ /* 0x000fe20000400000 */
[----:B------:R-:W-:Y:S01]  /*17020*/  @!P4 FMUL R13, R13, 16777216 ;  /* 0x4b8000000d0dc820 */ /* 0x000fe20000400000 */
[----:B------:R-:W4:Y:S01]  /*17030*/  LDL.LU R190, [R1+0xc] ;  /* 0x00000c0001be7983 */ /* 0x000f220000300800 */
[----:B------:R-:W-:Y:S01]  /*17040*/  @!P4 FMUL R14, R14, 16777216 ;  /* 0x4b8000000e0ec820 */ /* 0x000fe20000400000 */
[----:B------:R-:W-:Y:S01]  /*17050*/  FSEL R20, R20, R202, P3 ;  /* 0x000000ca14147208 */ /* 0x000fe20001800000 */
[----:B------:R-:W-:Y:S01]  /*17060*/  @!P4 FMUL R15, R15, 16777216 ;  /* 0x4b8000000f0fc820 */ /* 0x000fe20000400000 */
[----:B--2---:R-:W2:Y:S01]  /*17070*/  LDL.LU R191, [R1+0x1c] ;  /* 0x00001c0001bf7983 */ /* 0x004ea20000300800 */
[----:B------:R-:W-:Y:S01]  /*17080*/  @!P4 FMUL R16, R16, 16777216 ;  /* 0x4b8000001010c820 */ /* 0x000fe20000400000 */
        /* <DEDUP_REMOVED lines=9> */
[----:B---3--:R-:W-:Y:S01]  /*17120*/  FMUL R157, R158, 0.25 ;  /* 0x3e8000009e9d7820 */ /* 0x008fe20000400000 */
[----:B------:R-:W-:Y:S01]  /*17130*/  @!P4 FMUL R19, R19, 16777216 ;  /* 0x4b8000001313c820 */ /* 0x000fe20000400000 */
[----:B------:R-:W-:Y:S01]  /*17140*/  @!P4 FMUL R20, R20, 16777216 ;  /* 0x4b8000001414c820 */ /* 0x000fe20000400000 */
[----:B------:R-:W-:-:S02]  /*17150*/  @!P4 FMUL R156, R156, 16777216 ;  /* 0x4b8000009c9cc820 */ /* 0x000fc40000400000 */
[----:B------:R-:W-:Y:S01]  /*17160*/  FSEL R157, R157, R158, P3 ;  /* 0x0000009e9d9d7208 */ /* 0x000fe20001800000 */
[----:B----4-:R-:W-:Y:S01]  /*17170*/  FMUL R158, R161, 0.25 ;  /* 0x3e800000a19e7820 */ /* 0x010fe20000400000 */
[----:B------:R-:W-:Y:S01]  /*17180*/  FMUL R159, R160, 0.25 ;  /* 0x3e800000a09f7820 */ /* 0x000fe20000400000 */
[----:B------:R-:W-:-:S04]  /*17190*/  FMUL R169, R170, 0.25 ;  /* 0x3e800000aaa97820 */ /* 0x000fc80000400000 */
        /* <DEDUP_REMOVED lines=8> */
[----:B------:R-:W-:Y:S01]  /*17220*/  FSEL R161, R161, R162, P3 ;  /* 0x000000a2a1a17208 */ /* 0x000fe20001800000 */
[----:B------:R-:W-:Y:S01]  /*17230*/  STL [R1+0x4], R0 ;  /* 0x0000040001007387 */ /* 0x000fe20000100800 */
[----:B------:R-:W-:Y:S01]  /*17240*/  FSEL R170, R170, R173, P3 ;  /* 0x000000adaaaa7208 */ /* 0x000fe20001800000 */
[----:B------:R-:W-:Y:S01]  /*17250*/  FMUL R162, R165, 0.25 ;  /* 0x3e800000a5a27820 */ /* 0x000fe20000400000 */
[----:B------:R-:W-:Y:S01]  /*17260*/  FSEL R163, R163, R164, P3 ;  /* 0x000000a4a3a37208 */ /* 0x000fe20001800000 */
[----:B------:R-:W-:Y:S01]  /*17270*/  FMUL R164, R167, 0.25 ;  /* 0x3e800000a7a47820 */ /* 0x000fe20000400000 */
[----:B------:R-:W3:Y:S01]  /*17280*/  LDL.LU R192, [R1+0x18] ;  /* 0x0000180001c07983 */ /* 0x000ee20000300800 */
[----:B------:R-:W-:Y:S01]  /*17290*/  FMUL R173, R174, 0.25 ;  /* 0x3e800000aead7820 */ /* 0x000fe20000400000 */
[----:B------:R-:W-:Y:S01]  /*172a0*/  FSEL R162, R162, R165, P3 ;  /* 0x000000a5a2a27208 */ /* 0x000fe20001800000 */
[----:B------:R-:W-:Y:S01]  /*172b0*/  FMUL R165, R166, 0.25 ;  /* 0x3e800000a6a57820 */ /* 0x000fe20000400000 */
[----:B------:R-:W-:Y:S01]  /*172c0*/  FSEL R164, R164, R167, P3 ;  /* 0x000000a7a4a47208 */ /* 0x000fe20001800000 */
[----:B------:R-:W-:Y:S01]  /*172d0*/  FMUL R167, R168, 0.25 ;  /* 0x3e800000a8a77820 */ /* 0x000fe20000400000 */
[----:B------:R-:W-:Y:S01]  /*172e0*/  FSEL R173, R173, R174, P3 ;  /* 0x000000aeadad7208 */ /* 0x000fe20001800000 */
[----:B------:R-:W-:Y:S01]  /*172f0*/  FMUL R174, R177, 0.25 ;  /* 0x3e800000b1ae7820 */ /* 0x000fe20000400000 */
[----:B------:R-:W4:Y:S01]  /*17300*/  LDL.LU R193, [R1+0x2c] ;  /* 0x00002c0001c17983 */ /* 0x000f220000300800 */
[----:B------:R-:W-:Y:S01]  /*17310*/  FSEL R165, R165, R166, P3 ;  /* 0x000000a6a5a57208 */ /* 0x000fe20001800000 */
[----:B------:R-:W-:Y:S01]  /*17320*/  FMUL R166, R201, 0.25 ;  /* 0x3e800000c9a67820 */ /* 0x000fe20000400000 */
[----:B------:R-:W-:Y:S01]  /*17330*/  FSEL R167, R167, R168, P3 ;  /* 0x000000a8a7a77208 */ /* 0x000fe20001800000 */
[----:B------:R-:W-:Y:S01]  /*17340*/  FMUL R168, R171, 0.25 ;  /* 0x3e800000aba87820 */ /* 0x000fe20000400000 */
[----:B------:R-:W-:Y:S01]  /*17350*/  FSEL R174, R174, R177, P3 ;  /* 0x000000b1aeae7208 */ /* 0x000fe20001800000 */
[----:B------:R-:W4:Y:S01]  /*17360*/  LDL.LU R194, [R1+0x28] ;  /* 0x0000280001c27983 */ /* 0x000f220000300800 */
[----:B------:R-:W-:Y:S01]  /*17370*/  FSEL R166, R166, R201, P3 ;  /* 0x000000c9a6a67208 */ /* 0x000fe20001800000 */
[----:B------:R-:W-:Y:S01]  /*17380*/  @!P4 FMUL R157, R157, 16777216 ;  /* 0x4b8000009d9dc820 */ /* 0x000fe20000400000 */
[----:B------:R-:W-:Y:S01]  /*17390*/  FSEL R168, R168, R171, P3 ;  /* 0x000000aba8a87208 */ /* 0x000fe20001800000 */
[----:B------:R-:W-:Y:S01]  /*173a0*/  FMUL R171, R172, 0.25 ;  /* 0x3e800000acab7820 */ /* 0x000fe20000400000 */
[----:B------:R-:W-:Y:S01]  /*173b0*/  FMUL R177, R178, 0.25 ;  /* 0x3e800000b2b17820 */ /* 0x000fe20000400000 */
[----:B------:R-:W2:Y:S01]  /*173c0*/  LDL.LU R195, [R1+0x3c] ;  /* 0x00003c0001c37983 */ /* 0x000ea20000300800 */
[----:B------:R-:W-:Y:S01]  /*173d0*/  @!P4 FMUL R158, R158, 16777216 ;  /* 0x4b8000009e9ec820 */ /* 0x000fe20000400000 */
[----:B------:R-:W-:Y:S01]  /*173e0*/  @!P4 FMUL R159, R159, 16777216 ;  /* 0x4b8000009f9fc820 */ /* 0x000fe20000400000 */
[----:B------:R-:W-:Y:S01]  /*173f0*/  FSEL R171, R171, R172, P3 ;  /* 0x000000acabab7208 */ /* 0x000fe20001800000 */
[----:B------:R-:W-:Y:S01]  /*17400*/  FMUL R172, R175, 0.25 ;  /* 0x3e800000afac7820 */ /* 0x000fe20000400000 */
[----:B------:R-:W-:Y:S01]  /*17410*/  FSEL R177, R177, R178, P3 ;  /* 0x000000b2b1b17208 */ /* 0x000fe20001800000 */
[----:B------:R-:W-:Y:S01]  /*17420*/  FMUL R178, R181, 0.25 ;  /* 0x3e800000b5b27820 */ /* 0x000fe20000400000 */
[----:B------:R-:W4:Y:S01]  /*17430*/  LDL.LU R196, [R1+0x38] ;  /* 0x0000380001c47983 */ /* 0x000f220000300800 */
[----:B------:R-:W-:Y:S01]  /*17440*/  @!P4 FMUL R160, R160, 16777216 ;  /* 0x4b800000a0a0c820 */ /* 0x000fe20000400000 */
[----:B------:R-:W-:Y:S01]  /*17450*/  FSEL R172, R172, R175, P3 ;  /* 0x000000afacac7208 */ /* 0x000fe20001800000 */
[----:B------:R-:W-:Y:S01]  /*17460*/  FMUL R175, R176, 0.25 ;  /* 0x3e800000b0af7820 */ /* 0x000fe20000400000 */
[----:B------:R-:W-:Y:S01]  /*17470*/  FSEL R178, R178, R181, P3 ;  /* 0x000000b5b2b27208 */ /* 0x000fe20001800000 */
[----:B------:R-:W4:Y:S01]  /*17480*/  LDL.LU R197, [R1+0x4c] ;  /* 0x00004c0001c57983 */ /* 0x000f220000300800 */
[----:B------:R-:W-:Y:S01]  /*17490*/  FMUL R181, R182, 0.25 ;  /* 0x3e800000b6b57820 */ /* 0x000fe20000400000 */
[----:B------:R-:W-:Y:S01]  /*174a0*/  @!P4 FMUL R161, R161, 16777216 ;  /* 0x4b800000a1a1c820 */ /* 0x000fe20000400000 */
[----:B------:R-:W-:Y:S01]  /*174b0*/  FSEL R175, R175, R176, P3 ;  /* 0x000000b0afaf7208 */ /* 0x000fe20001800000 */
        /* <DEDUP_REMOVED lines=9> */
[----:B------:R-:W-:Y:S01]  /*17550*/  @!P4 FMUL R165, R165, 16777216 ;  /* 0x4b800000a5a5c820 */ /* 0x000fe20000400000 */
[----:B------:R-:W-:Y:S01]  /*17560*/  @!P4 FMUL R166, R166, 16777216 ;  /* 0x4b800000a6a6c820 */ /* 0x000fe20000400000 */
[----:B------:R-:W-:Y:S01]  /*17570*/  FSEL R179, R179, R180, P3 ;  /* 0x000000b4b3b37208 */ /* 0x000fe20001800000 */
[----:B------:R-:W-:Y:S01]  /*17580*/  FMUL R180, R183, 0.25 ;  /* 0x3e800000b7b47820 */ /* 0x000fe20000400000 */
[----:B------:R-:W-:Y:S01]  /*17590*/  FMUL R185, R186, 0.25 ;  /* 0x3e800000bab97820 */ /* 0x000fe20000400000 */
[----:B------:R-:W-:Y:S01]  /*175a0*/  @!P4 FMUL R167, R167, 16777216 ;  /* 0x4b800000a7a7c820 */ /* 0x000fe20000400000 */
[----:B------:R-:W-:Y:S01]  /*175b0*/  @!P4 FMUL R168, R168, 16777216 ;  /* 0x4b800000a8a8c820 */ /* 0x000fe20000400000 */
[----:B------:R-:W-:Y:S01]  /*175c0*/  @!P4 FMUL R169, R169, 16777216 ;  /* 0x4b800000a9a9c820 */ /* 0x000fe20000400000 */
[----:B------:R-:W-:Y:S01]  /*175d0*/  FSEL R180, R180, R183, P3 ;  /* 0x000000b7b4b47208 */ /* 0x000fe20001800000 */
[----:B------:R-:W-:Y:S01]  /*175e0*/  FMUL R183, R184, 0.25 ;  /* 0x3e800000b8b77820 */ /* 0x000fe20000400000 */
[----:B------:R-:W-:Y:S01]  /*175f0*/  FSEL R185, R185, R186, P3 ;  /* 0x000000bab9b97208 */ /* 0x000fe20001800000 */
[----:B------:R-:W-:Y:S01]  /*17600*/  FMUL R186, R189, 0.25 ;  /* 0x3e800000bdba7820 */ /* 0x000fe20000400000 */
[----:B------:R-:W-:Y:S01]  /*17610*/  @!P4 FMUL R170, R170, 16777216 ;  /* 0x4b800000aaaac820 */ /* 0x000fe20000400000 */
[----:B------:R-:W-:Y:S01]  /*17620*/  @!P4 FMUL R171, R171, 16777216 ;  /* 0x4b800000ababc820 */ /* 0x000fe20000400000 */
[----:B------:R-:W-:Y:S01]  /*17630*/  FSEL R183, R183, R184, P3 ;  /* 0x000000b8b7b77208 */ /* 0x000fe20001800000 */
[----:B------:R-:W-:Y:S01]  /*17640*/  FMUL R184, R187, 0.25 ;  /* 0x3e800000bbb87820 */ /* 0x000fe20000400000 */
[----:B------:R-:W-:Y:S01]  /*17650*/  FSEL R186, R186, R189, P3 ;  /* 0x000000bdbaba7208 */ /* 0x000fe20001800000 */
[----:B------:R-:W-:Y:S01]  /*17660*/  @!P4 FMUL R172, R172, 16777216 ;  /* 0x4b800000acacc820 */ /* 0x000fe20000400000 */
        /* <DEDUP_REMOVED lines=207> */
[----:B------:R-:W-:Y:S01]  /*18360*/  @!P4 FMUL R132, R132, 16777216 ;  /* 0x4b8000008484c820 */ /* 0x000fe20000400000 */
[----:B------:R-:W4:Y:S01]  /*18370*/  LDL.LU R199, [R1+0x48] ;  /* 0x0000480001c77983 */ /* 0x000f220000300800 */
[----:B------:R-:W-:Y:S01]  /*18380*/  @!P4 FMUL R137, R137, 16777216 ;  /* 0x4b8000008989c820 */ /* 0x000fe20000400000 */
[----:B------:R-:W-:Y:S01]  /*18390*/  @!P4 FMUL R136, R136, 16777216 ;  /* 0x4b8000008888c820 */ /* 0x000fe20000400000 */
[----:B------:R-:W-:Y:S01]  /*183a0*/  @!P4 FMUL R141, R141, 16777216 ;  /* 0x4b8000008d8dc820 */ /* 0x000fe20000400000 */
[----:B------:R-:W4:Y:S01]  /*183b0*/  LDL.LU R198, [R1+0x5c] ;  /* 0x00005c0001c67983 */ /* 0x000f220000300800 */
[----:B------:R-:W-:Y:S01]  /*183c0*/  @!P4 FMUL R140, R140, 16777216 ;  /* 0x4b8000008c8cc820 */ /* 0x000fe20000400000 */
[----:B------:R-:W-:Y:S01]  /*183d0*/  @!P4 FMUL R145, R145, 16777216 ;  /* 0x4b8000009191c820 */ /* 0x000fe20000400000 */
[----:B------:R-:W-:Y:S01]  /*183e0*/  @!P4 FMUL R144, R144, 16777216 ;  /* 0x4b8000009090c820 */ /* 0x000fe20000400000 */
[----:B0-----:R-:W4:Y:S01]  /*183f0*/  LDL.LU R4, [R1+0x58] ;  /* 0x0000580001047983 */ /* 0x001f220000300800 */
[----:B------:R-:W-:Y:S01]  /*18400*/  @!P4 FMUL R149, R149, 16777216 ;  /* 0x4b8000009595c820 */ /* 0x000fe20000400000 */
[----:B------:R-:W-:-:S02]  /*18410*/  @!P4 FMUL R148, R148, 16777216 ;  /* 0x4b8000009494c820 */ /* 0x000fc40000400000 */
        /* <DEDUP_REMOVED lines=52> */
[C---:B------:R-:W-:Y:S01]  /*18760*/  FMUL R8, R2.reuse, R8 ;  /* 0x0000000802087220 */ /* 0x040fe20000400000 */
        /* <DEDUP_REMOVED lines=116> */
[----:B------:R-:W-:Y:S01]  /*18eb0*/  FMUL R2, R2, R148 ;  /* 0x0000009402027220 */ /* 0x000fe20000400000 */
[----:B---3--:R-:W-:-:S05]  /*18ec0*/  FMUL R148, R192, 0.25 ;  /* 0x3e800000c0947820 */ /* 0x008fca0000400000 */
[----:B------:R-:W-:Y:S01]  /*18ed0*/  FSEL R148, R148, R192, P0 ;  /* 0x000000c094947208 */ /* 0x000fe20000000000 */
[----:B--2---:R-:W-:-:S05]  /*18ee0*/  FMUL R192, R195, 0.25 ;  /* 0x3e800000c3c07820 */ /* 0x004fca0000400000 */
[----:B------:R-:W-:Y:S01]  /*18ef0*/  FSEL R192, R192, R195, P0 ;  /* 0x000000c3c0c07208 */ /* 0x000fe20000000000 */
[----:B----4-:R-:W-:-:S05]  /*18f00*/  FMUL R195, R199, 0.25 ;  /* 0x3e800000c7c37820 */ /* 0x010fca0000400000 */
[----:B------:R-:W-:Y:S01]  /*18f10*/  FSEL R195, R195, R199, P0 ;  /* 0x000000c7c3c37208 */ /* 0x000fe20000000000 */
[----:B------:R-:W-:-:S05]  /*18f20*/  FMUL R199, R201, 0.25 ;  /* 0x3e800000c9c77820 */ /* 0x000fca0000400000 */
        /* <DEDUP_REMOVED lines=117> */
[----:B------:R-:W-:Y:S01]  /*19680*/  FMUL R251, R50, 0.25 ;  /* 0x3e80000032fb7820 */ /* 0x000fe20000400000 */
[----:B------:R-:W-:Y:S04]  /*19690*/  STL [R1+0xa68], R8 ;  /* 0x000a680801007387 */ /* 0x000fe80000100800 */
[----:B------:R-:W-:Y:S01]  /*196a0*/  STL [R1+0xa6c], R9 ;  /* 0x000a6c0901007387 */ /* 0x000fe20000100800 */
[----:B------:R-:W-:Y:S01]  /*196b0*/  FSEL R50, R251, R50, P0 ;  /* 0x00000032fb327208 */ /* 0x000fe20000000000 */
[----:B------:R-:W-:Y:S02]  /*196c0*/  FMUL R251, R55, 0.25 ;  /* 0x3e80000037fb7820 */ /* 0x000fe40000400000 */
[----:B------:R-:W-:Y:S04]  /*196d0*/  STL [R1+0xa70], R10 ;  /* 0x000a700a01007387 */ /* 0x000fe80000100800 */
[----:B------:R0:W-:Y:S01]  /*196e0*/  STL [R1+0xa74], R11 ;  /* 0x000a740b01007387 */ /* 0x0001e20000100800 */
[----:B------:R-:W-:Y:S01]  /*196f0*/  FSEL R55, R251, R55, P0 ;  /* 0x00000037fb377208 */ /* 0x000fe20000000000 */
[----:B------:R-:W-:-:S02]  /*19700*/  FMUL R251, R54, 0.25 ;  /* 0x3e80000036fb7820 */ /* 0x000fc40000400000 */
[----:B0-----:R-:W2:Y:S04]  /*19710*/  LDL.LU R11, [R1+0x8] ;  /* 0x00000800010b7983 */ /* 0x001ea80000300800 */
[----:B------:R-:W2:Y:S01]  /*19720*/  LDL.LU R10, [R1] ;  /* 0x00000000010a7983 */ /* 0x000ea20000300800 */
[----:B------:R-:W-:Y:S01]  /*19730*/  FSEL R54, R251, R54, P0 ;  /* 0x00000036fb367208 */ /* 0x000fe20000000000 */
[----:B------:R-:W-:Y:S01]  /*19740*/  FMUL R251, R59, 0.25 ;  /* 0x3e8000003bfb7820 */ /* 0x000fe20000400000 */
[----:B------:R-:W-:Y:S01]  /*19750*/  FMUL R0, R190, 0.25 ;  /* 0x3e800000be007820 */ /* 0x000fe20000400000 */
[----:B------:R-:W-:Y:S01]  /*19760*/  FMUL R7, R191, 0.25 ;  /* 0x3e800000bf077820 */ /* 0x000fe20000400000 */
[----:B------:R-:W-:Y:S01]  /*19770*/  FSETP.GEU.AND P3, PT, |R3|, 1.175494350822287508e-38, PT ;  /* 0x008000000300780b */ /* 0x000fe20003f6e200 */
[----:B------:R-:W3:Y:S01]  /*19780*/  LDL.LU R9, [R1+0x10] ;  /* 0x0000100001097983 */ /* 0x000ee20000300800 */
[----:B------:R-:W-:Y:S01]  /*19790*/  FSEL R59, R251, R59, P0 ;  /* 0x0000003bfb3b7208 */ /* 0x000fe20000000000 */
[----:B------:R-:W-:Y:S01]  /*197a0*/  FMUL R251, R58, 0.25 ;  /* 0x3e8000003afb7820 */ /* 0x000fe20000400000 */
[----:B------:R-:W-:-:S02]  /*197b0*/  FSEL R0, R0, R190, P0 ;  /* 0x000000be00007208 */ /* 0x000fc40000000000 */
[----:B------:R-:W-:Y:S01]  /*197c0*/  FSEL R7, R7, R191, P0 ;  /* 0x000000bf07077208 */ /* 0x000fe20000000000 */
[----:B------:R-:W-:Y:S01]  /*197d0*/  @P0 FMUL R3, R3, 0.25 ;  /* 0x3e80000003030820 */ /* 0x000fe20000400000 */
[----:B------:R-:W-:Y:S01]  /*197e0*/  FSEL R58, R251, R58, P0 ;  /* 0x0000003afb3a7208 */ /* 0x000fe20000000000 */
[----:B------:R-:W-:Y:S01]  /*197f0*/  FMUL R251, R63, 0.25 ;  /* 0x3e8000003ffb7820 */ /* 0x000fe20000400000 */
[----:B------:R-:W4:Y:S04]  /*19800*/  LDL.LU R8, [R1+0x14] ;  /* 0x0000140001087983 */ /* 0x000f280000300800 */
[----:B------:R-:W-:Y:S01]  /*19810*/  FSEL R63, R251, R63, P0 ;  /* 0x0000003ffb3f7208 */ /* 0x000fe20000000000 */
[----:B------:R-:W-:Y:S01]  /*19820*/  FMUL R251, R62, 0.25 ;  /* 0x3e8000003efb7820 */ /* 0x000fe20000400000 */
[----:B------:R-:W-:Y:S01]  /*19830*/  FMUL R190, R193, 0.25 ;  /* 0x3e800000c1be7820 */ /* 0x000fe20000400000 */
[----:B------:R-:W-:Y:S01]  /*19840*/  FMUL R191, R194, 0.25 ;  /* 0x3e800000c2bf7820 */ /* 0x000fe20000400000 */
[----:B------:R-:W-:Y:S01]  /*19850*/  @!P3 FMUL R3, R3, 16777216 ;  /* 0x4b8000000303b820 */ /* 0x000fe20000400000 */
[----:B------:R-:W-:Y:S01]  /*19860*/  @!P3 FMUL R200, R200, 16777216 ;  /* 0x4b800000c8c8b820 */ /* 0x000fe20000400000 */
[----:B------:R-:W-:Y:S01]  /*19870*/  FSEL R62, R251, R62, P0 ;  /* 0x0000003efb3e7208 */ /* 0x000fe20000000000 */
[----:B------:R-:W-:Y:S01]  /*19880*/  FMUL R251, R67, 0.25 ;  /* 0x3e80000043fb7820 */ /* 0x000fe20000400000 */
[----:B------:R-:W-:Y:S01]  /*19890*/  @!P3 FMUL R0, R0, 16777216 ;  /* 0x4b8000000000b820 */ /* 0x000fe20000400000 */
[----:B------:R-:W-:Y:S01]  /*198a0*/  @!P3 FMUL R7, R7, 16777216 ;  /* 0x4b8000000707b820 */ /* 0x000fe20000400000 */
        /* <DEDUP_REMOVED lines=101> */
[----:B------:R-:W4:Y:S03]  /*19f00*/  LDL.LU R5, [R1+0x20] ;  /* 0x0000200001057983 */ /* 0x000f260000300800 */
        /* <DEDUP_REMOVED lines=32> */
[----:B------:R-:W-:Y:S01]  /*1a110*/  FSEL R190, R190, R193, P0 ;  /* 0x000000c1bebe7208 */ /* 0x000fe20000000000 */
[----:B------:R-:W-:-:S03]  /*1a120*/  FMUL R193, R196, 0.25 ;  /* 0x3e800000c4c17820 */ /* 0x000fc60000400000 */
        /* <DEDUP_REMOVED lines=22> */
[----:B------:R-:W-:-:S02]  /*1a290*/  FSEL R197, R197, R4, P0 ;  /* 0x00000004c5c57208 */ /* 0x000fc40000000000 */
[----:B------:R-:W0:Y:S01]  /*1a2a0*/  S2R R4, SR_TID.X ;  /* 0x0000000000047919 */ /* 0x000e220000002100 */
[----:B------:R-:W-:Y:S01]  /*1a2b0*/  FSEL R236, R236, R237, P0 ;  /* 0x000000edecec7208 */ /* 0x000fe20000000000 */
[----:B------:R-:W-:Y:S01]  /*1a2c0*/  FMUL R237, R238, 0.25 ;  /* 0x3e800000eeed7820 */ /* 0x000fe20000400000 */
[----:B------:R-:W-:Y:S01]  /*1a2d0*/  FSEL R143, R251, R143, P0 ;  /* 0x0000008ffb8f7208 */ /* 0x000fe20000000000 */
[----:B------:R-:W-:Y:S01]  /*1a2e0*/  FMUL R251, R142, 0.25 ;  /* 0x3e8000008efb7820 */ /* 0x000fe20000400000 */
[----:B------:R-:W1:Y:S02]  /*1a2f0*/  MUFU.RCP R3, R3 ;  /* 0x0000000300037308 */ /* 0x000e640000001000 */
        /* <DEDUP_REMOVED lines=12> */
[C---:B-1----:R-:W-:Y:S01]  /*1a3c0*/  FMUL R200, R3.reuse, R200 ;  /* 0x000000c803c87220 */ /* 0x042fe20000400000 */
[----:B------:R-:W-:Y:S01]  /*1a3d0*/  FMUL R0, R3, R0 ;  /* 0x0000000003007220 */ /* 0x000fe20000400000 */
[----:B------:R-:W-:Y:S02]  /*1a3e0*/  FSEL R151, R252, R151, P0 ;  /* 0x00000097fc977208 */ /* 0x000fe40000000000 */
[----:B------:R-:W-:Y:S01]  /*1a3f0*/  FSEL R150, R251, R150, P0 ;  /* 0x00000096fb967208 */ /* 0x000fe20000000000 */
        /* <DEDUP_REMOVED lines=58> */
[----:B------:R-:W-:Y:S01]  /*1a7a0*/  F2FP.SATFINITE.E4M3.F32.PACK_AB_MERGE_C R200, R0, R200, RZ ;  /* 0x000000c800c8723e */ /* 0x000fe200048070ff */
[C---:B0-----:R-:W-:Y:S01]  /*1a7b0*/  IMAD.SHL.U32 R0, R4.reuse, 0x8, RZ ;  /* 0x0000000804007824 */ /* 0x041fe200078e00ff */
[C---:B------:R-:W-:Y:S01]  /*1a7c0*/  LOP3.LUT R251, R4.reuse, 0x7, RZ, 0xc0, !PT ;  /* 0x0000000704fb7812 */ /* 0x040fe200078ec0ff */
[C---:B------:R-:W-:Y:S01]  /*1a7d0*/  FMUL R7, R3.reuse, R7 ;  /* 0x0000000703077220 */ /* 0x040fe20000400000 */
[----:B------:R-:W-:Y:S01]  /*1a7e0*/  LOP3.LUT R252, R4, 0x8, RZ, 0xc0, !PT ;  /* 0x0000000804fc7812 */ /* 0x000fe200078ec0ff */
        /* <DEDUP_REMOVED lines=125> */
[----:B--2---:R-:W-:Y:S01]  /*1afc0*/  F2FP.SATFINITE.E4M3.F32.PACK_AB_MERGE_C R150, R10, R11, RZ ;  /* 0x0000000b0a96723e */ /* 0x004fe200048070ff */
[----:B------:R-:W-:Y:S01]  /*1afd0*/  IMAD.SHL.U32 R10, R251, 0x10, RZ ;  /* 0x00000010fb0a7824 */ /* 0x000fe200078e00ff */
[----:B------:R-:W-:Y:S01]  /*1afe0*/  LOP3.LUT R11, R0, 0x380, RZ, 0xc0, !PT ;  /* 0x00000380000b7812 */ /* 0x000fe200078ec0ff */
[----:B-----5:R-:W-:-:S05]  /*1aff0*/  IMAD R0, R252, 0x80, R6 ;  /* 0x00000080fc007824 */ /* 0x020fca00078e0206 */
[----:B------:R-:W-:Y:S01]  /*1b000*/  IADD3 R0, R10, R0, R11 ;  /* 0x000000000a007210 */ /* 0x000fe20007ffe00b */
[----:B------:R-:W-:Y:S01]  /*1b010*/  IMAD.SHL.U32 R10, R4, 0x4, RZ ;  /* 0x00000004040a7824 */ /* 0x000fe200078e00ff */
[----:B------:R-:W2:Y:S01]  /*1b020*/  LDL.LU R11, [R1+0xa74] ;  /* 0x000a7400010b7983 */ /* 0x000ea20000300800 */
[----:B------:R-:W-:-:S03]  /*1b030*/  IMAD R251, R251, 0x8, R6 ;  /* 0x00000008fbfb7824 */ /* 0x000fc600078e0206 */
[----:B------:R-:W-:-:S05]  /*1b040*/  LOP3.LUT R10, R10, 0xc0, RZ, 0xc0, !PT ;  /* 0x000000c00a0a7812 */ /* 0x000fca00078ec0ff */
[----:B------:R-:W-:Y:S02]  /*1b050*/  IMAD.IADD R251, R10, 0x1, R251 ;  /* 0x000000010afb7824 */ /* 0x000fe400078e02fb */
[----:B------:R-:W2:Y:S03]  /*1b060*/  LDL.LU R10, [R1+0xa70] ;  /* 0x000a7000010a7983 */ /* 0x000ea60000300800 */
[----:B------:R-:W-:Y:S02]  /*1b070*/  LEA.HI R252, R252, R251, RZ, 0x1f ;  /* 0x000000fbfcfc7211 */ /* 0x000fe400078ff8ff */
[----:B------:R-:W3:Y:S01]  /*1b080*/  LDL.LU R251, [R1+0x24] ;  /* 0x0000240001fb7983 */ /* 0x000ee20000300800 */
[----:B------:R-:W-:-:S03]  /*1b090*/  F2FP.SATFINITE.E4M3.F32.PACK_AB_MERGE_C R148, R7, R148, RZ ;  /* 0x000000940794723e */ /* 0x000fc600048070ff */
[----:B------:R0:W-:Y:S04]  /*1b0a0*/  STL [R1+0x18], R252 ;  /* 0x000018fc01007387 */ /* 0x0001e80000100800 */
[----:B0-----:R-:W2:Y:S01]  /*1b0b0*/  LDL.LU R252, [R1+0x4] ;  /* 0x0000040001fc7983 */ /* 0x001ea20000300800 */
[----:B---3--:R-:W-:-:S03]  /*1b0c0*/  F2FP.SATFINITE.E4M3.F32.PACK_AB_MERGE_C R251, R251, R9, RZ ;  /* 0x00000009fbfb723e */ /* 0x008fc600048070ff */
[----:B------:R-:W3:Y:S04]  /*1b0d0*/  LDL.LU R9, [R1+0xa6c] ;  /* 0x000a6c0001097983 */ /* 0x000ee80000300800 */
[----:B------:R-:W4:Y:S01]  /*1b0e0*/  LDL.LU R7, [R1+0x30] ;  /* 0x0000300001077983 */ /* 0x000f220000300800 */
[----:B------:R-:W-:Y:S02]  /*1b0f0*/  F2FP.SATFINITE.E4M3.F32.PACK_AB_MERGE_C R190, R190, R191, RZ ;  /* 0x000000bfbebe723e */ /* 0x000fe400048070ff */
[----:B----4-:R-:W-:Y:S02]  /*1b100*/  F2FP.SATFINITE.E4M3.F32.PACK_AB_MERGE_C R7, R7, R8, RZ ;  /* 0x000000080707723e */ /* 0x010fe400048070ff */
[----:B------:R-:W3:Y:S04]  /*1b110*/  LDL.LU R8, [R1+0xa68] ;  /* 0x000a680001087983 */ /* 0x000ee80000300800 */
[----:B------:R-:W4:Y:S01]  /*1b120*/  LDL.LU R191, [R1+0x34] ;  /* 0x0000340001bf7983 */ /* 0x000f220000300800 */
[----:B--2---:R-:W-:-:S02]  /*1b130*/  F2FP.SATFINITE.E4M3.F32.PACK_AB_MERGE_C R10, R10, R11, RZ ;  /* 0x0000000b0a0a723e */ /* 0x004fc400048070ff */
[----:B----4-:R-:W-:Y:S02]  /*1b140*/  F2FP.SATFINITE.E4M3.F32.PACK_AB_MERGE_C R191, R191, R5, RZ ;  /* 0x00000005bfbf723e */ /* 0x010fe400048070ff */
[----:B------:R-:W2:Y:S01]  /*1b150*/  LDL.LU R5, [R1+0xa64] ;  /* 0x000a640001057983 */ /* 0x000ea20000300800 */
[----:B---3--:R-:W-:Y:S01]  /*1b160*/  F2FP.SATFINITE.E4M3.F32.PACK_AB_MERGE_C R8, R8, R9, RZ ;  /* 0x000000090808723e */ /* 0x008fe200048070ff */
[C---:B------:R-:W-:Y:S01]  /*1b170*/  IMAD.SHL.U32 R9, R4.reuse, 0x2, RZ ;  /* 0x0000000204097824 */ /* 0x040fe200078e00ff */
[----:B------:R-:W-:-:S04]  /*1b180*/  LOP3.LUT R11, R4, 0x7f, RZ, 0xc0, !PT ;  /* 0x0000007f040b7812 */ /* 0x000fc800078ec0ff */
[----:B------:R-:W-:Y:S02]  /*1b190*/  LOP3.LUT R9, R9, 0xf8, RZ, 0xc0, !PT ;  /* 0x000000f809097812 */ /* 0x000fe400078ec0ff */
[----:B------:R-:W-:Y:S02]  /*1b1a0*/  F2FP.SATFINITE.E4M3.F32.PACK_AB_MERGE_C R192, R192, R193, RZ ;  /* 0x000000c1c0c0723e */ /* 0x000fe400048070ff */
[----:B------:R-:W-:Y:S01]  /*1b1b0*/  F2FP.SATFINITE.E4M3.F32.PACK_AB_MERGE_C R194, R194, R195, RZ ;  /* 0x000000c3c2c2723e */ /* 0x000fe200048070ff */
[----:B------:R-:W-:Y:S01]  /*1b1c0*/  IMAD.IADD R4, R6, 0x1, R9 ;  /* 0x0000000106047824 */ /* 0x000fe200078e0209 */
[----:B------:R-:W-:Y:S02]  /*1b1d0*/  F2FP.SATFINITE.E4M3.F32.PACK_AB_MERGE_C R196, R196, R197, RZ ;  /* 0x000000c5c4c4723e */ /* 0x000fe400048070ff */
[----:B------:R-:W-:Y:S01]  /*1b1e0*/  F2FP.SATFINITE.E4M3.F32.PACK_AB_MERGE_C R198, R198, R199, RZ ;  /* 0x000000c7c6c6723e */ /* 0x000fe200048070ff */
[----:B------:R-:W-:Y:S01]  /*1b1f0*/  IMAD R6, R11, 0x10, R6 ;  /* 0x000000100b067824 */ /* 0x000fe200078e0206 */
[----:B------:R-:W-:-:S02]  /*1b200*/  LOP3.LUT R9, R148, 0xffff, RZ, 0xc0, !PT ;  /* 0x0000ffff94097812 */ /* 0x000fc400078ec0ff */
[----:B------:R-:W-:Y:S02]  /*1b210*/  LOP3.LUT R150, R150, 0xffff, RZ, 0xc0, !PT ;  /* 0x0000ffff96967812 */ /* 0x000fe400078ec0ff */
[----:B------:R-:W-:Y:S02]  /*1b220*/  LOP3.LUT R200, R200, 0xffff, RZ, 0xc0, !PT ;  /* 0x0000ffffc8c87812 */ /* 0x000fe400078ec0ff */
[----:B------:R-:W-:Y:S02]  /*1b230*/  LOP3.LUT R251, R251, 0xffff, RZ, 0xc0, !PT ;  /* 0x0000fffffbfb7812 */ /* 0x000fe400078ec0ff */
[----:B------:R-:W-:Y:S02]  /*1b240*/  LOP3.LUT R148, R7, 0xffff, RZ, 0xc0, !PT ;  /* 0x0000ffff07947812 */ /* 0x000fe400078ec0ff */
[----:B------:R-:W-:Y:S02]  /*1b250*/  LOP3.LUT R190, R190, 0xffff, RZ, 0xc0, !PT ;  /* 0x0000ffffbebe7812 */ /* 0x000fe400078ec0ff */
[----:B------:R-:W-:-:S02]  /*1b260*/  F2FP.SATFINITE.E4M3.F32.PACK_AB_MERGE_C R14, R14, R15, RZ ;  /* 0x0000000f0e0e723e */ /* 0x000fc400048070ff */
[----:B------:R-:W-:Y:S02]  /*1b270*/  F2FP.SATFINITE.E4M3.F32.PACK_AB_MERGE_C R16, R16, R17, RZ ;  /* 0x000000111010723e */ /* 0x000fe400048070ff */
[----:B------:R-:W-:Y:S02]  /*1b280*/  F2FP.SATFINITE.E4M3.F32.PACK_AB_MERGE_C R18, R18, R19, RZ ;  /* 0x000000131212723e */ /* 0x000fe400048070ff */
[----:B------:R-:W-:Y:S02]  /*1b290*/  LOP3.LUT R194, R194, 0xffff, RZ, 0xc0, !PT ;  /* 0x0000ffffc2c27812 */ /* 0x000fe400078ec0ff */
[----:B------:R-:W-:Y:S02]  /*1b2a0*/  LOP3.LUT R8, R8, 0xffff, RZ, 0xc0, !PT ;  /* 0x0000ffff08087812 */ /* 0x000fe400078ec0ff */
[----:B------:R-:W-:Y:S02]  /*1b2b0*/  LOP3.LUT R11, R196, 0xffff, RZ, 0xc0, !PT ;  /* 0x0000ffffc40b7812 */ /* 0x000fe400078ec0ff */
[----:B------:R-:W-:-:S02]  /*1b2c0*/  LOP3.LUT R10, R10, 0xffff, RZ, 0xc0, !PT ;  /* 0x0000ffff0a0a7812 */ /* 0x000fc400078ec0ff */
[----:B------:R-:W-:Y:S02]  /*1b2d0*/  LOP3.LUT R198, R198, 0xffff, RZ, 0xc0, !PT ;  /* 0x0000ffffc6c67812 */ /* 0x000fe400078ec0ff */
[----:B------:R-:W-:Y:S02]  /*1b2e0*/  F2FP.SATFINITE.E4M3.F32.PACK_AB_MERGE_C R22, R22, R23, RZ ;  /* 0x000000171616723e */ /* 0x000fe400048070ff */
[----:B------:R-:W-:Y:S02]  /*1b2f0*/  F2FP.SATFINITE.E4M3.F32.PACK_AB_MERGE_C R152, R152, R153, RZ ;  /* 0x000000999898723e */ /* 0x000fe400048070ff */
[----:B------:R-:W-:Y:S02]  /*1b300*/  F2FP.SATFINITE.E4M3.F32.PACK_AB_MERGE_C R154, R154, R155, RZ ;  /* 0x0000009b9a9a723e */ /* 0x000fe400048070ff */
[----:B------:R-:W-:Y:S02]  /*1b310*/  F2FP.SATFINITE.E4M3.F32.PACK_AB_MERGE_C R201, R201, R202, RZ ;  /* 0x000000cac9c9723e */ /* 0x000fe400048070ff */
[----:B------:R-:W-:-:S02]  /*1b320*/  F2FP.SATFINITE.E4M3.F32.PACK_AB_MERGE_C R12, R12, R13, RZ ;  /* 0x0000000d0c0c723e */ /* 0x000fc400048070ff */
[----:B------:R-:W-:Y:S02]  /*1b330*/  F2FP.SATFINITE.E4M3.F32.PACK_AB_MERGE_C R203, R203, R204, RZ ;  /* 0x000000cccbcb723e */ /* 0x000fe400048070ff */
[----:B------:R-:W-:Y:S02]  /*1b340*/  F2FP.SATFINITE.E4M3.F32.PACK_AB_MERGE_C R205, R205, R206, RZ ;  /* 0x000000cecdcd723e */ /* 0x000fe400048070ff */
[----:B------:R-:W-:Y:S02]  /*1b350*/  F2FP.SATFINITE.E4M3.F32.PACK_AB_MERGE_C R20, R20, R21, RZ ;  /* 0x000000151414723e */ /* 0x000fe400048070ff */
[--C-:B------:R-:W-:Y:S02]  /*1b360*/  PRMT R196, R148, 0x3340, R1.reuse ;  /* 0x0000334094c47816 */ /* 0x100fe40000000001 */
[----:B------:R-:W-:Y:S02]  /*1b370*/  PRMT R202, R190, 0x3340, R1 ;  /* 0x00003340beca7816 */ /* 0x000fe40000000001 */
[----:B------:R-:W-:-:S02]  /*1b380*/  PRMT R19, R150, 0x3340, R251 ;  /* 0x0000334096137816 */ /* 0x000fc400000000fb */
[----:B------:R-:W-:Y:S02]  /*1b390*/  PRMT R17, R200, 0x3340, R9 ;  /* 0x00003340c8117816 */ /* 0x000fe40000000009 */
[----:B------:R-:W-:Y:S02]  /*1b3a0*/  F2FP.SATFINITE.E4M3.F32.PACK_AB_MERGE_C R207, R207, R208, RZ ;  /* 0x000000d0cfcf723e */ /* 0x000fe400048070ff */
[----:B------:R-:W-:Y:S02]  /*1b3b0*/  F2FP.SATFINITE.E4M3.F32.PACK_AB_MERGE_C R24, R25, R24, RZ ;  /* 0x000000181918723e */ /* 0x000fe400048070ff */
[--C-:B------:R-:W-:Y:S02]  /*1b3c0*/  PRMT R204, R10, 0x3340, R1.reuse ;  /* 0x000033400acc7816 */ /* 0x100fe40000000001 */
[----:B------:R-:W-:Y:S02]  /*1b3d0*/  PRMT R206, R198, 0x3340, R1 ;  /* 0x00003340c6ce7816 */ /* 0x000fe40000000001 */
[----:B------:R-:W-:-:S02]  /*1b3e0*/  PRMT R13, R194, 0x3340, R11 ;  /* 0x00003340c20d7816 */ /* 0x000fc4000000000b */
[----:B------:R-:W-:Y:S02]  /*1b3f0*/  LOP3.LUT R21, R14, 0xffff, RZ, 0xc0, !PT ;  /* 0x0000ffff0e157812 */ /* 0x000fe400078ec0ff */
[----:B------:R-:W-:Y:S02]  /*1b400*/  LOP3.LUT R16, R16, 0xffff, RZ, 0xc0, !PT ;  /* 0x0000ffff10107812 */ /* 0x000fe400078ec0ff */
[----:B------:R-:W-:Y:S02]  /*1b410*/  LOP3.LUT R18, R18, 0xffff, RZ, 0xc0, !PT ;  /* 0x0000ffff12127812 */ /* 0x000fe400078ec0ff */
[----:B------:R-:W-:Y:S02]  /*1b420*/  F2FP.SATFINITE.E4M3.F32.PACK_AB_MERGE_C R211, R211, R212, RZ ;  /* 0x000000d4d3d3723e */ /* 0x000fe400048070ff */
[----:B------:R-:W-:Y:S02]  /*1b430*/  F2FP.SATFINITE.E4M3.F32.PACK_AB_MERGE_C R213, R213, R214, RZ ;  /* 0x000000d6d5d5723e */ /* 0x000fe400048070ff */
[----:B------:R-:W-:-:S02]  /*1b440*/  F2FP.SATFINITE.E4M3.F32.PACK_AB_MERGE_C R215, R215, R216, RZ ;  /* 0x000000d8d7d7723e */ /* 0x000fc400048070ff */
[----:B------:R-:W-:Y:S02]  /*1b450*/  LOP3.LUT R25, R22, 0xffff, RZ, 0xc0, !PT ;  /* 0x0000ffff16197812 */ /* 0x000fe400078ec0ff */
[----:B------:R-:W-:Y:S02]  /*1b460*/  LOP3.LUT R152, R152, 0xffff, RZ, 0xc0, !PT ;  /* 0x0000ffff98987812 */ /* 0x000fe400078ec0ff */
[----:B------:R-:W-:Y:S02]  /*1b470*/  LOP3.LUT R154, R154, 0xffff, RZ, 0xc0, !PT ;  /* 0x0000ffff9a9a7812 */ /* 0x000fe400078ec0ff */
[----:B------:R-:W-:Y:S02]  /*1b480*/  PRMT R19, R19, 0x5410, R196 ;  /* 0x0000541013137816 */ /* 0x000fe400000000c4 */
[----:B------:R-:W-:Y:S02]  /*1b490*/  PRMT R17, R17, 0x5410, R202 ;  /* 0x0000541011117816 */ /* 0x000fe400000000ca */
[----:B------:R-:W-:-:S02]  /*1b4a0*/  F2FP.SATFINITE.E4M3.F32.PACK_AB_MERGE_C R26, R27, R26, RZ ;  /* 0x0000001a1b1a723e */ /* 0x000fc400048070ff */
[----:B------:R-:W-:Y:S02]  /*1b4b0*/  PRMT R13, R13, 0x5410, R206 ;  /* 0x000054100d0d7816 */ /* 0x000fe400000000ce */
[----:B------:R-:W-:Y:S02]  /*1b4c0*/  LOP3.LUT R203, R203, 0xffff, RZ, 0xc0, !PT ;  /* 0x0000ffffcbcb7812 */ /* 0x000fe400078ec0ff */
[----:B------:R-:W-:Y:S02]  /*1b4d0*/  LOP3.LUT R196, R205, 0xffff, RZ, 0xc0, !PT ;  /* 0x0000ffffcdc47812 */ /* 0x000fe400078ec0ff */
[----:B------:R-:W-:Y:S02]  /*1b4e0*/  LOP3.LUT R202, R207, 0xffff, RZ, 0xc0, !PT ;  /* 0x0000ffffcfca7812 */ /* 0x000fe400078ec0ff */
[----:B------:R-:W-:Y:S02]  /*1b4f0*/  PRMT R14, R18, 0x3340, R1 ;  /* 0x00003340120e7816 */ /* 0x000fe40000000001 */
[----:B------:R-:W-:-:S02]  /*1b500*/  PRMT R23, R21, 0x3340, R16 ;  /* 0x0000334015177816 */ /* 0x000fc40000000010 */
[----:B------:R-:W-:Y:S02]  /*1b510*/  LOP3.LUT R211, R211, 0xffff, RZ, 0xc0, !PT ;  /* 0x0000ffffd3d37812 */ /* 0x000fe400078ec0ff */
[----:B------:R-:W-:Y:S02]  /*1b520*/  LOP3.LUT R206, R215, 0xffff, RZ, 0xc0, !PT ;  /* 0x0000ffffd7ce7812 */ /* 0x000fe400078ec0ff */
[----:B------:R-:W-:Y:S01]  /*1b530*/  PRMT R208, R154, 0x3340, R1 ;  /* 0x000033409ad07816 */ /* 0x000fe20000000001 */
[----:B------:R-:W0:Y:S01]  /*1b540*/  LDC R215, c[0x0][0x278] ;  /* 0x00009e00ffd77b82 */ /* 0x000e220000000800 */
[----:B------:R-:W-:Y:S02]  /*1b550*/  PRMT R27, R25, 0x3340, R152 ;  /* 0x00003340191b7816 */ /* 0x000fe40000000098 */
[----:B------:R-:W-:Y:S02]  /*1b560*/  F2FP.SATFINITE.E4M3.F32.PACK_AB_MERGE_C R160, R160, R161, RZ ;  /* 0x000000a1a0a0723e */ /* 0x000fe400048070ff */
[----:B------:R-:W-:-:S02]  /*1b570*/  F2FP.SATFINITE.E4M3.F32.PACK_AB_MERGE_C R158, R158, R159, RZ ;  /* 0x0000009f9e9e723e */ /* 0x000fc400048070ff */
[----:B------:R-:W-:Y:S02]  /*1b580*/  F2FP.SATFINITE.E4M3.F32.PACK_AB_MERGE_C R219, R219, R220, RZ ;  /* 0x000000dcdbdb723e */ /* 0x000fe400048070ff */
[----:B------:R-:W-:Y:S02]  /*1b590*/  F2FP.SATFINITE.E4M3.F32.PACK_AB_MERGE_C R221, R221, R222, RZ ;  /* 0x000000dedddd723e */ /* 0x000fe400048070ff */
[----:B------:R-:W-:Y:S02]  /*1b5a0*/  F2FP.SATFINITE.E4M3.F32.PACK_AB_MERGE_C R162, R162, R163, RZ ;  /* 0x000000a3a2a2723e */ /* 0x000fe400048070ff */
[----:B------:R-:W-:Y:S02]  /*1b5b0*/  F2FP.SATFINITE.E4M3.F32.PACK_AB_MERGE_C R223, R223, R224, RZ ;  /* 0x000000e0dfdf723e */ /* 0x000fe400048070ff */
[----:B------:R-:W-:Y:S02]  /*1b5c0*/  F2FP.SATFINITE.E4M3.F32.PACK_AB_MERGE_C R209, R209, R210, RZ ;  /* 0x000000d2d1d1723e */ /* 0x000fe400048070ff */
[----:B------:R-:W-:-:S02]  /*1b5d0*/  F2FP.SATFINITE.E4M3.F32.PACK_AB_MERGE_C R28, R29, R28, RZ ;  /* 0x0000001c1d1c723e */ /* 0x000fc400048070ff */
[--C-:B------:R-:W-:Y:S02]  /*1b5e0*/  PRMT R7, R202, 0x3340, R1.reuse ;  /* 0x00003340ca077816 */ /* 0x100fe40000000001 */
[----:B------:R-:W-:Y:S02]  /*1b5f0*/  PRMT R22, R203, 0x3340, R196 ;  /* 0x00003340cb167816 */ /* 0x000fe400000000c4 */
[----:B------:R-:W-:Y:S02]  /*1b600*/  PRMT R23, R23, 0x5410, R14 ;  /* 0x0000541017177816 */ /* 0x000fe4000000000e */
[----:B------:R-:W-:Y:S02]  /*1b610*/  PRMT R210, R206, 0x3340, R1 ;  /* 0x00003340ced27816 */ /* 0x000fe40000000001 */
[----:B------:R-:W-:Y:S02]  /*1b620*/  PRMT R14, R27, 0x5410, R208 ;  /* 0x000054101b0e7816 */ /* 0x000fe400000000d0 */
[----:B------:R-:W-:-:S02]  /*1b630*/  F2FP.SATFINITE.E4M3.F32.PACK_AB_MERGE_C R166, R166, R167, RZ ;  /* 0x000000a7a6a6723e */ /* 0x000fc400048070ff */
[----:B------:R-:W-:Y:S02]  /*1b640*/  F2FP.SATFINITE.E4M3.F32.PACK_AB_MERGE_C R168, R168, R169, RZ ;  /* 0x000000a9a8a8723e */ /* 0x000fe400048070ff */
[----:B------:R-:W-:Y:S02]  /*1b650*/  F2FP.SATFINITE.E4M3.F32.PACK_AB_MERGE_C R170, R170, R171, RZ ;  /* 0x000000abaaaa723e */ /* 0x000fe400048070ff */
[----:B------:R-:W-:Y:S02]  /*1b660*/  LOP3.LUT R27, R160, 0xffff, RZ, 0xc0, !PT ;  /* 0x0000ffffa01b7812 */ /* 0x000fe400078ec0ff */
[----:B------:R-:W-:Y:S02]  /*1b670*/  F2FP.SATFINITE.E4M3.F32.PACK_AB_MERGE_C R227, R227, R228, RZ ;  /* 0x000000e4e3e3723e */ /* 0x000fe400048070ff */
[----:B------:R-:W-:Y:S02]  /*1b680*/  F2FP.SATFINITE.E4M3.F32.PACK_AB_MERGE_C R229, R229, R230, RZ ;  /* 0x000000e6e5e5723e */ /* 0x000fe400048070ff */
[----:B------:R-:W-:-:S02]  /*1b690*/  F2FP.SATFINITE.E4M3.F32.PACK_AB_MERGE_C R231, R231, R232, RZ ;  /* 0x000000e8e7e7723e */ /* 0x000fc400048070ff */
[----:B------:R-:W-:Y:S02]  /*1b6a0*/  LOP3.LUT R158, R158, 0xffff, RZ, 0xc0, !PT ;  /* 0x0000ffff9e9e7812 */ /* 0x000fe400078ec0ff */
[----:B------:R-:W-:Y:S02]  /*1b6b0*/  LOP3.LUT R219, R219, 0xffff, RZ, 0xc0, !PT ;  /* 0x0000ffffdbdb7812 */ /* 0x000fe400078ec0ff */
[----:B------:R-:W-:Y:S02]  /*1b6c0*/  LOP3.LUT R160, R221, 0xffff, RZ, 0xc0, !PT ;  /* 0x0000ffffdda07812 */ /* 0x000fe400078ec0ff */
[----:B------:R-:W-:Y:S02]  /*1b6d0*/  LOP3.LUT R162, R162, 0xffff, RZ, 0xc0, !PT ;  /* 0x0000ffffa2a27812 */ /* 0x000fe400078ec0ff */
[----:B------:R-:W-:Y:S02]  /*1b6e0*/  LOP3.LUT R208, R223, 0xffff, RZ, 0xc0, !PT ;  /* 0x0000ffffdfd07812 */ /* 0x000fe400078ec0ff */
[----:B------:R-:W-:-:S02]  /*1b6f0*/  PRMT R22, R22, 0x5410, R7 ;  /* 0x0000541016167816 */ /* 0x000fc40000000007 */
[----:B------:R-:W-:Y:S02]  /*1b700*/  F2FP.SATFINITE.E4M3.F32.PACK_AB_MERGE_C R36, R37, R36, RZ ;  /* 0x000000242524723e */ /* 0x000fe400048070ff */
[----:B------:R-:W-:Y:S02]  /*1b710*/  F2FP.SATFINITE.E4M3.F32.PACK_AB_MERGE_C R38, R39, R38, RZ ;  /* 0x000000262726723e */ /* 0x000fe400048070ff */
[----:B------:R-:W-:Y:S02]  /*1b720*/  LOP3.LUT R166, R166, 0xffff, RZ, 0xc0, !PT ;  /* 0x0000ffffa6a67812 */ /* 0x000fe400078ec0ff */
[----:B------:R-:W-:Y:S02]  /*1b730*/  LOP3.LUT R170, R170, 0xffff, RZ, 0xc0, !PT ;  /* 0x0000ffffaaaa7812 */ /* 0x000fe400078ec0ff */
[----:B------:R-:W-:Y:S02]  /*1b740*/  F2FP.SATFINITE.E4M3.F32.PACK_AB_MERGE_C R174, R174, R175, RZ ;  /* 0x000000afaeae723e */ /* 0x000fe400048070ff */
[----:B------:R-:W-:-:S02]  /*1b750*/  F2FP.SATFINITE.E4M3.F32.PACK_AB_MERGE_C R176, R176, R177, RZ ;  /* 0x000000b1b0b0723e */ /* 0x000fc400048070ff */
[----:B------:R-:W-:Y:S02]  /*1b760*/  F2FP.SATFINITE.E4M3.F32.PACK_AB_MERGE_C R178, R178, R179, RZ ;  /* 0x000000b3b2b2723e */ /* 0x000fe400048070ff */
[----:B------:R-:W-:Y:S02]  /*1b770*/  F2FP.SATFINITE.E4M3.F32.PACK_AB_MERGE_C R182, R182, R183, RZ ;  /* 0x000000b7b6b6723e */ /* 0x000fe400048070ff */
[----:B------:R-:W-:Y:S02]  /*1b780*/  F2FP.SATFINITE.E4M3.F32.PACK_AB_MERGE_C R184, R184, R185, RZ ;  /* 0x000000b9b8b8723e */ /* 0x000fe400048070ff */
[----:B------:R-:W-:Y:S02]  /*1b790*/  F2FP.SATFINITE.E4M3.F32.PACK_AB_MERGE_C R186, R186, R187, RZ ;  /* 0x000000bbbaba723e */ /* 0x000fe400048070ff */
[----:B------:R-:W-:Y:S02]  /*1b7a0*/  LOP3.LUT R227, R227, 0xffff, RZ, 0xc0, !PT ;  /* 0x0000ffffe3e37812 */ /* 0x000fe400078ec0ff */
[----:B------:R-:W-:-:S02]  /*1b7b0*/  PRMT R212, R162, 0x3340, R1 ;  /* 0x00003340a2d47816 */ /* 0x000fc40000000001 */
[----:B------:R-:W-:Y:S02]  /*1b7c0*/  PRMT R214, R208, 0x3340, R1 ;  /* 0x00003340d0d67816 */ /* 0x000fe40000000001 */
[----:B------:R-:W-:Y:S02]  /*1b7d0*/  PRMT R39, R158, 0x3340, R27 ;  /* 0x000033409e277816 */ /* 0x000fe4000000001b */
[----:B------:R-:W-:Y:S02]  /*1b7e0*/  PRMT R37, R219, 0x3340, R160 ;  /* 0x00003340db257816 */ /* 0x000fe400000000a0 */
[----:B------:R-:W-:Y:S02]  /*1b7f0*/  F2FP.SATFINITE.E4M3.F32.PACK_AB_MERGE_C R235, R235, R236, RZ ;  /* 0x000000ecebeb723e */ /* 0x000fe400048070ff */
        /* <DEDUP_REMOVED lines=8> */
[----:B------:R-:W-:Y:S02]  /*1b880*/  F2FP.SATFINITE.E4M3.F32.PACK_AB_MERGE_C R34, R35, R34, RZ ;  /* 0x000000222322723e */ /* 0x000fe400048070ff */
[----:B------:R-:W-:Y:S02]  /*1b890*/  F2FP.SATFINITE.E4M3.F32.PACK_AB_MERGE_C R56, R57, R56, RZ ;  /* 0x000000383938723e */ /* 0x000fe400048070ff */
[----:B------:R-:W-:Y:S02]  /*1b8a0*/  PRMT R216, R170, 0x3340, R1 ;  /* 0x00003340aad87816 */ /* 0x000fe40000000001 */
[----:B------:R-:W-:Y:S02]  /*1b8b0*/  PRMT R39, R39, 0x5410, R212 ;  /* 0x0000541027277816 */ /* 0x000fe400000000d4 */
[----:B------:R-:W-:Y:S02]  /*1b8c0*/  PRMT R37, R37, 0x5410, R214 ;  /* 0x0000541025257816 */ /* 0x000fe400000000d6 */
[----:B------:R-:W-:-:S02]  /*1b8d0*/  LOP3.LUT R174, R174, 0xffff, RZ, 0xc0, !PT ;  /* 0x0000ffffaeae7812 */ /* 0x000fc400078ec0ff */
[----:B------:R-:W-:Y:S02]  /*1b8e0*/  LOP3.LUT R31, R176, 0xffff, RZ, 0xc0, !PT ;  /* 0x0000ffffb01f7812 */ /* 0x000fe400078ec0ff */
[----:B------:R-:W-:Y:S02]  /*1b8f0*/  LOP3.LUT R178, R178, 0xffff, RZ, 0xc0, !PT ;  /* 0x0000ffffb2b27812 */ /* 0x000fe400078ec0ff */
[----:B------:R-:W-:Y:S02]  /*1b900*/  LOP3.LUT R182, R182, 0xffff, RZ, 0xc0, !PT ;  /* 0x0000ffffb6b67812 */ /* 0x000fe400078ec0ff */
[----:B------:R-:W-:Y:S02]  /*1b910*/  LOP3.LUT R57, R184, 0xffff, RZ, 0xc0, !PT ;  /* 0x0000ffffb8397812 */ /* 0x000fe400078ec0ff */
[----:B------:R-:W-:Y:S02]  /*1b920*/  LOP3.LUT R186, R186, 0xffff, RZ, 0xc0, !PT ;  /* 0x0000ffffbaba7812 */ /* 0x000fe400078ec0ff */
        /* <DEDUP_REMOVED lines=9> */
[----:B------:R-:W-:Y:S02]  /*1b9c0*/  F2FP.SATFINITE.E4M3.F32.PACK_AB_MERGE_C R46, R47, R46, RZ ;  /* 0x0000002e2f2e723e */ /* 0x000fe400048070ff */
[----:B------:R-:W-:Y:S02]  /*1b9d0*/  PRMT R220, R186, 0x3340, R1 ;  /* 0x00003340badc7816 */ /* 0x000fe40000000001 */
[----:B------:R-:W-:Y:S02]  /*1b9e0*/  PRMT R45, R174, 0x3340, R31 ;  /* 0x00003340ae2d7816 */ /* 0x000fe4000000001f */
[----:B------:R-:W-:-:S02]  /*1b9f0*/  PRMT R41, R182, 0x3340, R57 ;  /* 0x00003340b6297816 */ /* 0x000fc40000000039 */
[----:B--2---:R-:W-:-:S04]  /*1ba00*/  F2FP.SATFINITE.E4M3.F32.PACK_AB_MERGE_C R193, R5, R252, RZ ;  /* 0x000000fc05c1723e */ /* 0x004fc800048070ff */
[----:B------:R-:W-:-:S04]  /*1ba10*/  LOP3.LUT R193, R193, 0xffff, RZ, 0xc0, !PT ;  /* 0x0000ffffc1c17812 */ /* 0x000fc800078ec0ff */
[----:B------:R-:W-:-:S04]  /*1ba20*/  PRMT R15, R193, 0x3340, R8 ;  /* 0x00003340c10f7816 */ /* 0x000fc80000000008 */
[----:B------:R-:W-:Y:S02]  /*1ba30*/  PRMT R15, R15, 0x5410, R204 ;  /* 0x000054100f0f7816 */ /* 0x000fe400000000cc */
[----:B------:R-:W-:-:S04]  /*1ba40*/  LOP3.LUT R204, R213, 0xffff, RZ, 0xc0, !PT ;  /* 0x0000ffffd5cc7812 */ /* 0x000fc800078ec0ff */
[----:B------:R-:W-:-:S04]  /*1ba50*/  PRMT R29, R211, 0x3340, R204 ;  /* 0x00003340d31d7816 */ /* 0x000fc800000000cc */
[----:B------:R-:W-:Y:S02]  /*1ba60*/  PRMT R7, R29, 0x5410, R210 ;  /* 0x000054101d077816 */ /* 0x000fe400000000d2 */
[----:B------:R-:W-:Y:S02]  /*1ba70*/  LOP3.LUT R29, R168, 0xffff, RZ, 0xc0, !PT ;  /* 0x0000ffffa81d7812 */ /* 0x000fe400078ec0ff */
[----:B------:R-:W-:Y:S02]  /*1ba80*/  LOP3.LUT R168, R229, 0xffff, RZ, 0xc0, !PT ;  /* 0x0000ffffe5a87812 */ /* 0x000fe400078ec0ff */
[----:B------:R-:W-:Y:S02]  /*1ba90*/  LOP3.LUT R210, R231, 0xffff, RZ, 0xc0, !PT ;  /* 0x0000ffffe7d27812 */ /* 0x000fe400078ec0ff */
[----:B------:R-:W-:Y:S02]  /*1baa0*/  PRMT R33, R166, 0x3340, R29 ;  /* 0x00003340a6217816 */ /* 0x000fe4000000001d */
[----:B------:R-:W-:-:S02]  /*1bab0*/  PRMT R218, R210, 0x3340, R1 ;  /* 0x00003340d2da7816 */ /* 0x000fc40000000001 */
[----:B------:R-:W-:Y:S02]  /*1bac0*/  PRMT R35, R227, 0x3340, R168 ;  /* 0x00003340e3237816 */ /* 0x000fe400000000a8 */
[----:B------:R-:W-:Y:S02]  /*1bad0*/  PRMT R33, R33, 0x5410, R216 ;  /* 0x0000541021217816 */ /* 0x000fe400000000d8 */
[----:B------:R-:W-:Y:S02]  /*1bae0*/  PRMT R35, R35, 0x5410, R218 ;  /* 0x0000541023237816 */ /* 0x000fe400000000da */
[----:B------:R-:W-:Y:S02]  /*1baf0*/  PRMT R216, R178, 0x3340, R1 ;  /* 0x00003340b2d87816 */ /* 0x000fe40000000001 */
[----:B------:R-:W-:Y:S02]  /*1bb00*/  F2FP.SATFINITE.E4M3.F32.PACK_AB_MERGE_C R48, R49, R48, RZ ;  /* 0x000000303130723e */ /* 0x000fe400048070ff */
[----:B------:R-:W-:-:S02]  /*1bb10*/  F2FP.SATFINITE.E4M3.F32.PACK_AB_MERGE_C R60, R61, R60, RZ ;  /* 0x0000003c3d3c723e */ /* 0x000fc400048070ff */
[--C-:B------:R-:W-:Y:S02]  /*1bb20*/  PRMT R218, R212, 0x3340, R1.reuse ;  /* 0x00003340d4da7816 */ /* 0x100fe40000000001 */
[----:B------:R-:W-:Y:S02]  /*1bb30*/  PRMT R222, R214, 0x3340, R1 ;  /* 0x00003340d6de7816 */ /* 0x000fe40000000001 */
[----:B------:R-:W-:Y:S02]  /*1bb40*/  PRMT R47, R235, 0x3340, R176 ;  /* 0x00003340eb2f7816 */ /* 0x000fe400000000b0 */
[----:B------:R-:W-:Y:S02]  /*1bb50*/  PRMT R43, R243, 0x3340, R184 ;  /* 0x00003340f32b7816 */ /* 0x000fe400000000b8 */
[----:B------:R-:W-:Y:S02]  /*1bb60*/  F2FP.SATFINITE.E4M3.F32.PACK_AB_MERGE_C R50, R51, R50, RZ ;  /* 0x000000323332723e */ /* 0x000fe400048070ff */
[----:B------:R-:W-:-:S02]  /*1bb70*/  F2FP.SATFINITE.E4M3.F32.PACK_AB_MERGE_C R62, R63, R62, RZ ;  /* 0x0000003e3f3e723e */ /* 0x000fc400048070ff */
[----:B------:R-:W-:Y:S02]  /*1bb80*/  LOP3.LUT R61, R28, 0xffff, RZ, 0xc0, !PT ;  /* 0x0000ffff1c3d7812 */ /* 0x000fe400078ec0ff */
[----:B------:R-:W-:Y:S02]  /*1bb90*/  LOP3.LUT R24, R24, 0xffff, RZ, 0xc0, !PT ;  /* 0x0000ffff18187812 */ /* 0x000fe400078ec0ff */
[----:B------:R-:W-:Y:S02]  /*1bba0*/  LOP3.LUT R63, R30, 0xffff, RZ, 0xc0, !PT ;  /* 0x0000ffff1e3f7812 */ /* 0x000fe400078ec0ff */
[----:B------:R-:W-:Y:S02]  /*1bbb0*/  LOP3.LUT R28, R32, 0xffff, RZ, 0xc0, !PT ;  /* 0x0000ffff201c7812 */ /* 0x000fe400078ec0ff */
[----:B------:R-:W-:Y:S02]  /*1bbc0*/  F2FP.SATFINITE.E4M3.F32.PACK_AB_MERGE_C R64, R65, R64, RZ ;  /* 0x000000404140723e */ /* 0x000fe400048070ff */
[----:B------:R-:W-:-:S02]  /*1bbd0*/  PRMT R45, R45, 0x5410, R216 ;  /* 0x000054102d2d7816 */ /* 0x000fc400000000d8 */
[----:B------:R-:W-:Y:S02]  /*1bbe0*/  PRMT R41, R41, 0x5410, R220 ;  /* 0x0000541029297816 */ /* 0x000fe400000000dc */
[----:B------:R-:W-:Y:S02]  /*1bbf0*/  LOP3.LUT R26, R26, 0xffff, RZ, 0xc0, !PT ;  /* 0x0000ffff1a1a7812 */ /* 0x000fe400078ec0ff */
[----:B------:R-:W-:Y:S02]  /*1bc00*/  LOP3.LUT R30, R34, 0xffff, RZ, 0xc0, !PT ;  /* 0x0000ffff221e7812 */ /* 0x000fe400078ec0ff */
[----:B------:R-:W-:Y:S02]  /*1bc10*/  F2FP.SATFINITE.E4M3.F32.PACK_AB_MERGE_C R58, R59, R58, RZ ;  /* 0x0000003a3b3a723e */ /* 0x000fe400048070ff */
[----:B------:R-:W-:Y:S02]  /*1bc20*/  F2FP.SATFINITE.E4M3.F32.PACK_AB_MERGE_C R66, R67, R66, RZ ;  /* 0x000000424342723e */ /* 0x000fe400048070ff */
[----:B------:R-:W-:-:S02]  /*1bc30*/  PRMT R47, R47, 0x5410, R218 ;  /* 0x000054102f2f7816 */ /* 0x000fc400000000da */
[----:B------:R-:W-:Y:S02]  /*1bc40*/  PRMT R43, R43, 0x5410, R222 ;  /* 0x000054102b2b7816 */ /* 0x000fe400000000de */
[----:B------:R-:W-:Y:S02]  /*1bc50*/  LOP3.LUT R65, R40, 0xffff, RZ, 0xc0, !PT ;  /* 0x0000ffff28417812 */ /* 0x000fe400078ec0ff */
[----:B------:R-:W-:Y:S02]  /*1bc60*/  LOP3.LUT R216, R44, 0xffff, RZ, 0xc0, !PT ;  /* 0x0000ffff2cd87812 */ /* 0x000fe400078ec0ff */
[----:B------:R-:W-:Y:S02]  /*1bc70*/  LOP3.LUT R220, R48, 0xffff, RZ, 0xc0, !PT ;  /* 0x0000ffff30dc7812 */ /* 0x000fe400078ec0ff */
[----:B------:R-:W-:Y:S02]  /*1bc80*/  F2FP.SATFINITE.E4M3.F32.PACK_AB_MERGE_C R72, R73, R72, RZ ;  /* 0x000000484948723e */ /* 0x000fe400048070ff */
[----:B------:R-:W-:-:S02]  /*1bc90*/  F2FP.SATFINITE.E4M3.F32.PACK_AB_MERGE_C R76, R77, R76, RZ ;  /* 0x0000004c4d4c723e */ /* 0x000fc400048070ff */
[----:B------:R-:W-:Y:S02]  /*1bca0*/  F2FP.SATFINITE.E4M3.F32.PACK_AB_MERGE_C R80, R81, R80, RZ ;  /* 0x000000505150723e */ /* 0x000fe400048070ff */
[----:B------:R-:W-:Y:S02]  /*1bcb0*/  LOP3.LUT R67, R42, 0xffff, RZ, 0xc0, !PT ;  /* 0x0000ffff2a437812 */ /* 0x000fe400078ec0ff */
[----:B------:R-:W-:Y:S02]  /*1bcc0*/  LOP3.LUT R218, R46, 0xffff, RZ, 0xc0, !PT ;  /* 0x0000ffff2eda7812 */ /* 0x000fe400078ec0ff */
[----:B------:R-:W-:Y:S02]  /*1bcd0*/  LOP3.LUT R222, R50, 0xffff, RZ, 0xc0, !PT ;  /* 0x0000ffff32de7812 */ /* 0x000fe400078ec0ff */
[----:B------:R-:W-:Y:S02]  /*1bce0*/  F2FP.SATFINITE.E4M3.F32.PACK_AB_MERGE_C R68, R69, R68, RZ ;  /* 0x000000444544723e */ /* 0x000fe400048070ff */
[----:B------:R-:W-:-:S02]  /*1bcf0*/  F2FP.SATFINITE.E4M3.F32.PACK_AB_MERGE_C R74, R75, R74, RZ ;  /* 0x0000004a4b4a723e */ /* 0x000fc400048070ff */
[----:B------:R-:W-:Y:S02]  /*1bd00*/  F2FP.SATFINITE.E4M3.F32.PACK_AB_MERGE_C R78, R79, R78, RZ ;  /* 0x0000004e4f4e723e */ /* 0x000fe400048070ff */
[----:B------:R-:W-:Y:S02]  /*1bd10*/  F2FP.SATFINITE.E4M3.F32.PACK_AB_MERGE_C R82, R83, R82, RZ ;  /* 0x000000525352723e */ /* 0x000fe400048070ff */
[----:B------:R-:W-:Y:S02]  /*1bd20*/  PRMT R49, R28, 0x3340, R1 ;  /* 0x000033401c317816 */ /* 0x000fe40000000001 */
[----:B------:R-:W-:Y:S02]  /*1bd30*/  PRMT R40, R24, 0x3340, R61 ;  /* 0x0000334018287816 */ /* 0x000fe4000000003d */
[----:B------:R-:W-:Y:S02]  /*1bd40*/  F2FP.SATFINITE.E4M3.F32.PACK_AB_MERGE_C R52, R53, R52, RZ ;  /* 0x000000343534723e */ /* 0x000fe400048070ff */
[----:B------:R-:W-:-:S02]  /*1bd50*/  F2FP.SATFINITE.E4M3.F32.PACK_AB_MERGE_C R70, R71, R70, RZ ;  /* 0x000000464746723e */ /* 0x000fc400048070ff */
[----:B------:R-:W-:Y:S02]  /*1bd60*/  PRMT R51, R30, 0x3340, R1 ;  /* 0x000033401e337816 */ /* 0x000fe40000000001 */
[----:B------:R-:W-:Y:S02]  /*1bd70*/  PRMT R42, R26, 0x3340, R63 ;  /* 0x000033401a2a7816 */ /* 0x000fe4000000003f */
[----:B------:R-:W-:Y:S02]  /*1bd80*/  LOP3.LUT R69, R56, 0xffff, RZ, 0xc0, !PT ;  /* 0x0000ffff38457812 */ /* 0x000fe400078ec0ff */
[----:B------:R-:W-:Y:S02]  /*1bd90*/  LOP3.LUT R224, R60, 0xffff, RZ, 0xc0, !PT ;  /* 0x0000ffff3ce07812 */ /* 0x000fe400078ec0ff */
[----:B------:R-:W-:Y:S02]  /*1bda0*/  LOP3.LUT R64, R64, 0xffff, RZ, 0xc0, !PT ;  /* 0x0000ffff40407812 */ /* 0x000fe400078ec0ff */
[----:B------:R-:W-:-:S02]  /*1bdb0*/  F2FP.SATFINITE.E4M3.F32.PACK_AB_MERGE_C R54, R55, R54, RZ ;  /* 0x000000363736723e */ /* 0x000fc400048070ff */
[--C-:B------:R-:W-:Y:S02]  /*1bdc0*/  PRMT R53, R220, 0x3340, R1.reuse ;  /* 0x00003340dc357816 */ /* 0x100fe40000000001 */
[----:B------:R-:W-:Y:S02]  /*1bdd0*/  PRMT R32, R65, 0x3340, R216 ;  /* 0x0000334041207816 */ /* 0x000fe400000000d8 */
[----:B------:R-:W-:Y:S02]  /*1bde0*/  LOP3.LUT R71, R58, 0xffff, RZ, 0xc0, !PT ;  /* 0x0000ffff3a477812 */ /* 0x000fe400078ec0ff */
[----:B------:R-:W-:Y:S02]  /*1bdf0*/  LOP3.LUT R62, R62, 0xffff, RZ, 0xc0, !PT ;  /* 0x0000ffff3e3e7812 */ /* 0x000fe400078ec0ff */
[----:B------:R-:W-:Y:S02]  /*1be00*/  LOP3.LUT R66, R66, 0xffff, RZ, 0xc0, !PT ;  /* 0x0000ffff42427812 */ /* 0x000fe400078ec0ff */
[----:B------:R-:W-:-:S02]  /*1be10*/  PRMT R55, R222, 0x3340, R1 ;  /* 0x00003340de377816 */ /* 0x000fc40000000001 */
[----:B------:R-:W-:Y:S02]  /*1be20*/  PRMT R34, R67, 0x3340, R218 ;  /* 0x0000334043227816 */ /* 0x000fe400000000da */
[----:B------:R-:W-:Y:S02]  /*1be30*/  LOP3.LUT R72, R72, 0xffff, RZ, 0xc0, !PT ;  /* 0x0000ffff48487812 */ /* 0x000fe400078ec0ff */
[----:B------:R-:W-:Y:S02]  /*1be40*/  LOP3.LUT R73, R76, 0xffff, RZ, 0xc0, !PT ;  /* 0x0000ffff4c497812 */ /* 0x000fe400078ec0ff */
[----:B------:R-:W-:Y:S02]  /*1be50*/  LOP3.LUT R80, R80, 0xffff, RZ, 0xc0, !PT ;  /* 0x0000ffff50507812 */ /* 0x000fe400078ec0ff */
[----:B------:R-:W-:Y:S02]  /*1be60*/  PRMT R40, R40, 0x5410, R49 ;  /* 0x0000541028287816 */ /* 0x000fe40000000031 */
[----:B------:R-:W-:-:S02]  /*1be70*/  LOP3.LUT R74, R74, 0xffff, RZ, 0xc0, !PT ;  /* 0x0000ffff4a4a7812 */ /* 0x000fc400078ec0ff */
[----:B------:R-:W-:Y:S02]  /*1be80*/  LOP3.LUT R75, R78, 0xffff, RZ, 0xc0, !PT ;  /* 0x0000ffff4e4b7812 */ /* 0x000fe400078ec0ff */
[----:B------:R-:W-:Y:S02]  /*1be90*/  LOP3.LUT R82, R82, 0xffff, RZ, 0xc0, !PT ;  /* 0x0000ffff52527812 */ /* 0x000fe400078ec0ff */
[----:B------:R-:W-:Y:S02]  /*1bea0*/  F2FP.SATFINITE.E4M3.F32.PACK_AB_MERGE_C R88, R89, R88, RZ ;  /* 0x000000585958723e */ /* 0x000fe400048070ff */
[----:B------:R-:W-:Y:S02]  /*1beb0*/  F2FP.SATFINITE.E4M3.F32.PACK_AB_MERGE_C R92, R93, R92, RZ ;  /* 0x0000005c5d5c723e */ /* 0x000fe400048070ff */
[----:B------:R-:W-:Y:S02]  /*1bec0*/  F2FP.SATFINITE.E4M3.F32.PACK_AB_MERGE_C R96, R97, R96, RZ ;  /* 0x000000606160723e */ /* 0x000fe400048070ff */
[----:B------:R-:W-:-:S02]  /*1bed0*/  PRMT R42, R42, 0x5410, R51 ;  /* 0x000054102a2a7816 */ /* 0x000fc40000000033 */
[----:B------:R-:W-:Y:S02]  /*1bee0*/  PRMT R49, R64, 0x3340, R1 ;  /* 0x0000334040317816 */ /* 0x000fe40000000001 */
[----:B------:R-:W-:Y:S02]  /*1bef0*/  PRMT R48, R69, 0x3340, R224 ;  /* 0x0000334045307816 */ /* 0x000fe400000000e0 */
        /* <DEDUP_REMOVED lines=15> */
[----:B------:R-:W-:-:S02]  /*1bff0*/  PRMT R55, R82, 0x3340, R1 ;  /* 0x0000334052377816 */ /* 0x000fc40000000001 */
[----:B------:R-:W-:Y:S02]  /*1c000*/  PRMT R50, R74, 0x3340, R75 ;  /* 0x000033404a327816 */ /* 0x000fe4000000004b */
[----:B------:R-:W-:Y:S02]  /*1c010*/  PRMT R48, R48, 0x5410, R49 ;  /* 0x0000541030307816 */ /* 0x000fe40000000031 */
[----:B------:R-:W-:Y:S02]  /*1c020*/  LOP3.LUT R88, R88, 0xffff, RZ, 0xc0, !PT ;  /* 0x0000ffff58587812 */ /* 0x000fe400078ec0ff */
[----:B------:R-:W-:Y:S02]  /*1c030*/  LOP3.LUT R77, R92, 0xffff, RZ, 0xc0, !PT ;  /* 0x0000ffff5c4d7812 */ /* 0x000fe400078ec0ff */
[----:B------:R-:W-:Y:S02]  /*1c040*/  LOP3.LUT R96, R96, 0xffff, RZ, 0xc0, !PT ;  /* 0x0000ffff60607812 */ /* 0x000fe400078ec0ff */
[----:B------:R-:W-:-:S02]  /*1c050*/  PRMT R49, R44, 0x5410, R51 ;  /* 0x000054102c317816 */ /* 0x000fc40000000033 */
[----:B------:R-:W-:Y:S02]  /*1c060*/  LOP3.LUT R104, R104, 0xffff, RZ, 0xc0, !PT ;  /* 0x0000ffff68687812 */ /* 0x000fe400078ec0ff */
[----:B------:R-:W-:Y:S02]  /*1c070*/  LOP3.LUT R81, R108, 0xffff, RZ, 0xc0, !PT ;  /* 0x0000ffff6c517812 */ /* 0x000fe400078ec0ff */
[----:B------:R-:W-:Y:S02]  /*1c080*/  LOP3.LUT R112, R112, 0xffff, RZ, 0xc0, !PT ;  /* 0x0000ffff70707812 */ /* 0x000fe400078ec0ff */
[----:B------:R-:W-:Y:S02]  /*1c090*/  PRMT R44, R46, 0x5410, R53 ;  /* 0x000054102e2c7816 */ /* 0x000fe40000000035 */
[----:B------:R-:W-:Y:S02]  /*1c0a0*/  LOP3.LUT R90, R90, 0xffff, RZ, 0xc0, !PT ;  /* 0x0000ffff5a5a7812 */ /* 0x000fe400078ec0ff */
[----:B------:R-:W-:-:S02]  /*1c0b0*/  LOP3.LUT R79, R94, 0xffff, RZ, 0xc0, !PT ;  /* 0x0000ffff5e4f7812 */ /* 0x000fc400078ec0ff */
[----:B------:R-:W-:Y:S02]  /*1c0c0*/  LOP3.LUT R98, R98, 0xffff, RZ, 0xc0, !PT ;  /* 0x0000ffff62627812 */ /* 0x000fe400078ec0ff */
[----:B------:R-:W-:Y:S02]  /*1c0d0*/  LOP3.LUT R106, R106, 0xffff, RZ, 0xc0, !PT ;  /* 0x0000ffff6a6a7812 */ /* 0x000fe400078ec0ff */
[----:B------:R-:W-:Y:S02]  /*1c0e0*/  LOP3.LUT R83, R110, 0xffff, RZ, 0xc0, !PT ;  /* 0x0000ffff6e537812 */ /* 0x000fe400078ec0ff */
[----:B------:R-:W-:Y:S02]  /*1c0f0*/  LOP3.LUT R114, R114, 0xffff, RZ, 0xc0, !PT ;  /* 0x0000ffff72727812 */ /* 0x000fe400078ec0ff */
[----:B------:R-:W-:Y:S02]  /*1c100*/  F2FP.SATFINITE.E4M3.F32.PACK_AB_MERGE_C R120, R121, R120, RZ ;  /* 0x000000787978723e */ /* 0x000fe400048070ff */
[----:B------:R-:W-:-:S02]  /*1c110*/  F2FP.SATFINITE.E4M3.F32.PACK_AB_MERGE_C R124, R125, R124, RZ ;  /* 0x0000007c7d7c723e */ /* 0x000fc400048070ff */
[----:B------:R-:W-:Y:S02]  /*1c120*/  F2FP.SATFINITE.E4M3.F32.PACK_AB_MERGE_C R128, R129, R128, RZ ;  /* 0x000000808180723e */ /* 0x000fe400048070ff */
[----:B------:R-:W-:Y:S02]  /*1c130*/  PRMT R46, R50, 0x5410, R55 ;  /* 0x00005410322e7816 */ /* 0x000fe40000000037 */
[----:B------:R-:W-:Y:S02]  /*1c140*/  F2FP.SATFINITE.E4M3.F32.PACK_AB_MERGE_C R136, R137, R136, RZ ;  /* 0x000000888988723e */ /* 0x000fe400048070ff */
[----:B------:R-:W-:Y:S02]  /*1c150*/  F2FP.SATFINITE.E4M3.F32.PACK_AB_MERGE_C R140, R141, R140, RZ ;  /* 0x0000008c8d8c723e */ /* 0x000fe400048070ff */
[----:B------:R-:W-:Y:S02]  /*1c160*/  F2FP.SATFINITE.E4M3.F32.PACK_AB_MERGE_C R144, R145, R144, RZ ;  /* 0x000000909190723e */ /* 0x000fe400048070ff */
        /* <DEDUP_REMOVED lines=11> */
[--C-:B------:R-:W-:Y:S02]  /*1c220*/  PRMT R56, R98, 0x3340, R1.reuse ;  /* 0x0000334062387816 */ /* 0x100fe40000000001 */
        /* <DEDUP_REMOVED lines=10> */
[----:B------:R-:W-:Y:S02]  /*1c2d0*/  F2FP.SATFINITE.E4M3.F32.PACK_AB_MERGE_C R86, R87, R86, RZ ;  /* 0x000000565756723e */ /* 0x000fe400048070ff */
[----:B------:R-:W-:Y:S02]  /*1c2e0*/  PRMT R50, R51, 0x5410, R58 ;  /* 0x0000541033327816 */ /* 0x000fe4000000003a */
[----:B------:R-:W-:-:S02]  /*1c2f0*/  SHF.R.U32.HI R25, RZ, 0x8, R25 ;  /* 0x00000008ff197819 */ /* 0x000fc40000011619 */
[----:B------:R-:W-:Y:S02]  /*1c300*/  SHF.R.U32.HI R152, RZ, 0x8, R152 ;  /* 0x00000008ff987819 */ /* 0x000fe40000011698 */
[----:B------:R-:W-:Y:S02]  /*1c310*/  PRMT R55, R55, 0x5410, R56 ;  /* 0x0000541037377816 */ /* 0x000fe40000000038 */
[----:B------:R-:W-:Y:S02]  /*1c320*/  PRMT R51, R59, 0x5410, R60 ;  /* 0x000054103b337816 */ /* 0x000fe4000000003c */
[----:B------:R-:W-:Y:S02]  /*1c330*/  LOP3.LUT R122, R122, 0xffff, RZ, 0xc0, !PT ;  /* 0x0000ffff7a7a7812 */ /* 0x000fe400078ec0ff */
[----:B------:R-:W-:Y:S02]  /*1c340*/  LOP3.LUT R87, R126, 0xffff, RZ, 0xc0, !PT ;  /* 0x0000ffff7e577812 */ /* 0x000fe400078ec0ff */
[----:B------:R-:W-:-:S02]  /*1c350*/  LOP3.LUT R130, R130, 0xffff, RZ, 0xc0, !PT ;  /* 0x0000ffff82827812 */ /* 0x000fc400078ec0ff */
[----:B------:R-:W-:Y:S02]  /*1c360*/  LOP3.LUT R138, R138, 0xffff, RZ, 0xc0, !PT ;  /* 0x0000ffff8a8a7812 */ /* 0x000fe400078ec0ff */
[----:B------:R-:W-:Y:S02]  /*1c370*/  LOP3.LUT R91, R142, 0xffff, RZ, 0xc0, !PT ;  /* 0x0000ffff8e5b7812 */ /* 0x000fe400078ec0ff */
[----:B------:R-:W-:Y:S02]  /*1c380*/  LOP3.LUT R146, R146, 0xffff, RZ, 0xc0, !PT ;  /* 0x0000ffff92927812 */ /* 0x000fe400078ec0ff */
[----:B------:R-:W-:Y:S02]  /*1c390*/  PRMT R59, R128, 0x3340, R1 ;  /* 0x00003340803b7816 */ /* 0x000fe40000000001 */
[----:B------:R-:W-:Y:S02]  /*1c3a0*/  PRMT R56, R120, 0x3340, R85 ;  /* 0x0000334078387816 */ /* 0x000fe40000000055 */
[----:B------:R-:W-:-:S02]  /*1c3b0*/  SHF.R.U32.HI R66, RZ, 0x8, R66 ;  /* 0x00000008ff427819 */ /* 0x000fc40000011642 */
[----:B------:R-:W-:Y:S02]  /*1c3c0*/  PRMT R95, R144, 0x3340, R1 ;  /* 0x00003340905f7816 */ /* 0x000fe40000000001 */
[----:B------:R-:W-:Y:S02]  /*1c3d0*/  PRMT R60, R136, 0x3340, R89 ;  /* 0x00003340883c7816 */ /* 0x000fe40000000059 */
[----:B------:R-:W-:Y:S02]  /*1c3e0*/  SHF.R.U32.HI R10, RZ, 0x8, R10 ;  /* 0x00000008ff0a7819 */ /* 0x000fe4000001160a */
[----:B------:R-:W-:Y:S02]  /*1c3f0*/  SHF.R.U32.HI R194, RZ, 0x8, R194 ;  /* 0x00000008ffc27819 */ /* 0x000fe400000116c2 */
[----:B------:R-:W-:Y:S02]  /*1c400*/  SHF.R.U32.HI R11, RZ, 0x8, R11 ;  /* 0x00000008ff0b7819 */ /* 0x000fe4000001160b */
[----:B------:R-:W-:-:S02]  /*1c410*/  LOP3.LUT R152, R152, 0xffff, RZ, 0xc0, !PT ;  /* 0x0000ffff98987812 */ /* 0x000fc400078ec0ff */
[----:B------:R-:W-:Y:S02]  /*1c420*/  LOP3.LUT R25, R25, 0xffff, RZ, 0xc0, !PT ;  /* 0x0000ffff19197812 */ /* 0x000fe400078ec0ff */
[--C-:B------:R-:W-:Y:S02]  /*1c430*/  PRMT R93, R130, 0x3340, R1.reuse ;  /* 0x00003340825d7816 */ /* 0x100fe40000000001 */
[----:B------:R-:W-:Y:S02]  /*1c440*/  PRMT R97, R146, 0x3340, R1 ;  /* 0x0000334092617816 */ /* 0x000fe40000000001 */
[----:B------:R-:W-:Y:S02]  /*1c450*/  PRMT R58, R122, 0x3340, R87 ;  /* 0x000033407a3a7816 */ /* 0x000fe40000000057 */
[----:B------:R-:W-:Y:S02]  /*1c460*/  PRMT R76, R138, 0x3340, R91 ;  /* 0x000033408a4c7816 */ /* 0x000fe4000000005b */
[----:B------:R-:W-:-:S02]  /*1c470*/  SHF.R.U32.HI R198, RZ, 0x8, R198 ;  /* 0x00000008ffc67819 */ /* 0x000fc400000116c6 */
[----:B------:R-:W-:Y:S02]  /*1c480*/  SHF.R.U32.HI R71, RZ, 0x8, R71 ;  /* 0x00000008ff477819 */ /* 0x000fe40000011647 */
[----:B------:R-:W-:Y:S02]  /*1c490*/  PRMT R56, R56, 0x5410, R59 ;  /* 0x0000541038387816 */ /* 0x000fe4000000003b */
[----:B------:R-:W-:Y:S02]  /*1c4a0*/  SHF.R.U32.HI R150, RZ, 0x8, R150 ;  /* 0x00000008ff967819 */ /* 0x000fe40000011696 */
[----:B------:R-:W-:Y:S02]  /*1c4b0*/  SHF.R.U32.HI R251, RZ, 0x8, R251 ;  /* 0x00000008fffb7819 */ /* 0x000fe400000116fb */
[----:B------:R-:W-:Y:S02]  /*1c4c0*/  SHF.R.U32.HI R148, RZ, 0x8, R148 ;  /* 0x00000008ff947819 */ /* 0x000fe40000011694 */
[----:B------:R-:W-:-:S02]  /*1c4d0*/  SHF.R.U32.HI R200, RZ, 0x8, R200 ;  /* 0x00000008ffc87819 */ /* 0x000fc400000116c8 */
[----:B------:R-:W-:Y:S02]  /*1c4e0*/  SHF.R.U32.HI R9, RZ, 0x8, R9 ;  /* 0x00000008ff097819 */ /* 0x000fe40000011609 */
[----:B------:R-:W-:Y:S02]  /*1c4f0*/  LOP3.LUT R66, R66, 0xffff, RZ, 0xc0, !PT ;  /* 0x0000ffff42427812 */ /* 0x000fe400078ec0ff */
[----:B------:R-:W-:Y:S02]  /*1c500*/  PRMT R59, R60, 0x5410, R95 ;  /* 0x000054103c3b7816 */ /* 0x000fe4000000005f */
[----:B------:R-:W-:Y:S02]  /*1c510*/  SHF.R.U32.HI R190, RZ, 0x8, R190 ;  /* 0x00000008ffbe7819 */ /* 0x000fe400000116be */
[----:B------:R-:W-:Y:S02]  /*1c520*/  LOP3.LUT R10, R10, 0xffff, RZ, 0xc0, !PT ;  /* 0x0000ffff0a0a7812 */ /* 0x000fe400078ec0ff */
[----:B------:R-:W-:-:S02]  /*1c530*/  SHF.R.U32.HI R72, RZ, 0x8, R72 ;  /* 0x00000008ff487819 */ /* 0x000fc40000011648 */
[----:B------:R-:W-:Y:S02]  /*1c540*/  SHF.R.U32.HI R73, RZ, 0x8, R73 ;  /* 0x00000008ff497819 */ /* 0x000fe40000011649 */
[----:B------:R-:W-:Y:S02]  /*1c550*/  SHF.R.U32.HI R96, RZ, 0x8, R96 ;  /* 0x00000008ff607819 */ /* 0x000fe40000011660 */
[----:B------:R-:W-:Y:S02]  /*1c560*/  LOP3.LUT R92, R11, 0xffff, RZ, 0xc0, !PT ;  /* 0x0000ffff0b5c7812 */ /* 0x000fe400078ec0ff */
[----:B------:R-:W-:Y:S02]  /*1c570*/  LOP3.LUT R95, R194, 0xffff, RZ, 0xc0, !PT ;  /* 0x0000ffffc25f7812 */ /* 0x000fe400078ec0ff */
[----:B------:R-:W-:Y:S02]  /*1c580*/  PRMT R25, R25, 0x3340, R152 ;  /* 0x0000334019197816 */ /* 0x000fe40000000098 */
[----:B------:R-:W-:-:S02]  /*1c590*/  PRMT R58, R58, 0x5410, R93 ;  /* 0x000054103a3a7816 */ /* 0x000fc4000000005d */
[----:B------:R-:W-:Y:S02]  /*1c5a0*/  PRMT R60, R76, 0x5410, R97 ;  /* 0x000054104c3c7816 */ /* 0x000fe40000000061 */
[----:B------:R-:W-:Y:S02]  /*1c5b0*/  SHF.R.U32.HI R193, RZ, 0x8, R193 ;  /* 0x00000008ffc17819 */ /* 0x000fe400000116c1 */
[----:B------:R-:W-:Y:S02]  /*1c5c0*/  SHF.R.U32.HI R8, RZ, 0x8, R8 ;  /* 0x00000008ff087819 */ /* 0x000fe40000011608 */
[----:B------:R-:W-:Y:S02]  /*1c5d0*/  LOP3.LUT R198, R198, 0xffff, RZ, 0xc0, !PT ;  /* 0x0000ffffc6c67812 */ /* 0x000fe400078ec0ff */
[----:B------:R-:W-:Y:S02]  /*1c5e0*/  LOP3.LUT R152, R71, 0xffff, RZ, 0xc0, !PT ;  /* 0x0000ffff47987812 */ /* 0x000fe400078ec0ff */
[----:B------:R-:W-:-:S02]  /*1c5f0*/  LOP3.LUT R251, R251, 0xffff, RZ, 0xc0, !PT ;  /* 0x0000fffffbfb7812 */ /* 0x000fc400078ec0ff */
[----:B------:R-:W-:Y:S02]  /*1c600*/  LOP3.LUT R150, R150, 0xffff, RZ, 0xc0, !PT ;  /* 0x0000ffff96967812 */ /* 0x000fe400078ec0ff */
[----:B------:R-:W-:Y:S02]  /*1c610*/  LOP3.LUT R76, R148, 0xffff, RZ, 0xc0, !PT ;  /* 0x0000ffff944c7812 */ /* 0x000fe400078ec0ff */
[----:B------:R-:W-:Y:S02]  /*1c620*/  LOP3.LUT R78, R9, 0xffff, RZ, 0xc0, !PT ;  /* 0x0000ffff094e7812 */ /* 0x000fe400078ec0ff */
[----:B------:R-:W-:Y:S02]  /*1c630*/  LOP3.LUT R93, R200, 0xffff, RZ, 0xc0, !PT ;  /* 0x0000ffffc85d7812 */ /* 0x000fe400078ec0ff */
[----:B------:R-:W-:Y:S02]  /*1c640*/  PRMT R71, R66, 0x3340, R1 ;  /* 0x0000334042477816 */ /* 0x000fe40000000001 */
[----:B------:R-:W-:-:S02]  /*1c650*/  LOP3.LUT R190, R190, 0xffff, RZ, 0xc0, !PT ;  /* 0x0000ffffbebe7812 */ /* 0x000fc400078ec0ff */
[----:B------:R-:W-:Y:S02]  /*1c660*/  PRMT R11, R10, 0x3340, R1 ;  /* 0x000033400a0b7816 */ /* 0x000fe40000000001 */
[----:B------:R-:W-:Y:S02]  /*1c670*/  LOP3.LUT R73, R73, 0xffff, RZ, 0xc0, !PT ;  /* 0x0000ffff49497812 */ /* 0x000fe400078ec0ff */
[----:B------:R-:W-:Y:S02]  /*1c680*/  LOP3.LUT R72, R72, 0xffff, RZ, 0xc0, !PT ;  /* 0x0000ffff48487812 */ /* 0x000fe400078ec0ff */
[----:B------:R-:W-:Y:S02]  /*1c690*/  LOP3.LUT R66, R96, 0xffff, RZ, 0xc0, !PT ;  /* 0x0000ffff60427812 */ /* 0x000fe400078ec0ff */
[----:B------:R-:W-:Y:S02]  /*1c6a0*/  PRMT R10, R95, 0x3340, R92 ;  /* 0x000033405f0a7816 */ /* 0x000fe4000000005c */
[----:B------:R-:W-:-:S02]  /*1c6b0*/  SHF.R.U32.HI R106, RZ, 0x8, R106 ;  /* 0x00000008ff6a7819 */ /* 0x000fc4000001166a */
[----:B------:R-:W-:Y:S02]  /*1c6c0*/  SHF.R.U32.HI R83, RZ, 0x8, R83 ;  /* 0x00000008ff537819 */ /* 0x000fe40000011653 */
[----:B------:R-:W-:Y:S02]  /*1c6d0*/  LOP3.LUT R8, R8, 0xffff, RZ, 0xc0, !PT ;  /* 0x0000ffff08087812 */ /* 0x000fe400078ec0ff */
[----:B------:R-:W-:Y:S02]  /*1c6e0*/  LOP3.LUT R193, R193, 0xffff, RZ, 0xc0, !PT ;  /* 0x0000ffffc1c17812 */ /* 0x000fe400078ec0ff */
[----:B------:R-:W-:Y:S02]  /*1c6f0*/  PRMT R95, R198, 0x3340, R1 ;  /* 0x00003340c65f7816 */ /* 0x000fe40000000001 */
[----:B------:R-:W-:Y:S02]  /*1c700*/  PRMT R9, R150, 0x3340, R251 ;  /* 0x0000334096097816 */ /* 0x000fe400000000fb */
[----:B------:R-:W-:-:S02]  /*1c710*/  PRMT R76, R76, 0x3340, R1 ;  /* 0x000033404c4c7816 */ /* 0x000fc40000000001 */
[----:B------:R-:W-:Y:S02]  /*1c720*/  PRMT R78, R93, 0x3340, R78 ;  /* 0x000033405d4e7816 */ /* 0x000fe4000000004e */
[----:B------:R-:W-:Y:S02]  /*1c730*/  PRMT R93, R190, 0x3340, R1 ;  /* 0x00003340be5d7816 */ /* 0x000fe40000000001 */
[----:B------:R-:W-:Y:S02]  /*1c740*/  PRMT R72, R72, 0x3340, R73 ;  /* 0x0000334048487816 */ /* 0x000fe40000000049 */
[----:B------:R-:W-:Y:S02]  /*1c750*/  PRMT R113, R66, 0x3340, R1 ;  /* 0x0000334042717816 */ /* 0x000fe40000000001 */
[----:B------:R-:W-:Y:S02]  /*1c760*/  LOP3.LUT R66, R83, 0xffff, RZ, 0xc0, !PT ;  /* 0x0000ffff53427812 */ /* 0x000fe400078ec0ff */
[----:B------:R-:W-:-:S02]  /*1c770*/  LOP3.LUT R73, R106, 0xffff, RZ, 0xc0, !PT ;  /* 0x0000ffff6a497812 */ /* 0x000fc400078ec0ff */
[----:B------:R-:W-:Y:S02]  /*1c780*/  PRMT R8, R193, 0x3340, R8 ;  /* 0x00003340c1087816 */ /* 0x000fe40000000008 */
[----:B------:R-:W-:Y:S02]  /*1c790*/  PRMT R95, R10, 0x5410, R95 ;  /* 0x000054100a5f7816 */ /* 0x000fe4000000005f */
[----:B------:R-:W-:Y:S02]  /*1c7a0*/  PRMT R9, R9, 0x5410, R76 ;  /* 0x0000541009097816 */ /* 0x000fe4000000004c */
[----:B------:R-:W-:Y:S02]  /*1c7b0*/  LOP3.LUT R10, R191, 0xffff, RZ, 0xc0, !PT ;  /* 0x0000ffffbf0a7812 */ /* 0x000fe400078ec0ff */
[----:B------:R-:W-:Y:S02]  /*1c7c0*/  PRMT R93, R78, 0x5410, R93 ;  /* 0x000054104e5d7816 */ /* 0x000fe4000000005d */
[----:B------:R-:W-:-:S02]  /*1c7d0*/  LOP3.LUT R192, R192, 0xffff, RZ, 0xc0, !PT ;  /* 0x0000ffffc0c07812 */ /* 0x000fc400078ec0ff */
[----:B------:R-:W-:Y:S02]  /*1c7e0*/  PRMT R106, R73, 0x3340, R66 ;  /* 0x00003340496a7816 */ /* 0x000fe40000000042 */
[----:B------:R-:W-:Y:S02]  /*1c7f0*/  PRMT R73, R8, 0x5410, R11 ;  /* 0x0000541008497816 */ /* 0x000fe4000000000b */
[--C-:B------:R-:W-:Y:S02]  /*1c800*/  PRMT R8, R19, 0x4210, R10.reuse ;  /* 0x0000421013087816 */ /* 0x100fe4000000000a */
[----:B------:R-:W-:Y:S02]  /*1c810*/  PRMT R9, R9, 0x5210, R10 ;  /* 0x0000521009097816 */ /* 0x000fe4000000000a */
[--C-:B------:R-:W-:Y:S02]  /*1c820*/  PRMT R10, R17, 0x4210, R192.reuse ;  /* 0x00004210110a7816 */ /* 0x100fe400000000c0 */
[----:B------:R-:W-:-:S05]  /*1c830*/  PRMT R11, R93, 0x5210, R192 ;  /* 0x000052105d0b7816 */ /* 0x000fca00000000c0 */
[----:B------:R1:W-:Y:S01]  /*1c840*/  STSM.16.M88.4 [R0], R8 ;  /* 0x0000000800007844 */ /* 0x0003e20000000200 */
[----:B------:R-:W-:Y:S02]  /*1c850*/  SHF.R.U32.HI R24, RZ, 0x8, R24 ;  /* 0x00000008ff187819 */ /* 0x000fe40000011618 */
[----:B------:R-:W-:Y:S02]  /*1c860*/  SHF.R.U32.HI R61, RZ, 0x8, R61 ;  /* 0x00000008ff3d7819 */ /* 0x000fe4000001163d */
[----:B------:R-:W-:Y:S02]  /*1c870*/  SHF.R.U32.HI R26, RZ, 0x8, R26 ;  /* 0x00000008ff1a7819 */ /* 0x000fe4000001161a */
[----:B------:R-:W-:Y:S02]  /*1c880*/  SHF.R.U32.HI R63, RZ, 0x8, R63 ;  /* 0x00000008ff3f7819 */ /* 0x000fe4000001163f */
[----:B------:R-:W-:Y:S02]  /*1c890*/  SHF.R.U32.HI R28, RZ, 0x8, R28 ;  /* 0x00000008ff1c7819 */ /* 0x000fe4000001161c */
[----:B------:R-:W-:-:S02]  /*1c8a0*/  SHF.R.U32.HI R30, RZ, 0x8, R30 ;  /* 0x00000008ff1e7819 */ /* 0x000fc4000001161e */
[----:B------:R-:W-:Y:S02]  /*1c8b0*/  SHF.R.U32.HI R69, RZ, 0x8, R69 ;  /* 0x00000008ff457819 */ /* 0x000fe40000011645 */
[----:B------:R-:W-:Y:S02]  /*1c8c0*/  SHF.R.U32.HI R224, RZ, 0x8, R224 ;  /* 0x00000008ffe07819 */ /* 0x000fe400000116e0 */
[----:B------:R-:W-:Y:S02]  /*1c8d0*/  SHF.R.U32.HI R64, RZ, 0x8, R64 ;  /* 0x00000008ff407819 */ /* 0x000fe40000011640 */
[----:B------:R-:W-:Y:S02]  /*1c8e0*/  LOP3.LUT R61, R61, 0xffff, RZ, 0xc0, !PT ;  /* 0x0000ffff3d3d7812 */ /* 0x000fe400078ec0ff */
[----:B------:R-:W-:Y:S02]  /*1c8f0*/  LOP3.LUT R24, R24, 0xffff, RZ, 0xc0, !PT ;  /* 0x0000ffff18187812 */ /* 0x000fe400078ec0ff */
[----:B------:R-:W-:-:S02]  /*1c900*/  LOP3.LUT R63, R63, 0xffff, RZ, 0xc0, !PT ;  /* 0x0000ffff3f3f7812 */ /* 0x000fc400078ec0ff */
[----:B------:R-:W-:Y:S02]  /*1c910*/  LOP3.LUT R26, R26, 0xffff, RZ, 0xc0, !PT ;  /* 0x0000ffff1a1a7812 */ /* 0x000fe400078ec0ff */
[----:B------:R-:W-:Y:S02]  /*1c920*/  SHF.R.U32.HI R62, RZ, 0x8, R62 ;  /* 0x00000008ff3e7819 */ /* 0x000fe4000001163e */
[----:B------:R-:W-:Y:S02]  /*1c930*/  LOP3.LUT R28, R28, 0xffff, RZ, 0xc0, !PT ;  /* 0x0000ffff1c1c7812 */ /* 0x000fe400078ec0ff */
[----:B------:R-:W-:Y:S02]  /*1c940*/  LOP3.LUT R30, R30, 0xffff, RZ, 0xc0, !PT ;  /* 0x0000ffff1e1e7812 */ /* 0x000fe400078ec0ff */
[----:B------:R-:W-:Y:S02]  /*1c950*/  SHF.R.U32.HI R80, RZ, 0x8, R80 ;  /* 0x00000008ff507819 */ /* 0x000fe40000011650 */
[----:B------:R-:W-:-:S02]  /*1c960*/  SHF.R.U32.HI R166, RZ, 0x8, R166 ;  /* 0x00000008ffa67819 */ /* 0x000fc400000116a6 */
[----:B------:R-:W-:Y:S02]  /*1c970*/  SHF.R.U32.HI R29, RZ, 0x8, R29 ;  /* 0x00000008ff1d7819 */ /* 0x000fe4000001161d */
[----:B------:R-:W-:Y:S02]  /*1c980*/  SHF.R.U32.HI R174, RZ, 0x8, R174 ;  /* 0x00000008ffae7819 */ /* 0x000fe400000116ae */
[----:B------:R-:W-:Y:S02]  /*1c990*/  SHF.R.U32.HI R31, RZ, 0x8, R31 ;  /* 0x00000008ff1f7819 */ /* 0x000fe4000001161f */
[----:B------:R-:W-:Y:S02]  /*1c9a0*/  SHF.R.U32.HI R65, RZ, 0x8, R65 ;  /* 0x00000008ff417819 */ /* 0x000fe40000011641 */
[----:B------:R-:W-:Y:S02]  /*1c9b0*/  SHF.R.U32.HI R216, RZ, 0x8, R216 ;  /* 0x00000008ffd87819 */ /* 0x000fe400000116d8 */
[----:B------:R-:W-:-:S02]  /*1c9c0*/  SHF.R.U32.HI R67, RZ, 0x8, R67 ;  /* 0x00000008ff437819 */ /* 0x000fc40000011643 */
[----:B------:R-:W-:Y:S02]  /*1c9d0*/  SHF.R.U32.HI R218, RZ, 0x8, R218 ;  /* 0x00000008ffda7819 */ /* 0x000fe400000116da */
[----:B------:R-:W-:Y:S02]  /*1c9e0*/  LOP3.LUT R224, R224, 0xffff, RZ, 0xc0, !PT ;  /* 0x0000ffffe0e07812 */ /* 0x000fe400078ec0ff */
[----:B------:R-:W-:Y:S02]  /*1c9f0*/  LOP3.LUT R69, R69, 0xffff, RZ, 0xc0, !PT ;  /* 0x0000ffff45457812 */ /* 0x000fe400078ec0ff */
[----:B------:R-:W-:Y:S02]  /*1ca00*/  SHF.R.U32.HI R170, RZ, 0x8, R170 ;  /* 0x00000008ffaa7819 */ /* 0x000fe400000116aa */
[----:B------:R-:W-:Y:S02]  /*1ca10*/  SHF.R.U32.HI R178, RZ, 0x8, R178 ;  /* 0x00000008ffb27819 */ /* 0x000fe400000116b2 */
[----:B------:R-:W-:-:S02]  /*1ca20*/  SHF.R.U32.HI R220, RZ, 0x8, R220 ;  /* 0x00000008ffdc7819 */ /* 0x000fc400000116dc */
[----:B------:R-:W-:Y:S02]  /*1ca30*/  SHF.R.U32.HI R222, RZ, 0x8, R222 ;  /* 0x00000008ffde7819 */ /* 0x000fe400000116de */
[----:B------:R-:W-:Y:S02]  /*1ca40*/  LOP3.LUT R64, R64, 0xffff, RZ, 0xc0, !PT ;  /* 0x0000ffff40407812 */ /* 0x000fe400078ec0ff */
[----:B------:R-:W-:Y:S02]  /*1ca50*/  PRMT R24, R24, 0x3340, R61 ;  /* 0x0000334018187816 */ /* 0x000fe4000000003d */
[----:B------:R-:W-:Y:S02]  /*1ca60*/  PRMT R26, R26, 0x3340, R63 ;  /* 0x000033401a1a7816 */ /* 0x000fe4000000003f */
[----:B------:R-:W-:Y:S02]  /*1ca70*/  LOP3.LUT R109, R62, 0xffff, RZ, 0xc0, !PT ;  /* 0x0000ffff3e6d7812 */ /* 0x000fe400078ec0ff */
[----:B------:R-:W-:-:S02]  /*1ca80*/  PRMT R61, R28, 0x3340, R1 ;  /* 0x000033401c3d7816 */ /* 0x000fc40000000001 */
[----:B------:R-:W-:Y:S02]  /*1ca90*/  PRMT R63, R30, 0x3340, R1 ;  /* 0x000033401e3f7816 */ /* 0x000fe40000000001 */
        /* <DEDUP_REMOVED lines=10> */
[----:B------:R-:W-:-:S02]  /*1cb40*/  SHF.R.U32.HI R82, RZ, 0x8, R82 ;  /* 0x00000008ff527819 */ /* 0x000fc40000011652 */
[----:B------:R-:W-:Y:S02]  /*1cb50*/  SHF.R.U32.HI R88, RZ, 0x8, R88 ;  /* 0x00000008ff587819 */ /* 0x000fe40000011658 */
[----:B------:R-:W-:Y:S02]  /*1cb60*/  SHF.R.U32.HI R77, RZ, 0x8, R77 ;  /* 0x00000008ff4d7819 */ /* 0x000fe4000001164d */
[----:B------:R-:W-:Y:S02]  /*1cb70*/  SHF.R.U32.HI R90, RZ, 0x8, R90 ;  /* 0x00000008ff5a7819 */ /* 0x000fe4000001165a */
[----:B------:R-:W-:Y:S02]  /*1cb80*/  SHF.R.U32.HI R79, RZ, 0x8, R79 ;  /* 0x00000008ff4f7819 */ /* 0x000fe4000001164f */
[----:B------:R-:W-:Y:S02]  /*1cb90*/  SHF.R.U32.HI R98, RZ, 0x8, R98 ;  /* 0x00000008ff627819 */ /* 0x000fe40000011662 */
[----:B------:R-:W-:-:S02]  /*1cba0*/  LOP3.LUT R124, R170, 0xffff, RZ, 0xc0, !PT ;  /* 0x0000ffffaa7c7812 */ /* 0x000fc400078ec0ff */
[----:B------:R-:W-:Y:S02]  /*1cbb0*/  LOP3.LUT R140, R178, 0xffff, RZ, 0xc0, !PT ;  /* 0x0000ffffb28c7812 */ /* 0x000fe400078ec0ff */
        /* <DEDUP_REMOVED lines=11> */
[----:B------:R-:W-:Y:S02]  /*1cc70*/  LOP3.LUT R88, R88, 0xffff, RZ, 0xc0, !PT ;  /* 0x0000ffff58587812 */ /* 0x000fe400078ec0ff */
[----:B------:R-:W-:Y:S02]  /*1cc80*/  LOP3.LUT R79, R79, 0xffff, RZ, 0xc0, !PT ;  /* 0x0000ffff4f4f7812 */ /* 0x000fe400078ec0ff */
[----:B------:R-:W-:Y:S02]  /*1cc90*/  LOP3.LUT R90, R90, 0xffff, RZ, 0xc0, !PT ;  /* 0x0000ffff5a5a7812 */ /* 0x000fe400078ec0ff */
[----:B------:R-:W-:Y:S02]  /*1cca0*/  LOP3.LUT R80, R98, 0xffff, RZ, 0xc0, !PT ;  /* 0x0000ffff62507812 */ /* 0x000fe400078ec0ff */
[--C-:B------:R-:W-:Y:S02]  /*1ccb0*/  PRMT R124, R124, 0x3340, R1.reuse ;  /* 0x000033407c7c7816 */ /* 0x100fe40000000001 */
[----:B------:R-:W-:-:S02]  /*1ccc0*/  PRMT R140, R140, 0x3340, R1 ;  /* 0x000033408c8c7816 */ /* 0x000fc40000000001 */
[--C-:B------:R-:W-:Y:S02]  /*1ccd0*/  PRMT R65, R220, 0x3340, R1.reuse ;  /* 0x00003340dc417816 */ /* 0x100fe40000000001 */
[--C-:B------:R-:W-:Y:S02]  /*1cce0*/  PRMT R67, R222, 0x3340, R1.reuse ;  /* 0x00003340de437816 */ /* 0x100fe40000000001 */
[----:B------:R-:W-:Y:S02]  /*1ccf0*/  PRMT R111, R82, 0x3340, R1 ;  /* 0x00003340526f7816 */ /* 0x000fe40000000001 */
[----:B------:R-:W-:Y:S02]  /*1cd00*/  PRMT R96, R88, 0x3340, R77 ;  /* 0x0000334058607816 */ /* 0x000fe4000000004d */
[----:B------:R-:W-:Y:S02]  /*1cd10*/  PRMT R98, R90, 0x3340, R79 ;  /* 0x000033405a627816 */ /* 0x000fe4000000004f */
[----:B------:R-:W-:-:S02]  /*1cd20*/  PRMT R115, R80, 0x3340, R1 ;  /* 0x0000334050737816 */ /* 0x000fc40000000001 */
[----:B------:R-:W-:Y:S02]  /*1cd30*/  PRMT R77, R29, 0x5410, R124 ;  /* 0x000054101d4d7816 */ /* 0x000fe4000000007c */
[----:B------:R-:W-:Y:S02]  /*1cd40*/  PRMT R79, R31, 0x5410, R140 ;  /* 0x000054101f4f7816 */ /* 0x000fe4000000008c */
[----:B------:R-:W-:Y:S02]  /*1cd50*/  PRMT R80, R28, 0x5410, R65 ;  /* 0x000054101c507816 */ /* 0x000fe40000000041 */
[----:B------:R-:W-:Y:S01]  /*1cd60*/  PRMT R82, R30, 0x5410, R67 ;  /* 0x000054101e527816 */ /* 0x000fe20000000043 */
[----:B------:R-:W-:Y:S01]  /*1cd70*/  BAR.SYNC.DEFER_BLOCKING 0x0 ;  /* 0x0000000000007b1d */ /* 0x000fe20000010000 */
[----:B------:R-:W-:Y:S02]  /*1cd80*/  SHF.R.U32.HI R21, RZ, 0x8, R21 ;  /* 0x00000008ff157819 */ /* 0x000fe40000011615 */
[----:B------:R-:W-:-:S02]  /*1cd90*/  SHF.R.U32.HI R16, RZ, 0x8, R16 ;  /* 0x00000008ff107819 */ /* 0x000fc40000011610 */
[----:B------:R-:W-:Y:S02]  /*1cda0*/  SHF.R.U32.HI R18, RZ, 0x8, R18 ;  /* 0x00000008ff127819 */ /* 0x000fe40000011612 */
[----:B------:R-:W-:Y:S02]  /*1cdb0*/  SHF.R.U32.HI R203, RZ, 0x8, R203 ;  /* 0x00000008ffcb7819 */ /* 0x000fe400000116cb */
[----:B------:R-:W-:Y:S02]  /*1cdc0*/  SHF.R.U32.HI R196, RZ, 0x8, R196 ;  /* 0x00000008ffc47819 */ /* 0x000fe400000116c4 */
[----:B------:R-:W-:Y:S02]  /*1cdd0*/  SHF.R.U32.HI R202, RZ, 0x8, R202 ;  /* 0x00000008ffca7819 */ /* 0x000fe400000116ca */
[----:B------:R-:W-:Y:S02]  /*1cde0*/  LOP3.LUT R16, R16, 0xffff, RZ, 0xc0, !PT ;  /* 0x0000ffff10107812 */ /* 0x000fe400078ec0ff */
[----:B------:R-:W-:Y:S01]  /*1cdf0*/  LOP3.LUT R21, R21, 0xffff, RZ, 0xc0, !PT ;  /* 0x0000ffff15157812 */ /* 0x000fe200078ec0ff */
[----:B------:R-:W2:Y:S01]  /*1ce00*/  LDS.128 R28, [R6] ;  /* 0x00000000061c7984 */ /* 0x000ea20000000c00 */
        /* <DEDUP_REMOVED lines=9> */
[----:B------:R-:W-:Y:S02]  /*1cea0*/  LOP3.LUT R12, R12, 0xffff, RZ, 0xc0, !PT ;  /* 0x0000ffff0c0c7812 */ /* 0x000fe400078ec0ff */
[----:B------:R-:W-:Y:S02]  /*1ceb0*/  LOP3.LUT R24, R201, 0xffff, RZ, 0xc0, !PT ;  /* 0x0000ffffc9187812 */ /* 0x000fe400078ec0ff */
[----:B------:R-:W-:Y:S02]  /*1cec0*/  PRMT R21, R16, 0x5410, R21 ;  /* 0x0000541010157816 */ /* 0x000fe40000000015 */
[----:B------:R-:W-:-:S02]  /*1ced0*/  PRMT R66, R18, 0x5410, R97 ;  /* 0x0000541012427816 */ /* 0x000fc40000000061 */
[--C-:B------:R-:W-:Y:S02]  /*1cee0*/  PRMT R16, R15, 0x4210, R12.reuse ;  /* 0x000042100f107816 */ /* 0x100fe4000000000c */
[----:B------:R-:W-:Y:S02]  /*1cef0*/  PRMT R17, R73, 0x5210, R12 ;  /* 0x0000521049117816 */ /* 0x000fe4000000000c */
[--C-:B------:R-:W-:Y:S02]  /*1cf00*/  PRMT R18, R13, 0x4210, R24.reuse ;  /* 0x000042100d127816 */ /* 0x100fe40000000018 */
[----:B------:R-:W-:Y:S01]  /*1cf10*/  PRMT R19, R95, 0x5210, R24 ;  /* 0x000052105f137816 */ /* 0x000fe20000000018 */
[----:B------:R-:W-:Y:S01]  /*1cf20*/  BAR.SYNC.DEFER_BLOCKING 0x0 ;  /* 0x0000000000007b1d */ /* 0x000fe20000010000 */
[----:B------:R-:W-:Y:S02]  /*1cf30*/  SHF.R.U32.HI R158, RZ, 0x8, R158 ;  /* 0x00000008ff9e7819 */ /* 0x000fe4000001169e */
[----:B------:R-:W-:-:S02]  /*1cf40*/  SHF.R.U32.HI R27, RZ, 0x8, R27 ;  /* 0x00000008ff1b7819 */ /* 0x000fc4000001161b */
[----:B------:R-:W-:Y:S02]  /*1cf50*/  SHF.R.U32.HI R154, RZ, 0x8, R154 ;  /* 0x00000008ff9a7819 */ /* 0x000fe4000001169a */
[----:B------:R-:W-:Y:S02]  /*1cf60*/  SHF.R.U32.HI R162, RZ, 0x8, R162 ;  /* 0x00000008ffa27819 */ /* 0x000fe400000116a2 */
[----:B------:R-:W-:Y:S01]  /*1cf70*/  LOP3.LUT R27, R27, 0xffff, RZ, 0xc0, !PT ;  /* 0x0000ffff1b1b7812 */ /* 0x000fe200078ec0ff */
[----:B------:R3:W-:Y:S01]  /*1cf80*/  STSM.16.M88.4 [R0], R16 ;  /* 0x0000001000007844 */ /* 0x0007e20000000200 */
[----:B------:R-:W-:Y:S02]  /*1cf90*/  LOP3.LUT R158, R158, 0xffff, RZ, 0xc0, !PT ;  /* 0x0000ffff9e9e7812 */ /* 0x000fe400078ec0ff */
[----:B------:R-:W-:Y:S02]  /*1cfa0*/  SHF.R.U32.HI R74, RZ, 0x8, R74 ;  /* 0x00000008ff4a7819 */ /* 0x000fe4000001164a */
[----:B------:R-:W-:-:S02]  /*1cfb0*/  SHF.R.U32.HI R75, RZ, 0x8, R75 ;  /* 0x00000008ff4b7819 */ /* 0x000fc4000001164b */
[----:B------:R-:W-:Y:S02]  /*1cfc0*/  LOP3.LUT R92, R154, 0xffff, RZ, 0xc0, !PT ;  /* 0x0000ffff9a5c7812 */ /* 0x000fe400078ec0ff */
[----:B------:R-:W-:Y:S02]  /*1cfd0*/  LOP3.LUT R108, R162, 0xffff, RZ, 0xc0, !PT ;  /* 0x0000ffffa26c7812 */ /* 0x000fe400078ec0ff */
[----:B------:R-:W-:Y:S02]  /*1cfe0*/  PRMT R27, R158, 0x3340, R27 ;  /* 0x000033409e1b7816 */ /* 0x000fe4000000001b */
[----:B------:R-:W-:Y:S02]  /*1cff0*/  LOP3.LUT R75, R75, 0xffff, RZ, 0xc0, !PT ;  /* 0x0000ffff4b4b7812 */ /* 0x000fe400078ec0ff */
[----:B------:R-:W-:Y:S02]  /*1d000*/  LOP3.LUT R74, R74, 0xffff, RZ, 0xc0, !PT ;  /* 0x0000ffff4a4a7812 */ /* 0x000fe400078ec0ff */
[----:B------:R-:W-:-:S02]  /*1d010*/  PRMT R92, R92, 0x3340, R1 ;  /* 0x000033405c5c7816 */ /* 0x000fc40000000001 */
[----:B------:R-:W-:Y:S02]  /*1d020*/  PRMT R108, R108, 0x3340, R1 ;  /* 0x000033406c6c7816 */ /* 0x000fe40000000001 */
[----:B------:R-:W-:Y:S02]  /*1d030*/  PRMT R74, R74, 0x3340, R75 ;  /* 0x000033404a4a7816 */ /* 0x000fe4000000004b */
[----:B------:R-:W-:Y:S02]  /*1d040*/  PRMT R92, R25, 0x5410, R92 ;  /* 0x00005410195c7816 */ /* 0x000fe4000000005c */
[----:B------:R-:W-:Y:S02]  /*1d050*/  PRMT R75, R27, 0x5410, R108 ;  /* 0x000054101b4b7816 */ /* 0x000fe4000000006c */
[----:B------:R-:W-:Y:S01]  /*1d060*/  PRMT R78, R26, 0x5410, R63 ;  /* 0x000054101a4e7816 */ /* 0x000fe2000000003f */
[----:B------:R-:W-:Y:S01]  /*1d070*/  BAR.SYNC.DEFER_BLOCKING 0x0 ;  /* 0x0000000000007b1d */ /* 0x000fe20000010000 */
[----:B------:R-:W-:-:S02]  /*1d080*/  LOP3.LUT R12, R20, 0xffff, RZ, 0xc0, !PT ;  /* 0x0000ffff140c7812 */ /* 0x000fc400078ec0ff */
[----:B------:R-:W-:Y:S02]  /*1d090*/  LOP3.LUT R209, R209, 0xffff, RZ, 0xc0, !PT ;  /* 0x0000ffffd1d17812 */ /* 0x000fe400078ec0ff */
[--C-:B------:R-:W-:Y:S01]  /*1d0a0*/  PRMT R20, R23, 0x4210, R12.reuse ;  /* 0x0000421017147816 */ /* 0x100fe2000000000c */
[----:B------:R-:W-:Y:S01]  /*1d0b0*/  LDS.128 R24, [R6] ;  /* 0x0000000006187984 */ /* 0x000fe20000000c00 */
[----:B------:R-:W-:Y:S02]  /*1d0c0*/  PRMT R21, R21, 0x5210, R12 ;  /* 0x0000521015157816 */ /* 0x000fe4000000000c */
[--C-:B------:R-:W-:Y:S02]  /*1d0d0*/  PRMT R22, R22, 0x4210, R209.reuse ;  /* 0x0000421016167816 */ /* 0x100fe400000000d1 */
[----:B------:R-:W-:Y:S01]  /*1d0e0*/  PRMT R23, R66, 0x5210, R209 ;  /* 0x0000521042177816 */ /* 0x000fe200000000d1 */
[----:B------:R-:W-:Y:S01]  /*1d0f0*/  BAR.SYNC.DEFER_BLOCKING 0x0 ;  /* 0x0000000000007b1d */ /* 0x000fe20000010000 */
[----:B------:R-:W-:-:S05]  /*1d100*/  F2FP.SATFINITE.E4M3.F32.PACK_AB_MERGE_C R156, R156, R157, RZ ;  /* 0x0000009d9c9c723e */ /* 0x000fca00048070ff */
[----:B------:R-:W-:Y:S02]  /*1d110*/  STSM.16.M88.4 [R0], R20 ;  /* 0x0000001400007844 */ /* 0x000fe40000000200 */
[----:B------:R-:W-:Y:S01]  /*1d120*/  BAR.SYNC.DEFER_BLOCKING 0x0 ;  /* 0x0000000000007b1d */ /* 0x000fe20000010000 */
[----:B-1----:R-:W-:Y:S02]  /*1d130*/  LOP3.LUT R9, R156, 0xffff, RZ, 0xc0, !PT ;  /* 0x0000ffff9c097812 */ /* 0x002fe400078ec0ff */
[----:B------:R-:W-:Y:S02]  /*1d140*/  SHF.R.U32.HI R211, RZ, 0x8, R211 ;  /* 0x00000008ffd37819 */ /* 0x000fe400000116d3 */
[----:B------:R-:W-:Y:S02]  /*1d150*/  SHF.R.U32.HI R204, RZ, 0x8, R204 ;  /* 0x00000008ffcc7819 */ /* 0x000fe400000116cc */
[----:B------:R-:W-:Y:S02]  /*1d160*/  SHF.R.U32.HI R206, RZ, 0x8, R206 ;  /* 0x00000008ffce7819 */ /* 0x000fe400000116ce */
[----:B------:R-:W-:-:S02]  /*1d170*/  LOP3.LUT R94, R204, 0xffff, RZ, 0xc0, !PT ;  /* 0x0000ffffcc5e7812 */ /* 0x000fc400078ec0ff */
[----:B------:R-:W-:Y:S02]  /*1d180*/  LOP3.LUT R211, R211, 0xffff, RZ, 0xc0, !PT ;  /* 0x0000ffffd3d37812 */ /* 0x000fe400078ec0ff */
[----:B------:R-:W-:Y:S01]  /*1d190*/  LOP3.LUT R206, R206, 0xffff, RZ, 0xc0, !PT ;  /* 0x0000ffffcece7812 */ /* 0x000fe200078ec0ff */
[----:B------:R-:W-:Y:S01]  /*1d1a0*/  LDS.128 R156, [R6] ;  /* 0x00000000069c7984 */ /* 0x000fe20000000c00 */
[----:B------:R-:W-:Y:S02]  /*1d1b0*/  PRMT R94, R211, 0x3340, R94 ;  /* 0x00003340d35e7816 */ /* 0x000fe4000000005e */
[----:B------:R-:W-:Y:S02]  /*1d1c0*/  PRMT R99, R206, 0x3340, R1 ;  /* 0x00003340ce637816 */ /* 0x000fe40000000001 */
[----:B------:R-:W-:Y:S02]  /*1d1d0*/  LOP3.LUT R12, R217, 0xffff, RZ, 0xc0, !PT ;  /* 0x0000ffffd90c7812 */ /* 0x000fe400078ec0ff */
[----:B------:R-:W-:-:S02]  /*1d1e0*/  PRMT R99, R94, 0x5410, R99 ;  /* 0x000054105e637816 */ /* 0x000fc40000000063 */
[--C-:B------:R-:W-:Y:S02]  /*1d1f0*/  PRMT R8, R14, 0x4210, R9.reuse ;  /* 0x000042100e087816 */ /* 0x100fe40000000009 */
[----:B------:R-:W-:Y:S02]  /*1d200*/  PRMT R9, R92, 0x5210, R9 ;  /* 0x000052105c097816 */ /* 0x000fe40000000009 */
[--C-:B------:R-:W-:Y:S02]  /*1d210*/  PRMT R10, R7, 0x4210, R12.reuse ;  /* 0x00004210070a7816 */ /* 0x100fe4000000000c */
[----:B------:R-:W-:Y:S01]  /*1d220*/  PRMT R11, R99, 0x5210, R12 ;  /* 0x00005210630b7816 */ /* 0x000fe2000000000c */
[----:B------:R-:W-:Y:S06]  /*1d230*/  BAR.SYNC.DEFER_BLOCKING 0x0 ;  /* 0x0000000000007b1d */ /* 0x000fec0000010000 */
[----:B------:R1:W-:Y:S02]  /*1d240*/  STSM.16.M88.4 [R0], R8 ;  /* 0x0000000800007844 */ /* 0x0003e40000000200 */
[----:B------:R-:W-:Y:S01]  /*1d250*/  BAR.SYNC.DEFER_BLOCKING 0x0 ;  /* 0x0000000000007b1d */ /* 0x000fe20000010000 */
[----:B------:R-:W-:-:S02]  /*1d260*/  SHF.R.U32.HI R219, RZ, 0x8, R219 ;  /* 0x00000008ffdb7819 */ /* 0x000fc400000116db */
[----:B------:R-:W-:Y:S02]  /*1d270*/  SHF.R.U32.HI R160, RZ, 0x8, R160 ;  /* 0x00000008ffa07819 */ /* 0x000fe400000116a0 */
[----:B------:R-:W-:Y:S02]  /*1d280*/  SHF.R.U32.HI R208, RZ, 0x8, R208 ;  /* 0x00000008ffd07819 */ /* 0x000fe400000116d0 */
[----:B------:R-:W-:Y:S02]  /*1d290*/  F2FP.SATFINITE.E4M3.F32.PACK_AB_MERGE_C R100, R101, R100, RZ ;  /* 0x000000646564723e */ /* 0x000fe400048070ff */
[----:B------:R-:W-:Y:S02]  /*1d2a0*/  LOP3.LUT R101, R160, 0xffff, RZ, 0xc0, !PT ;  /* 0x0000ffffa0657812 */ /* 0x000fe400078ec0ff */
[----:B------:R-:W-:Y:S02]  /*1d2b0*/  LOP3.LUT R110, R219, 0xffff, RZ, 0xc0, !PT ;  /* 0x0000ffffdb6e7812 */ /* 0x000fe400078ec0ff */
[----:B------:R-:W-:Y:S01]  /*1d2c0*/  LOP3.LUT R208, R208, 0xffff, RZ, 0xc0, !PT ;  /* 0x0000ffffd0d07812 */ /* 0x000fe200078ec0ff */
[----:B------:R-:W4:Y:S01]  /*1d2d0*/  LDS.128 R20, [R6] ;  /* 0x0000000006147984 */ /* 0x000f220000000c00 */
[----:B------:R-:W-:-:S02]  /*1d2e0*/  PRMT R101, R110, 0x3340, R101 ;  /* 0x000033406e657816 */ /* 0x000fc40000000065 */
[----:B------:R-:W-:Y:S02]  /*1d2f0*/  F2FP.SATFINITE.E4M3.F32.PACK_AB_MERGE_C R164, R164, R165, RZ ;  /* 0x000000a5a4a4723e */ /* 0x000fe400048070ff */
[----:B------:R-:W-:Y:S02]  /*1d300*/  F2FP.SATFINITE.E4M3.F32.PACK_AB_MERGE_C R225, R225, R226, RZ ;  /* 0x000000e2e1e1723e */ /* 0x000fe400048070ff */
[----:B------:R-:W-:Y:S02]  /*1d310*/  PRMT R110, R208, 0x3340, R1 ;  /* 0x00003340d06e7816 */ /* 0x000fe40000000001 */
[----:B------:R-:W-:Y:S02]  /*1d320*/  LOP3.LUT R164, R164, 0xffff, RZ, 0xc0, !PT ;  /* 0x0000ffffa4a47812 */ /* 0x000fe400078ec0ff */
[----:B------:R-:W-:Y:S02]  /*1d330*/  PRMT R101, R101, 0x5410, R110 ;  /* 0x0000541065657816 */ /* 0x000fe4000000006e */
[----:B---3--:R-:W-:-:S02]  /*1d340*/  LOP3.LUT R16, R225, 0xffff, RZ, 0xc0, !PT ;  /* 0x0000ffffe1107812 */ /* 0x008fc400078ec0ff */
        /* <DEDUP_REMOVED lines=8> */
[----:B------:R-:W-:Y:S02]  /*1d3d0*/  F2FP.SATFINITE.E4M3.F32.PACK_AB_MERGE_C R102, R103, R102, RZ ;  /* 0x000000666766723e */ /* 0x000fe400048070ff */
[----:B------:R-:W-:Y:S02]  /*1d3e0*/  LOP3.LUT R103, R168, 0xffff, RZ, 0xc0, !PT ;  /* 0x0000ffffa8677812 */ /* 0x000fe400078ec0ff */
[----:B------:R-:W-:Y:S01]  /*1d3f0*/  LOP3.LUT R126, R227, 0xffff, RZ, 0xc0, !PT ;  /* 0x0000ffffe37e7812 */ /* 0x000fe200078ec0ff */
[----:B------:R3:W-:Y:S01]  /*1d400*/  STSM.16.M88.4 [R0], R12 ;  /* 0x0000000c00007844 */ /* 0x0007e20000000200 */
[----:B------:R-:W-:Y:S02]  /*1d410*/  LOP3.LUT R210, R210, 0xffff, RZ, 0xc0, !PT ;  /* 0x0000ffffd2d27812 */ /* 0x000fe400078ec0ff */
[----:B------:R-:W-:-:S02]  /*1d420*/  F2FP.SATFINITE.E4M3.F32.PACK_AB_MERGE_C R233, R233, R234, RZ ;  /* 0x000000eae9e9723e */ /* 0x000fc400048070ff */
[----:B------:R-:W-:Y:S02]  /*1d430*/  PRMT R103, R126, 0x3340, R103 ;  /* 0x000033407e677816 */ /* 0x000fe40000000067 */
[----:B------:R-:W-:Y:S02]  /*1d440*/  PRMT R126, R210, 0x3340, R1 ;  /* 0x00003340d27e7816 */ /* 0x000fe40000000001 */
[----:B------:R-:W-:Y:S02]  /*1d450*/  LOP3.LUT R16, R233, 0xffff, RZ, 0xc0, !PT ;  /* 0x0000ffffe9107812 */ /* 0x000fe400078ec0ff */
[----:B------:R-:W-:Y:S02]  /*1d460*/  PRMT R103, R103, 0x5410, R126 ;  /* 0x0000541067677816 */ /* 0x000fe4000000007e */
[--C-:B------:R-:W-:Y:S02]  /*1d470*/  PRMT R66, R35, 0x4210, R16.reuse ;  /* 0x0000421023427816 */ /* 0x100fe40000000010 */
[----:B------:R-:W-:Y:S01]  /*1d480*/  PRMT R67, R103, 0x5210, R16 ;  /* 0x0000521067437816 */ /* 0x000fe20000000010 */
[----:B------:R-:W-:Y:S01]  /*1d490*/  BAR.SYNC.DEFER_BLOCKING 0x0 ;  /* 0x0000000000007b1d */ /* 0x000fe20000010000 */
[----:B------:R-:W-:-:S04]  /*1d4a0*/  F2FP.SATFINITE.E4M3.F32.PACK_AB_MERGE_C R172, R172, R173, RZ ;  /* 0x000000adacac723e */ /* 0x000fc800048070ff */
[----:B------:R-:W-:Y:S01]  /*1d4b0*/  LOP3.LUT R172, R172, 0xffff, RZ, 0xc0, !PT ;  /* 0x0000ffffacac7812 */ /* 0x000fe200078ec0ff */
[----:B------:R-:W-:Y:S01]  /*1d4c0*/  LDS.128 R16, [R6] ;  /* 0x0000000006107984 */ /* 0x000fe20000000c00 */
[----:B------:R-:W-:Y:S02]  /*1d4d0*/  PRMT R71, R64, 0x5410, R71 ;  /* 0x0000541040477816 */ /* 0x000fe40000000047 */
[--C-:B------:R-:W-:Y:S02]  /*1d4e0*/  PRMT R64, R33, 0x4210, R172.reuse ;  /* 0x0000421021407816 */ /* 0x100fe400000000ac */
[----:B------:R-:W-:Y:S01]  /*1d4f0*/  PRMT R65, R77, 0x5210, R172 ;  /* 0x000052104d417816 */ /* 0x000fe200000000ac */
[----:B------:R-:W-:Y:S01]  /*1d500*/  BAR.SYNC.DEFER_BLOCKING 0x0 ;  /* 0x0000000000007b1d */ /* 0x000fe20000010000 */
[----:B------:R-:W-:Y:S02]  /*1d510*/  SHF.R.U32.HI R235, RZ, 0x8, R235 ;  /* 0x00000008ffeb7819 */ /* 0x000fe400000116eb */
[----:B------:R-:W-:-:S02]  /*1d520*/  SHF.R.U32.HI R176, RZ, 0x8, R176 ;  /* 0x00000008ffb07819 */ /* 0x000fc400000116b0 */
[----:B------:R-:W-:Y:S02]  /*1d530*/  SHF.R.U32.HI R212, RZ, 0x8, R212 ;  /* 0x00000008ffd47819 */ /* 0x000fe400000116d4 */
[----:B------:R-:W-:Y:S02]  /*1d540*/  LOP3.LUT R105, R176, 0xffff, RZ, 0xc0, !PT ;  /* 0x0000ffffb0697812 */ /* 0x000fe400078ec0ff */
[----:B------:R-:W-:Y:S02]  /*1d550*/  LOP3.LUT R142, R235, 0xffff, RZ, 0xc0, !PT ;  /* 0x0000ffffeb8e7812 */ /* 0x000fe400078ec0ff */
[----:B------:R-:W-:Y:S01]  /*1d560*/  LOP3.LUT R212, R212, 0xffff, RZ, 0xc0, !PT ;  /* 0x0000ffffd4d47812 */ /* 0x000fe200078ec0ff */
[----:B------:R0:W-:Y:S01]  /*1d570*/  STSM.16.M88.4 [R0], R64 ;  /* 0x0000004000007844 */ /* 0x0001e20000000200 */
[----:B------:R-:W-:Y:S02]  /*1d580*/  F2FP.SATFINITE.E4M3.F32.PACK_AB_MERGE_C R241, R241, R242, RZ ;  /* 0x000000f2f1f1723e */ /* 0x000fe400048070ff */
[----:B------:R-:W-:-:S02]  /*1d590*/  PRMT R105, R142, 0x3340, R105 ;  /* 0x000033408e697816 */ /* 0x000fc40000000069 */
[----:B------:R-:W-:Y:S02]  /*1d5a0*/  PRMT R142, R212, 0x3340, R1 ;  /* 0x00003340d48e7816 */ /* 0x000fe40000000001 */
[----:B-1----:R-:W-:Y:S02]  /*1d5b0*/  LOP3.LUT R8, R241, 0xffff, RZ, 0xc0, !PT ;  /* 0x0000fffff1087812 */ /* 0x002fe400078ec0ff */
[----:B------:R-:W-:Y:S02]  /*1d5c0*/  PRMT R105, R105, 0x5410, R142 ;  /* 0x0000541069697816 */ /* 0x000fe4000000008e */
[----:B------:R-:W-:Y:S02]  /*1d5d0*/  PRMT R90, R74, 0x5410, R111 ;  /* 0x000054104a5a7816 */ /* 0x000fe4000000006f */
[--C-:B------:R-:W-:Y:S01]  /*1d5e0*/  PRMT R74, R47, 0x4210, R8.reuse ;  /* 0x000042102f4a7816 */ /* 0x100fe20000000008 */
[----:B------:R-:W1:Y:S01]  /*1d5f0*/  LDC.64 R110, c[0x0][0x228] ;  /* 0x00008a00ff6e7b82 */ /* 0x000e620000000a00 */
[----:B------:R-:W-:-:S07]  /*1d600*/  PRMT R75, R105, 0x5210, R8 ;  /* 0x00005210694b7816 */ /* 0x000fce0000000008 */
        /* <DEDUP_REMOVED lines=18> */
[----:B---3--:R-:W-:Y:S02]  /*1d730*/  LOP3.LUT R12, R249, 0xffff, RZ, 0xc0, !PT ;  /* 0x0000fffff90c7812 */ /* 0x008fe400078ec0ff */
[----:B------:R-:W-:Y:S02]  /*1d740*/  PRMT R107, R107, 0x5410, R150 ;  /* 0x000054106b6b7816 */ /* 0x000fe40000000096 */
[--C-:B0-----:R-:W-:Y:S02]  /*1d750*/  PRMT R66, R43, 0x4210, R12.reuse ;  /* 0x000042102b427816 */ /* 0x101fe4000000000c */
[----:B------:R-:W-:Y:S01]  /*1d760*/  PRMT R67, R107, 0x5210, R12 ;  /* 0x000052106b437816 */ /* 0x000fe2000000000c */
[----:B------:R-:W-:Y:S01]  /*1d770*/  BAR.SYNC.DEFER_BLOCKING 0x0 ;  /* 0x0000000000007b1d */ /* 0x000fe20000010000 */
[----:B------:R-:W-:-:S02]  /*1d780*/  SHF.R.U32.HI R182, RZ, 0x8, R182 ;  /* 0x00000008ffb67819 */ /* 0x000fc400000116b6 */
[----:B------:R-:W-:Y:S02]  /*1d790*/  SHF.R.U32.HI R57, RZ, 0x8, R57 ;  /* 0x00000008ff397819 */ /* 0x000fe40000011639 */
[----:B------:R-:W-:Y:S02]  /*1d7a0*/  SHF.R.U32.HI R186, RZ, 0x8, R186 ;  /* 0x00000008ffba7819 */ /* 0x000fe400000116ba */
[----:B------:R-:W-:Y:S02]  /*1d7b0*/  SHF.R.U32.HI R104, RZ, 0x8, R104 ;  /* 0x00000008ff687819 */ /* 0x000fe40000011668 */
[----:B------:R-:W-:Y:S02]  /*1d7c0*/  SHF.R.U32.HI R81, RZ, 0x8, R81 ;  /* 0x00000008ff517819 */ /* 0x000fe40000011651 */
[----:B------:R-:W-:Y:S02]  /*1d7d0*/  LOP3.LUT R57, R57, 0xffff, RZ, 0xc0, !PT ;  /* 0x0000ffff39397812 */ /* 0x000fe400078ec0ff */
[----:B------:R-:W-:-:S02]  /*1d7e0*/  LOP3.LUT R182, R182, 0xffff, RZ, 0xc0, !PT ;  /* 0x0000ffffb6b67812 */ /* 0x000fc400078ec0ff */
[----:B------:R-:W-:Y:S01]  /*1d7f0*/  LOP3.LUT R148, R186, 0xffff, RZ, 0xc0, !PT ;  /* 0x0000ffffba947812 */ /* 0x000fe200078ec0ff */
[----:B------:R-:W0:Y:S01]  /*1d800*/  LDS.128 R12, [R6] ;  /* 0x00000000060c7984 */ /* 0x000e220000000c00 */
[----:B------:R-:W-:Y:S02]  /*1d810*/  LOP3.LUT R81, R81, 0xffff, RZ, 0xc0, !PT ;  /* 0x0000ffff51517812 */ /* 0x000fe400078ec0ff */
[----:B------:R-:W-:Y:S02]  /*1d820*/  LOP3.LUT R104, R104, 0xffff, RZ, 0xc0, !PT ;  /* 0x0000ffff68687812 */ /* 0x000fe400078ec0ff */
[----:B------:R-:W-:Y:S02]  /*1d830*/  F2FP.SATFINITE.E4M3.F32.PACK_AB_MERGE_C R188, R188, R189, RZ ;  /* 0x000000bdbcbc723e */ /* 0x000fe400048070ff */
[----:B------:R-:W-:Y:S02]  /*1d840*/  PRMT R57, R182, 0x3340, R57 ;  /* 0x00003340b6397816 */ /* 0x000fe40000000039 */
[----:B------:R-:W-:-:S02]  /*1d850*/  PRMT R148, R148, 0x3340, R1 ;  /* 0x0000334094947816 */ /* 0x000fc40000000001 */
[----:B------:R-:W-:Y:S02]  /*1d860*/  PRMT R104, R104, 0x3340, R81 ;  /* 0x0000334068687816 */ /* 0x000fe40000000051 */
[----:B------:R-:W-:Y:S02]  /*1d870*/  PRMT R81, R57, 0x5410, R148 ;  /* 0x0000541039517816 */ /* 0x000fe40000000094 */
[----:B------:R-:W-:-:S04]  /*1d880*/  LOP3.LUT R188, R188, 0xffff, RZ, 0xc0, !PT ;  /* 0x0000ffffbcbc7812 */ /* 0x000fc800078ec0ff */
[--C-:B------:R-:W-:Y:S02]  /*1d890*/  PRMT R64, R41, 0x4210, R188.reuse ;  /* 0x0000421029407816 */ /* 0x100fe400000000bc */
[----:B------:R-:W-:Y:S01]  /*1d8a0*/  PRMT R65, R81, 0x5210, R188 ;  /* 0x0000521051417816 */ /* 0x000fe200000000bc */
[----:B------:R-:W-:Y:S01]  /*1d8b0*/  BAR.SYNC.DEFER_BLOCKING 0x0 ;  /* 0x0000000000007b1d */ /* 0x000fe20000010000 */
[----:B------:R-:W-:Y:S02]  /*1d8c0*/  LOP3.LUT R7, R36, 0xffff, RZ, 0xc0, !PT ;  /* 0x0000ffff24077812 */ /* 0x000fe400078ec0ff */
[----:B------:R-:W-:-:S03]  /*1d8d0*/  LOP3.LUT R33, R38, 0xffff, RZ, 0xc0, !PT ;  /* 0x0000ffff26217812 */ /* 0x000fc600078ec0ff */
[----:B------:R3:W-:Y:S01]  /*1d8e0*/  STSM.16.M88.4 [R0], R64 ;  /* 0x0000004000007844 */ /* 0x0007e20000000200 */
[----:B--2---:R-:W-:Y:S02]  /*1d8f0*/  PRMT R72, R40, 0x4210, R7 ;  /* 0x0000421028487816 */ /* 0x004fe40000000007 */
[----:B------:R-:W-:Y:S01]  /*1d900*/  PRMT R74, R42, 0x4210, R33 ;  /* 0x000042102a4a7816 */ /* 0x000fe20000000021 */
[----:B------:R-:W-:Y:S01]  /*1d910*/  BAR.SYNC.DEFER_BLOCKING 0x0 ;  /* 0x0000000000007b1d */ /* 0x000fe20000010000 */
[----:B------:R-:W-:Y:S02]  /*1d920*/  PRMT R73, R76, 0x5210, R7 ;  /* 0x000052104c497816 */ /* 0x000fe40000000007 */
[----:B------:R-:W-:-:S03]  /*1d930*/  PRMT R75, R78, 0x5210, R33 ;  /* 0x000052104e4b7816 */ /* 0x000fc60000000021 */
[----:B------:R-:W2:Y:S02]  /*1d940*/  LDS.128 R40, [R6] ;  /* 0x0000000006287984 */ /* 0x000ea40000000c00 */
[----:B------:R-:W-:Y:S06]  /*1d950*/  BAR.SYNC.DEFER_BLOCKING 0x0 ;  /* 0x0000000000007b1d */ /* 0x000fec0000010000 */
[----:B------:R-:W-:Y:S02]  /*1d960*/  STSM.16.M88.4 [R0], R72 ;  /* 0x0000004800007844 */ /* 0x000fe40000000200 */
[----:B------:R-:W-:Y:S01]  /*1d970*/  BAR.SYNC.DEFER_BLOCKING 0x0 ;  /* 0x0000000000007b1d */ /* 0x000fe20000010000 */
[----:B------:R-:W-:-:S02]  /*1d980*/  LOP3.LUT R33, R52, 0xffff, RZ, 0xc0, !PT ;  /* 0x0000ffff34217812 */ /* 0x000fc400078ec0ff */
[----:B------:R-:W-:Y:S02]  /*1d990*/  LOP3.LUT R35, R54, 0xffff, RZ, 0xc0, !PT ;  /* 0x0000ffff36237812 */ /* 0x000fe400078ec0ff */
[----:B------:R-:W-:Y:S01]  /*1d9a0*/  PRMT R32, R32, 0x4210, R33 ;  /* 0x0000421020207816 */ /* 0x000fe20000000021 */
[----:B------:R-:W-:Y:S01]  /*1d9b0*/  LDS.128 R36, [R6] ;  /* 0x0000000006247984 */ /* 0x000fe20000000c00 */
[----:B------:R-:W-:Y:S02]  /*1d9c0*/  PRMT R34, R34, 0x4210, R35 ;  /* 0x0000421022227816 */ /* 0x000fe40000000023 */
[----:B------:R-:W-:Y:S02]  /*1d9d0*/  PRMT R33, R80, 0x5210, R33 ;  /* 0x0000521050217816 */ /* 0x000fe40000000021 */
[----:B------:R-:W-:Y:S01]  /*1d9e0*/  PRMT R35, R82, 0x5210, R35 ;  /* 0x0000521052237816 */ /* 0x000fe20000000023 */
[----:B------:R-:W-:Y:S01]  /*1d9f0*/  BAR.SYNC.DEFER_BLOCKING 0x0 ;  /* 0x0000000000007b1d */ /* 0x000fe20000010000 */
[----:B------:R-:W-:-:S04]  /*1da00*/  SHF.R.U32.HI R112, RZ, 0x8, R112 ;  /* 0x00000008ff707819 */ /* 0x000fc80000011670 */
[----:B------:R-:W-:Y:S01]  /*1da10*/  LOP3.LUT R112, R112, 0xffff, RZ, 0xc0, !PT ;  /* 0x0000ffff70707812 */ /* 0x000fe200078ec0ff */
[----:B------:R4:W-:Y:S03]  /*1da20*/  STSM.16.M88.4 [R0], R32 ;  /* 0x0000002000007844 */ /* 0x0009e60000000200 */
[----:B------:R-:W-:-:S04]  /*1da30*/  PRMT R83, R112, 0x3340, R1 ;  /* 0x0000334070537816 */ /* 0x000fc80000000001 */
[----:B------:R-:W-:Y:S01]  /*1da40*/  PRMT R104, R104, 0x5410, R83 ;  /* 0x0000541068687816 */ /* 0x000fe20000000053 */
[----:B------:R-:W-:Y:S01]  /*1da50*/  BAR.SYNC.DEFER_BLOCKING 0x0 ;  /* 0x0000000000007b1d */ /* 0x000fe20000010000 */
[----:B------:R-:W-:Y:S02]  /*1da60*/  PRMT R62, R62, 0x5410, R69 ;  /* 0x000054103e3e7816 */ /* 0x000fe40000000045 */
[----:B------:R-:W-:Y:S02]  /*1da70*/  LOP3.LUT R7, R68, 0xffff, RZ, 0xc0, !PT ;  /* 0x0000ffff44077812 */ /* 0x000fe400078ec0ff */
[----:B------:R-:W-:Y:S01]  /*1da80*/  LOP3.LUT R70, R70, 0xffff, RZ, 0xc0, !PT ;  /* 0x0000ffff46467812 */ /* 0x000fe200078ec0ff */
[----:B------:R-:W1:Y:S01]  /*1da90*/  LDS.128 R80, [R6] ;  /* 0x0000000006507984 */ /* 0x000e620000000c00 */
[--C-:B---3--:R-:W-:Y:S02]  /*1daa0*/  PRMT R64, R48, 0x4210, R7.reuse ;  /* 0x0000421030407816 */ /* 0x108fe40000000007 */
[----:B------:R-:W-:-:S02]  /*1dab0*/  PRMT R65, R62, 0x5210, R7 ;  /* 0x000052103e417816 */ /* 0x000fc40000000007 */
[--C-:B------:R-:W-:Y:S02]  /*1dac0*/  PRMT R66, R49, 0x4210, R70.reuse ;  /* 0x0000421031427816 */ /* 0x100fe40000000046 */
[----:B------:R-:W-:Y:S01]  /*1dad0*/  PRMT R67, R71, 0x5210, R70 ;  /* 0x0000521047437816 */ /* 0x000fe20000000046 */
[----:B------:R-:W-:Y:S06]  /*1dae0*/  BAR.SYNC.DEFER_BLOCKING 0x0 ;  /* 0x0000000000007b1d */ /* 0x000fec0000010000 */
[----:B------:R-:W-:Y:S02]  /*1daf0*/  STSM.16.M88.4 [R0], R64 ;  /* 0x0000004000007844 */ /* 0x000fe40000000200 */
[----:B------:R-:W-:Y:S01]  /*1db00*/  BAR.SYNC.DEFER_BLOCKING 0x0 ;  /* 0x0000000000007b1d */ /* 0x000fe20000010000 */
[----:B------:R-:W-:-:S02]  /*1db10*/  LOP3.LUT R7, R84, 0xffff, RZ, 0xc0, !PT ;  /* 0x0000ffff54077812 */ /* 0x000fc400078ec0ff */
[----:B------:R-:W-:-:S03]  /*1db20*/  LOP3.LUT R45, R86, 0xffff, RZ, 0xc0, !PT ;  /* 0x0000ffff562d7812 */ /* 0x000fc600078ec0ff */
[----:B------:R-:W3:Y:S01]  /*1db30*/  LDS.128 R76, [R6] ;  /* 0x00000000064c7984 */ /* 0x000ee20000000c00 */
[--C-:B----4-:R-:W-:Y:S02]  /*1db40*/  PRMT R32, R44, 0x4210, R7.reuse ;  /* 0x000042102c207816 */ /* 0x110fe40000000007 */
[----:B------:R-:W-:Y:S02]  /*1db50*/  PRMT R33, R88, 0x5210, R7 ;  /* 0x0000521058217816 */ /* 0x000fe40000000007 */
[--C-:B------:R-:W-:Y:S02]  /*1db60*/  PRMT R34, R46, 0x4210, R45.reuse ;  /* 0x000042102e227816 */ /* 0x100fe4000000002d */
[----:B------:R-:W-:Y:S01]  /*1db70*/  PRMT R35, R90, 0x5210, R45 ;  /* 0x000052105a237816 */ /* 0x000fe2000000002d */
[----:B------:R-:W-:Y:S06]  /*1db80*/  BAR.SYNC.DEFER_BLOCKING 0x0 ;  /* 0x0000000000007b1d */ /* 0x000fec0000010000 */
[----:B------:R4:W-:Y:S02]  /*1db90*/  STSM.16.M88.4 [R0], R32 ;  /* 0x0000002000007844 */ /* 0x0009e40000000200 */
[----:B------:R-:W-:Y:S01]  /*1dba0*/  BAR.SYNC.DEFER_BLOCKING 0x0 ;  /* 0x0000000000007b1d */ /* 0x000fe20000010000 */
[----:B------:R-:W-:-:S02]  /*1dbb0*/  PRMT R113, R96, 0x5410, R113 ;  /* 0x0000541060717816 */ /* 0x000fc40000000071 */
[----:B------:R-:W-:Y:S02]  /*1dbc0*/  PRMT R115, R98, 0x5410, R115 ;  /* 0x0000541062737816 */ /* 0x000fe40000000073 */
[----:B------:R-:W-:Y:S02]  /*1dbd0*/  LOP3.LUT R100, R100, 0xffff, RZ, 0xc0, !PT ;  /* 0x0000ffff64647812 */ /* 0x000fe400078ec0ff */
[----:B------:R-:W-:Y:S01]  /*1dbe0*/  LOP3.LUT R102, R102, 0xffff, RZ, 0xc0, !PT ;  /* 0x0000ffff66667812 */ /* 0x000fe200078ec0ff */
[----:B------:R-:W3:Y:S01]  /*1dbf0*/  LDS.128 R72, [R6] ;  /* 0x0000000006487984 */ /* 0x000ee20000000c00 */
[--C-:B------:R-:W-:Y:S02]  /*1dc00*/  PRMT R44, R53, 0x4210, R100.reuse ;  /* 0x00004210352c7816 */ /* 0x100fe40000000064 */
[----:B------:R-:W-:Y:S02]  /*1dc10*/  PRMT R45, R113, 0x5210, R100 ;  /* 0x00005210712d7816 */ /* 0x000fe40000000064 */
[----:B------:R-:W-:-:S02]  /*1dc20*/  PRMT R46, R55, 0x4210, R102 ;  /* 0x00004210372e7816 */ /* 0x000fc40000000066 */
[----:B------:R-:W-:Y:S01]  /*1dc30*/  PRMT R47, R115, 0x5210, R102 ;  /* 0x00005210732f7816 */ /* 0x000fe20000000066 */
[----:B------:R-:W-:Y:S06]  /*1dc40*/  BAR.SYNC.DEFER_BLOCKING 0x0 ;  /* 0x0000000000007b1d */ /* 0x000fec0000010000 */
[----:B------:R0:W-:Y:S02]  /*1dc50*/  STSM.16.M88.4 [R0], R44 ;  /* 0x0000002c00007844 */ /* 0x0001e40000000200 */
[----:B------:R-:W-:Y:S01]  /*1dc60*/  BAR.SYNC.DEFER_BLOCKING 0x0 ;  /* 0x0000000000007b1d */ /* 0x000fe20000010000 */
[----:B------:R-:W-:-:S04]  /*1dc70*/  SHF.R.U32.HI R114, RZ, 0x8, R114 ;  /* 0x00000008ff727819 */ /* 0x000fc80000011672 */
[----:B------:R-:W-:Y:S02]  /*1dc80*/  LOP3.LUT R114, R114, 0xffff, RZ, 0xc0, !PT ;  /* 0x0000ffff72727812 */ /* 0x000fe400078ec0ff */
[----:B------:R-:W-:Y:S02]  /*1dc90*/  F2FP.SATFINITE.E4M3.F32.PACK_AB_MERGE_C R116, R117, R116, RZ ;  /* 0x000000747574723e */ /* 0x000fe400048070ff */
[----:B------:R-:W-:Y:S02]  /*1dca0*/  F2FP.SATFINITE.E4M3.F32.PACK_AB_MERGE_C R118, R119, R118, RZ ;  /* 0x000000767776723e */ /* 0x000fe400048070ff */
[----:B------:R-:W-:Y:S01]  /*1dcb0*/  PRMT R117, R114, 0x3340, R1 ;  /* 0x0000334072757816 */ /* 0x000fe20000000001 */
[----:B------:R-:W3:Y:S03]  /*1dcc0*/  LDS.128 R68, [R6] ;  /* 0x0000000006447984 */ /* 0x000ee60000000c00 */
[----:B------:R-:W-:-:S02]  /*1dcd0*/  PRMT R117, R106, 0x5410, R117 ;  /* 0x000054106a757816 */ /* 0x000fc40000000075 */
[----:B------:R-:W-:Y:S02]  /*1dce0*/  LOP3.LUT R7, R116, 0xffff, RZ, 0xc0, !PT ;  /* 0x0000ffff74077812 */ /* 0x000fe400078ec0ff */
[----:B------:R-:W-:Y:S02]  /*1dcf0*/  LOP3.LUT R118, R118, 0xffff, RZ, 0xc0, !PT ;  /* 0x0000ffff76767812 */ /* 0x000fe400078ec0ff */
[--C-:B----4-:R-:W-:Y:S02]  /*1dd00*/  PRMT R32, R50, 0x4210, R7.reuse ;  /* 0x0000421032207816 */ /* 0x110fe40000000007 */
[----:B------:R-:W-:Y:S02]  /*1dd10*/  PRMT R33, R104, 0x5210, R7 ;  /* 0x0000521068217816 */ /* 0x000fe40000000007 */
[--C-:B------:R-:W-:Y:S02]  /*1dd20*/  PRMT R34, R51, 0x4210, R118.reuse ;  /* 0x0000421033227816 */ /* 0x100fe40000000076 */
[----:B------:R-:W-:Y:S01]  /*1dd30*/  PRMT R35, R117, 0x5210, R118 ;  /* 0x0000521075237816 */ /* 0x000fe20000000076 */
[----:B------:R-:W-:Y:S06]  /*1dd40*/  BAR.SYNC.DEFER_BLOCKING 0x0 ;  /* 0x0000000000007b1d */ /* 0x000fec0000010000 */
[----:B------:R-:W-:Y:S02]  /*1dd50*/  STSM.16.M88.4 [R0], R32 ;  /* 0x0000002000007844 */ /* 0x000fe40000000200 */
[----:B------:R-:W-:Y:S01]  /*1dd60*/  BAR.SYNC.DEFER_BLOCKING 0x0 ;  /* 0x0000000000007b1d */ /* 0x000fe20000010000 */
[----:B------:R-:W-:-:S02]  /*1dd70*/  SHF.R.U32.HI R120, RZ, 0x8, R120 ;  /* 0x00000008ff787819 */ /* 0x000fc40000011678 */
[----:B------:R-:W-:Y:S02]  /*1dd80*/  SHF.R.U32.HI R85, RZ, 0x8, R85 ;  /* 0x00000008ff557819 */ /* 0x000fe40000011655 */
[----:B------:R-:W-:Y:S02]  /*1dd90*/  SHF.R.U32.HI R128, RZ, 0x8, R128 ;  /* 0x00000008ff807819 */ /* 0x000fe40000011680 */
[----:B------:R-:W-:Y:S02]  /*1dda0*/  SHF.R.U32.HI R122, RZ, 0x8, R122 ;  /* 0x00000008ff7a7819 */ /* 0x000fe4000001167a */
[----:B------:R-:W-:Y:S02]  /*1ddb0*/  SHF.R.U32.HI R87, RZ, 0x8, R87 ;  /* 0x00000008ff577819 */ /* 0x000fe40000011657 */
[----:B------:R-:W-:Y:S02]  /*1ddc0*/  SHF.R.U32.HI R130, RZ, 0x8, R130 ;  /* 0x00000008ff827819 */ /* 0x000fe40000011682 */
[----:B------:R-:W-:-:S02]  /*1ddd0*/  LOP3.LUT R85, R85, 0xffff, RZ, 0xc0, !PT ;  /* 0x0000ffff55557812 */ /* 0x000fc400078ec0ff */
[----:B------:R-:W-:Y:S01]  /*1dde0*/  LOP3.LUT R120, R120, 0xffff, RZ, 0xc0, !PT ;  /* 0x0000ffff78787812 */ /* 0x000fe200078ec0ff */
[----:B------:R-:W4:Y:S01]  /*1ddf0*/  LDS.128 R64, [R6] ;  /* 0x0000000006407984 */ /* 0x000f220000000c00 */
[----:B------:R-:W-:Y:S02]  /*1de00*/  LOP3.LUT R128, R128, 0xffff, RZ, 0xc0, !PT ;  /* 0x0000ffff80807812 */ /* 0x000fe400078ec0ff */
[----:B------:R-:W-:Y:S02]  /*1de10*/  LOP3.LUT R87, R87, 0xffff, RZ, 0xc0, !PT ;  /* 0x0000ffff57577812 */ /* 0x000fe400078ec0ff */
[----:B------:R-:W-:Y:S02]  /*1de20*/  LOP3.LUT R122, R122, 0xffff, RZ, 0xc0, !PT ;  /* 0x0000ffff7a7a7812 */ /* 0x000fe400078ec0ff */
[----:B------:R-:W-:Y:S02]  /*1de30*/  LOP3.LUT R130, R130, 0xffff, RZ, 0xc0, !PT ;  /* 0x0000ffff82827812 */ /* 0x000fe400078ec0ff */
[----:B------:R-:W-:-:S02]  /*1de40*/  F2FP.SATFINITE.E4M3.F32.PACK_AB_MERGE_C R132, R133, R132, RZ ;  /* 0x000000848584723e */ /* 0x000fc400048070ff */
[----:B------:R-:W-:Y:S02]  /*1de50*/  F2FP.SATFINITE.E4M3.F32.PACK_AB_MERGE_C R134, R135, R134, RZ ;  /* 0x000000868786723e */ /* 0x000fe400048070ff */
[----:B------:R-:W-:Y:S02]  /*1de60*/  PRMT R85, R120, 0x3340, R85 ;  /* 0x0000334078557816 */ /* 0x000fe40000000055 */
[----:B------:R-:W-:Y:S02]  /*1de70*/  PRMT R128, R128, 0x3340, R1 ;  /* 0x0000334080807816 */ /* 0x000fe40000000001 */
[----:B------:R-:W-:Y:S02]  /*1de80*/  PRMT R87, R122, 0x3340, R87 ;  /* 0x000033407a577816 */ /* 0x000fe40000000057 */
[----:B------:R-:W-:Y:S02]  /*1de90*/  PRMT R130, R130, 0x3340, R1 ;  /* 0x0000334082827816 */ /* 0x000fe40000000001 */
[----:B------:R-:W-:-:S02]  /*1dea0*/  PRMT R128, R85, 0x5410, R128 ;  /* 0x0000541055807816 */ /* 0x000fc40000000080 */
[----:B------:R-:W-:Y:S02]  /*1deb0*/  PRMT R57, R87, 0x5410, R130 ;  /* 0x0000541057397816 */ /* 0x000fe40000000082 */
[----:B------:R-:W-:Y:S02]  /*1dec0*/  LOP3.LUT R7, R132, 0xffff, RZ, 0xc0, !PT ;  /* 0x0000ffff84077812 */ /* 0x000fe400078ec0ff */
[----:B------:R-:W-:Y:S02]  /*1ded0*/  LOP3.LUT R134, R134, 0xffff, RZ, 0xc0, !PT ;  /* 0x0000ffff86867812 */ /* 0x000fe400078ec0ff */
[--C-:B0-----:R-:W-:Y:S02]  /*1dee0*/  PRMT R44, R56, 0x4210, R7.reuse ;  /* 0x00004210382c7816 */ /* 0x101fe40000000007 */
[----:B------:R-:W-:Y:S02]  /*1def0*/  PRMT R45, R128, 0x5210, R7 ;  /* 0x00005210802d7816 */ /* 0x000fe40000000007 */
[----:B------:R-:W-:-:S02]  /*1df00*/  PRMT R46, R58, 0x4210, R134 ;  /* 0x000042103a2e7816 */ /* 0x000fc40000000086 */
[----:B------:R-:W-:Y:S01]  /*1df10*/  PRMT R47, R57, 0x5210, R134 ;  /* 0x00005210392f7816 */ /* 0x000fe20000000086 */
[----:B------:R-:W-:Y:S01]  /*1df20*/  BAR.SYNC.DEFER_BLOCKING 0x0 ;  /* 0x0000000000007b1d */ /* 0x000fe20000010000 */
[----:B------:R-:W-:Y:S02]  /*1df30*/  F2FP.SATFINITE.E4M3.F32.PACK_AB_MERGE_C R3, R151, R3, RZ ;  /* 0x000000039703723e */ /* 0x000fe400048070ff */
[----:B------:R-:W-:Y:S02]  /*1df40*/  SHF.R.U32.HI R136, RZ, 0x8, R136 ;  /* 0x00000008ff887819 */ /* 0x000fe40000011688 */
[----:B------:R-:W-:Y:S02]  /*1df50*/  SHF.R.U32.HI R89, RZ, 0x8, R89 ;  /* 0x00000008ff597819 */ /* 0x000fe40000011659 */
[----:B------:R-:W-:Y:S01]  /*1df60*/  SHF.R.U32.HI R144, RZ, 0x8, R144 ;  /* 0x00000008ff907819 */ /* 0x000fe20000011690 */
[----:B------:R0:W-:Y:S01]  /*1df70*/  STSM.16.M88.4 [R0], R44 ;  /* 0x0000002c00007844 */ /* 0x0001e20000000200 */
[----:B------:R-:W-:Y:S01]  /*1df80*/  LOP3.LUT R3, R3, 0xffff, RZ, 0xc0, !PT ;  /* 0x0000ffff03037812 */ /* 0x000fe200078ec0ff */
[----:B------:R-:W2:Y:S01]  /*1df90*/  S2R R85, SR_CTAID.X ;  /* 0x0000000000557919 */ /* 0x000ea20000002500 */
[----:B------:R-:W-:-:S02]  /*1dfa0*/  LOP3.LUT R89, R89, 0xffff, RZ, 0xc0, !PT ;  /* 0x0000ffff59597812 */ /* 0x000fc400078ec0ff */
[----:B------:R-:W-:Y:S01]  /*1dfb0*/  LOP3.LUT R136, R136, 0xffff, RZ, 0xc0, !PT ;  /* 0x0000ffff88887812 */ /* 0x000fe200078ec0ff */
[----:B------:R-:W1:Y:S01]  /*1dfc0*/  S2R R86, SR_TID.X ;  /* 0x0000000000567919 */ /* 0x000e620000002100 */
[----:B------:R-:W-:Y:S02]  /*1dfd0*/  LOP3.LUT R144, R144, 0xffff, RZ, 0xc0, !PT ;  /* 0x0000ffff90907812 */ /* 0x000fe400078ec0ff */
[----:B------:R-:W-:Y:S01]  /*1dfe0*/  PRMT R50, R60, 0x4210, R3 ;  /* 0x000042103c327816 */ /* 0x000fe20000000003 */
[----:B------:R-:W-:Y:S01]  /*1dff0*/  BAR.SYNC.DEFER_BLOCKING 0x0 ;  /* 0x0000000000007b1d */ /* 0x000fe20000010000 */
[----:B------:R-:W-:Y:S02]  /*1e000*/  PRMT R89, R136, 0x3340, R89 ;  /* 0x0000334088597816 */ /* 0x000fe40000000059 */
[----:B------:R-:W-:Y:S02]  /*1e010*/  PRMT R144, R144, 0x3340, R1 ;  /* 0x0000334090907816 */ /* 0x000fe40000000001 */
[----:B------:R-:W-:Y:S01]  /*1e020*/  F2FP.SATFINITE.E4M3.F32.PACK_AB_MERGE_C R2, R149, R2, RZ ;  /* 0x000000029502723e */ /* 0x000fe200048070ff */
[----:B------:R-:W3:Y:S01]  /*1e030*/  S2R R119, SR_TID.X ;  /* 0x0000000000777919 */ /* 0x000ee20000002100 */
[----:B------:R-:W-:Y:S01]  /*1e040*/  SHF.R.U32.HI R138, RZ, 0x8, R138 ;  /* 0x00000008ff8a7819 */ /* 0x000fe2000001168a */
[----:B------:R-:W4:Y:S01]  /*1e050*/  S2R R90, SR_CTAID.Y ;  /* 0x00000000005a7919 */ /* 0x000f220000002600 */
[----:B------:R-:W-:-:S02]  /*1e060*/  SHF.R.U32.HI R91, RZ, 0x8, R91 ;  /* 0x00000008ff5b7819 */ /* 0x000fc4000001165b */
[----:B------:R-:W-:Y:S02]  /*1e070*/  SHF.R.U32.HI R146, RZ, 0x8, R146 ;  /* 0x00000008ff927819 */ /* 0x000fe40000011692 */
[----:B------:R-:W-:Y:S02]  /*1e080*/  PRMT R89, R89, 0x5410, R144 ;  /* 0x0000541059597816 */ /* 0x000fe40000000090 */
[----:B------:R-:W-:Y:S01]  /*1e090*/  LOP3.LUT R2, R2, 0xffff, RZ, 0xc0, !PT ;  /* 0x0000ffff02027812 */ /* 0x000fe200078ec0ff */
[----:B------:R-:W4:Y:S01]  /*1e0a0*/  LDS.128 R60, [R6] ;  /* 0x00000000063c7984 */ /* 0x000f220000000c00 */
[----:B------:R-:W-:Y:S02]  /*1e0b0*/  LOP3.LUT R91, R91, 0xffff, RZ, 0xc0, !PT ;  /* 0x0000ffff5b5b7812 */ /* 0x000fe400078ec0ff */
[----:B------:R-:W-:Y:S02]  /*1e0c0*/  LOP3.LUT R138, R138, 0xffff, RZ, 0xc0, !PT ;  /* 0x0000ffff8a8a7812 */ /* 0x000fe400078ec0ff */
[----:B------:R-:W-:-:S02]  /*1e0d0*/  LOP3.LUT R146, R146, 0xffff, RZ, 0xc0, !PT ;  /* 0x0000ffff92927812 */ /* 0x000fc400078ec0ff */
[----:B------:R-:W-:Y:S02]  /*1e0e0*/  PRMT R49, R89, 0x5210, R2 ;  /* 0x0000521059317816 */ /* 0x000fe40000000002 */
[----:B------:R-:W4:Y:S01]  /*1e0f0*/  LDC.64 R88, c[0x0][0x270] ;  /* 0x00009c00ff587b82 */ /* 0x000f220000000a00 */
[----:B------:R-:W-:Y:S02]  /*1e100*/  PRMT R91, R138, 0x3340, R91 ;  /* 0x000033408a5b7816 */ /* 0x000fe4000000005b */
[----:B------:R-:W-:-:S04]  /*1e110*/  PRMT R146, R146, 0x3340, R1 ;  /* 0x0000334092927816 */ /* 0x000fc80000000001 */
[----:B------:R-:W-:Y:S02]  /*1e120*/  PRMT R146, R91, 0x5410, R146 ;  /* 0x000054105b927816 */ /* 0x000fe40000000092 */
[----:B------:R-:W-:Y:S02]  /*1e130*/  PRMT R48, R59, 0x4210, R2 ;  /* 0x000042103b307816 */ /* 0x000fe40000000002 */
[----:B------:R-:W-:Y:S01]  /*1e140*/  PRMT R51, R146, 0x5210, R3 ;  /* 0x0000521092337816 */ /* 0x000fe20000000003 */
[----:B------:R-:W-:Y:S01]  /*1e150*/  BAR.SYNC.DEFER_BLOCKING 0x0 ;  /* 0x0000000000007b1d */ /* 0x000fe20000010000 */
[----:B--2---:R-:W-:Y:S01]  /*1e160*/  IMAD.SHL.U32 R85, R85, 0x40, RZ ;  /* 0x0000004055557824 */ /* 0x004fe200078e00ff */
[C---:B------:R-:W-:Y:S02]  /*1e170*/  PRMT R178, R29.reuse, 0x7773, RZ ;  /* 0x000077731db27816 */ /* 0x040fe400000000ff */
[----:B------:R-:W-:Y:S02]  /*1e180*/  PRMT R185, R29, 0x7772, RZ ;  /* 0x000077721db97816 */ /* 0x000fe400000000ff */
[----:B-1----:R-:W-:Y:S01]  /*1e190*/  LOP3.LUT R85, R85, 0x3f, R86, 0xf8, !PT ;  /* 0x0000003f55557812 */ /* 0x002fe200078ef856 */
[----:B------:R-:W-:Y:S01]  /*1e1a0*/  STL [R1+0xc], R4 ;  /* 0x00000c0401007387 */ /* 0x000fe20000100800 */
[----:B------:R-:W-:-:S02]  /*1e1b0*/  PRMT R194, R29, 0x7771, RZ ;  /* 0x000077711dc27816 */ /* 0x000fc400000000ff */
[----:B------:R-:W-:Y:S02]  /*1e1c0*/  PRMT R197, R29, 0x7770, RZ ;  /* 0x000077701dc57816 */ /* 0x000fe400000000ff */
[C---:B------:R-:W-:Y:S02]  /*1e1d0*/  PRMT R151, R20.reuse, 0x7773, RZ ;  /* 0x0000777314977816 */ /* 0x040fe400000000ff */
[C---:B0-----:R-:W-:Y:S02]  /*1e1e0*/  PRMT R47, R20.reuse, 0x7771, RZ ;  /* 0x00007771142f7816 */ /* 0x041fe400000000ff */
[----:B------:R-:W-:Y:S02]  /*1e1f0*/  PRMT R54, R20, 0x7770, RZ ;  /* 0x0000777014367816 */ /* 0x000fe400000000ff */
[C---:B------:R-:W-:Y:S01]  /*1e200*/  PRMT R242, R12.reuse, 0x7773, RZ ;  /* 0x000077730cf27816 */ /* 0x040fe200000000ff */
[----:B------:R0:W-:Y:S01]  /*1e210*/  STSM.16.M88.4 [R0], R48 ;  /* 0x0000003000007844 */ /* 0x0001e20000000200 */
[----:B------:R-:W-:-:S02]  /*1e220*/  PRMT R237, R12, 0x7772, RZ ;  /* 0x000077720ced7816 */ /* 0x000fc400000000ff */
[C---:B------:R-:W-:Y:S02]  /*1e230*/  PRMT R233, R12.reuse, 0x7771, RZ ;  /* 0x000077710ce97816 */ /* 0x040fe400000000ff */
[----:B------:R-:W-:Y:S02]  /*1e240*/  PRMT R227, R12, 0x7770, RZ ;  /* 0x000077700ce37816 */ /* 0x000fe400000000ff */
[C---:B------:R-:W-:Y:S02]  /*1e250*/  PRMT R240, R14.reuse, 0x7773, RZ ;  /* 0x000077730ef07816 */ /* 0x040fe400000000ff */
[C---:B------:R-:W-:Y:S02]  /*1e260*/  PRMT R239, R14.reuse, 0x7772, RZ ;  /* 0x000077720eef7816 */ /* 0x040fe400000000ff */
[----:B------:R-:W-:Y:S02]  /*1e270*/  PRMT R232, R14, 0x7771, RZ ;  /* 0x000077710ee87816 */ /* 0x000fe400000000ff */
[----:B0-----:R-:W-:-:S02]  /*1e280*/  PRMT R0, R40, 0x7772, RZ ;  /* 0x0000777228007816 */ /* 0x001fc400000000ff */
[----:B------:R-:W-:Y:S02]  /*1e290*/  PRMT R49, R20, 0x7772, RZ ;  /* 0x0000777214317816 */ /* 0x000fe400000000ff */
[----:B------:R-:W-:Y:S01]  /*1e2a0*/  PRMT R231, R14, 0x7770, RZ ;  /* 0x000077700ee77816 */ /* 0x000fe200000000ff */
[----:B------:R0:W-:Y:S01]  /*1e2b0*/  STL [R1+0x4], R0 ;  /* 0x0000040001007387 */ /* 0x0001e20000100800 */
[----:B---3--:R-:W-:Y:S02]  /*1e2c0*/  SHF.R.U32.HI R102, RZ, 0x6, R119 ;  /* 0x00000006ff667819 */ /* 0x008fe40000011677 */
[C---:B------:R-:W-:Y:S02]  /*1e2d0*/  PRMT R182, R28.reuse, 0x7773, RZ ;  /* 0x000077731cb67816 */ /* 0x040fe400000000ff */
[C---:B------:R-:W-:Y:S02]  /*1e2e0*/  PRMT R186, R28.reuse, 0x7772, RZ ;  /* 0x000077721cba7816 */ /* 0x040fe400000000ff */
[----:B------:R-:W-:-:S02]  /*1e2f0*/  PRMT R193, R28, 0x7771, RZ ;  /* 0x000077711cc17816 */ /* 0x000fc400000000ff */
[----:B------:R-:W-:Y:S02]  /*1e300*/  PRMT R198, R28, 0x7770, RZ ;  /* 0x000077701cc67816 */ /* 0x000fe400000000ff */
[C---:B------:R-:W-:Y:S02]  /*1e310*/  PRMT R162, R25.reuse, 0x7773, RZ ;  /* 0x0000777319a27816 */ /* 0x040fe400000000ff */
[C---:B------:R-:W-:Y:S02]  /*1e320*/  PRMT R167, R25.reuse, 0x7772, RZ ;  /* 0x0000777219a77816 */ /* 0x040fe400000000ff */
[C---:B------:R-:W-:Y:S02]  /*1e330*/  PRMT R171, R25.reuse, 0x7771, RZ ;  /* 0x0000777119ab7816 */ /* 0x040fe400000000ff */
[----:B------:R-:W-:Y:S02]  /*1e340*/  PRMT R175, R25, 0x7770, RZ ;  /* 0x0000777019af7816 */ /* 0x000fe400000000ff */
[----:B------:R-:W-:-:S02]  /*1e350*/  PRMT R144, R156, 0x7773, RZ ;  /* 0x000077739c907816 */ /* 0x000fc400000000ff */
[C---:B------:R-:W-:Y:S02]  /*1e360*/  PRMT R145, R156.reuse, 0x7772, RZ ;  /* 0x000077729c917816 */ /* 0x040fe400000000ff */
[C---:B------:R-:W-:Y:S02]  /*1e370*/  PRMT R154, R156.reuse, 0x7771, RZ ;  /* 0x000077719c9a7816 */ /* 0x040fe400000000ff */
[----:B------:R-:W-:Y:S02]  /*1e380*/  PRMT R160, R156, 0x7770, RZ ;  /* 0x000077709ca07816 */ /* 0x000fe400000000ff */
        /* <DEDUP_REMOVED lines=50> */
[----:B0-----:R-:W-:-:S02]  /*1e6b0*/  PRMT R0, R77, 0x7771, RZ ;  /* 0x000077714d007816 */ /* 0x001fc400000000ff */
[----:B------:R-:W-:Y:S01]  /*1e6c0*/  PRMT R80, R77, 0x7770, RZ ;  /* 0x000077704d507816 */ /* 0x000fe200000000ff */
[----:B----4-:R-:W-:Y:S01]  /*1e6d0*/  IMAD R97, R90, R88, RZ ;  /* 0x000000585a617224 */ /* 0x010fe200078e02ff */
[C---:B------:R-:W-:Y:S01]  /*1e6e0*/  PRMT R15, R82.reuse, 0x7773, RZ ;  /* 0x00007773520f7816 */ /* 0x040fe200000000ff */
[----:B------:R-:W-:Y:S01]  /*1e6f0*/  IMAD R98, R85, R89, RZ ;  /* 0x0000005955627224 */ /* 0x000fe200078e02ff */
        /* <DEDUP_REMOVED lines=15> */
[----:B------:R-:W-:-:S02]  /*1e7f0*/  SGXT.U32 R102, R102, 0x1 ;  /* 0x000000016666781a */ /* 0x000fc40000000000 */
[C---:B------:R-:W-:Y:S02]  /*1e800*/  PRMT R79, R72.reuse, 0x7773, RZ ;  /* 0x00007773484f7816 */ /* 0x040fe400000000ff */
[C---:B------:R-:W-:Y:S02]  /*1e810*/  PRMT R85, R72.reuse, 0x7772, RZ ;  /* 0x0000777248557816 */ /* 0x040fe400000000ff */
[C---:B------:R-:W-:Y:S02]  /*1e820*/  PRMT R86, R72.reuse, 0x7771, RZ ;  /* 0x0000777148567816 */ /* 0x040fe400000000ff */
[----:B------:R-:W-:Y:S02]  /*1e830*/  PRMT R90, R72, 0x7770, RZ ;  /* 0x00007770485a7816 */ /* 0x000fe400000000ff */
[C---:B------:R-:W-:Y:S02]  /*1e840*/  PRMT R88, R73.reuse, 0x7773, RZ ;  /* 0x0000777349587816 */ /* 0x040fe400000000ff */
[----:B------:R-:W-:-:S02]  /*1e850*/  PRMT R89, R73, 0x7772, RZ ;  /* 0x0000777249597816 */ /* 0x000fc400000000ff */
[C---:B------:R-:W-:Y:S02]  /*1e860*/  PRMT R72, R73.reuse, 0x7771, RZ ;  /* 0x0000777149487816 */ /* 0x040fe400000000ff */
[----:B------:R-:W-:Y:S02]  /*1e870*/  PRMT R93, R73, 0x7770, RZ ;  /* 0x00007770495d7816 */ /* 0x000fe400000000ff */
[C---:B------:R-:W-:Y:S02]  /*1e880*/  PRMT R73, R74.reuse, 0x7773, RZ ;  /* 0x000077734a497816 */ /* 0x040fe400000000ff */
[C---:B------:R-:W-:Y:S02]  /*1e890*/  PRMT R92, R74.reuse, 0x7772, RZ ;  /* 0x000077724a5c7816 */ /* 0x040fe400000000ff */
[C---:B------:R-:W-:Y:S02]  /*1e8a0*/  PRMT R91, R74.reuse, 0x7771, RZ ;  /* 0x000077714a5b7816 */ /* 0x040fe400000000ff */
[----:B------:R-:W-:Y:S01]  /*1e8b0*/  PRMT R96, R74, 0x7770, RZ ;  /* 0x000077704a607816 */ /* 0x000fe200000000ff */
[----:B------:R-:W-:Y:S01]  /*1e8c0*/  IMAD R123, R102, R215, RZ ;  /* 0x000000d7667b7224 */ /* 0x000fe200078e02ff */
[----:B------:R-:W-:-:S02]  /*1e8d0*/  PRMT R94, R75, 0x7773, RZ ;  /* 0x000077734b5e7816 */ /* 0x000fc400000000ff */
[C---:B------:R-:W-:Y:S02]  /*1e8e0*/  PRMT R74, R75.reuse, 0x7772, RZ ;  /* 0x000077724b4a7816 */ /* 0x040fe400000000ff */
[C---:B------:R-:W-:Y:S02]  /*1e8f0*/  PRMT R95, R75.reuse, 0x7771, RZ ;  /* 0x000077714b5f7816 */ /* 0x040fe400000000ff */
[----:B------:R-:W-:Y:S02]  /*1e900*/  PRMT R100, R75, 0x7770, RZ ;  /* 0x000077704b647816 */ /* 0x000fe400000000ff */
[--C-:B------:R-:W-:Y:S02]  /*1e910*/  IADD3 R75, P0, P3, R98, R110, R97.reuse ;  /* 0x0000006e624b7210 */ /* 0x100fe40007b1e061 */
[----:B------:R-:W-:Y:S02]  /*1e920*/  SHF.R.S32.HI R110, RZ, 0x1f, R97 ;  /* 0x0000001fff6e7819 */ /* 0x000fe40000011461 */
[----:B------:R-:W-:-:S02]  /*1e930*/  SHF.R.S32.HI R112, RZ, 0x1f, R98 ;  /* 0x0000001fff707819 */ /* 0x000fc40000011462 */
[C---:B------:R-:W-:Y:S02]  /*1e940*/  PRMT R97, R68.reuse, 0x7773, RZ ;  /* 0x0000777344617816 */ /* 0x040fe400000000ff */
[C---:B------:R-:W-:Y:S02]  /*1e950*/  PRMT R98, R68.reuse, 0x7772, RZ ;  /* 0x0000777244627816 */ /* 0x040fe400000000ff */
[C---:B------:R-:W-:Y:S02]  /*1e960*/  PRMT R99, R68.reuse, 0x7771, RZ ;  /* 0x0000777144637816 */ /* 0x040fe400000000ff */
[----:B------:R-:W-:Y:S01]  /*1e970*/  PRMT R103, R68, 0x7770, RZ ;  /* 0x0000777044677816 */ /* 0x000fe200000000ff */
[----:B------:R-:W-:Y:S01]  /*1e980*/  IMAD R129, R215, 0x2, R123 ;  /* 0x00000002d7817824 */ /* 0x000fe200078e027b */
[C---:B------:R-:W-:Y:S02]  /*1e990*/  PRMT R68, R69.reuse, 0x7773, RZ ;  /* 0x0000777345447816 */ /* 0x040fe400000000ff */
[----:B------:R-:W-:-:S02]  /*1e9a0*/  PRMT R102, R69, 0x7772, RZ ;  /* 0x0000777245667816 */ /* 0x000fc400000000ff */
[C---:B------:R-:W-:Y:S02]  /*1e9b0*/  PRMT R101, R69.reuse, 0x7771, RZ ;  /* 0x0000777145657816 */ /* 0x040fe400000000ff */
[----:B------:R-:W-:Y:S02]  /*1e9c0*/  PRMT R106, R69, 0x7770, RZ ;  /* 0x00007770456a7816 */ /* 0x000fe400000000ff */
[C---:B------:R-:W-:Y:S02]  /*1e9d0*/  PRMT R69, R70.reuse, 0x7773, RZ ;  /* 0x0000777346457816 */ /* 0x040fe400000000ff */
[C---:B------:R-:W-:Y:S02]  /*1e9e0*/  PRMT R104, R70.reuse, 0x7772, RZ ;  /* 0x0000777246687816 */ /* 0x040fe400000000ff */
[C---:B------:R-:W-:Y:S02]  /*1e9f0*/  PRMT R105, R70.reuse, 0x7771, RZ ;  /* 0x0000777146697816 */ /* 0x040fe400000000ff */
[----:B------:R-:W-:-:S02]  /*1ea00*/  PRMT R109, R70, 0x7770, RZ ;  /* 0x00007770466d7816 */ /* 0x000fc400000000ff */
[C---:B------:R-:W-:Y:S02]  /*1ea10*/  PRMT R70, R71.reuse, 0x7773, RZ ;  /* 0x0000777347467816 */ /* 0x040fe400000000ff */
[C---:B------:R-:W-:Y:S02]  /*1ea20*/  PRMT R108, R71.reuse, 0x7772, RZ ;  /* 0x00007772476c7816 */ /* 0x040fe400000000ff */
[C---:B------:R-:W-:Y:S02]  /*1ea30*/  PRMT R107, R71.reuse, 0x7771, RZ ;  /* 0x00007771476b7816 */ /* 0x040fe400000000ff */
[----:B------:R-:W-:Y:S02]  /*1ea40*/  PRMT R113, R71, 0x7770, RZ ;  /* 0x0000777047717816 */ /* 0x000fe400000000ff */
[----:B------:R-:W-:Y:S01]  /*1ea50*/  IADD3.X R71, R112, R111, R110, P0, P3 ;  /* 0x0000006f70477210 */ /* 0x000fe200007e646e */
[----:B------:R-:W-:Y:S01]  /*1ea60*/  IMAD R249, R215, 0x2, R129 ;  /* 0x00000002d7f97824 */ /* 0x000fe200078e0281 */
[----:B------:R-:W-:-:S02]  /*1ea70*/  IADD3 R126, P0, R123, R75, RZ ;  /* 0x0000004b7b7e7210 */ /* 0x000fc40007f1e0ff */
        /* <DEDUP_REMOVED lines=16> */
[----:B------:R-:W-:Y:S01]  /*1eb80*/  LEA.HI.X.SX32 R127, R123, R71, 0x1, P0 ;  /* 0x000000477b7f7211 */ /* 0x000fe200000f0eff */
[----:B------:R-:W-:Y:S01]  /*1eb90*/  BAR.SYNC.DEFER_BLOCKING 0x0 ;  /* 0x0000000000007b1d */ /* 0x000fe20000010000 */
[----:B------:R-:W-:-:S02]  /*1eba0*/  IADD3 R128, P3, R129, R75, RZ ;  /* 0x0000004b81807210 */ /* 0x000fc40007f7e0ff */
[C---:B------:R-:W-:Y:S02]  /*1ebb0*/  PRMT R123, R60.reuse, 0x7773, RZ ;  /* 0x000077733c7b7816 */ /* 0x040fe400000000ff */
[C---:B------:R-:W-:Y:S02]  /*1ebc0*/  PRMT R67, R60.reuse, 0x7772, RZ ;  /* 0x000077723c437816 */ /* 0x040fe400000000ff */
[C---:B------:R-:W-:Y:S02]  /*1ebd0*/  PRMT R124, R60.reuse, 0x7771, RZ ;  /* 0x000077713c7c7816 */ /* 0x040fe400000000ff */
[----:B------:R-:W-:Y:S02]  /*1ebe0*/  PRMT R133, R60, 0x7770, RZ ;  /* 0x000077703c857816 */ /* 0x000fe400000000ff */
[----:B------:R-:W-:Y:S02]  /*1ebf0*/  IADD3 R60, P0, R249, R75, RZ ;  /* 0x0000004bf93c7210 */ /* 0x000fe40007f1e0ff */
[----:B------:R-:W-:-:S02]  /*1ec00*/  PRMT R131, R61, 0x7773, RZ ;  /* 0x000077733d837816 */ /* 0x000fc400000000ff */
[C---:B------:R-:W-:Y:S02]  /*1ec10*/  PRMT R130, R61.reuse, 0x7772, RZ ;  /* 0x000077723d827816 */ /* 0x040fe400000000ff */
[C---:B------:R-:W-:Y:S02]  /*1ec20*/  PRMT R132, R61.reuse, 0x7771, RZ ;  /* 0x000077713d847816 */ /* 0x040fe400000000ff */
[----:B------:R-:W-:Y:S02]  /*1ec30*/  PRMT R134, R61, 0x7770, RZ ;  /* 0x000077703d867816 */ /* 0x000fe400000000ff */
[-C--:B------:R-:W-:Y:S02]  /*1ec40*/  LEA.HI.X.SX32 R129, R129, R71.reuse, 0x1, P3 ;  /* 0x0000004781817211 */ /* 0x080fe400018f0eff */
[----:B------:R-:W-:Y:S02]  /*1ec50*/  PRMT R196, R30, 0x7770, RZ ;  /* 0x000077701ec47816 */ /* 0x000fe400000000ff */
[----:B------:R-:W-:Y:S01]  /*1ec60*/  LEA.HI.X.SX32 R61, R249, R71, 0x1, P0 ;  /* 0x00000047f93d7211 */ /* 0x000fe200000f0eff */
[----:B------:R0:W-:Y:S04]  /*1ec70*/  STG.E.U8 desc[UR60][R126.64], R198 ;  /* 0x000000c67e007986 */ /* 0x0001e8000c10113c */
[----:B------:R-:W-:Y:S04]  /*1ec80*/  STG.E.U8 desc[UR60][R128.64], R197 ;  /* 0x000000c580007986 */ /* 0x000fe8000c10113c */
[----:B------:R1:W-:Y:S01]  /*1ec90*/  STG.E.U8 desc[UR60][R60.64], R196 ;  /* 0x000000c43c007986 */ /* 0x0003e2000c10113c */
[----:B------:R-:W-:-:S02]  /*1eca0*/  PRMT R139, R63, 0x7773, RZ ;  /* 0x000077733f8b7816 */ /* 0x000fc400000000ff */
[C---:B------:R-:W-:Y:S01]  /*1ecb0*/  PRMT R140, R63.reuse, 0x7772, RZ ;  /* 0x000077723f8c7816 */ /* 0x040fe200000000ff */
[----:B0-----:R-:W2:Y:S01]  /*1ecc0*/  LDL.LU R198, [R1+0x4] ;  /* 0x0000040001c67983 */ /* 0x001ea20000300800 */
[----:B-1----:R-:W0:Y:S01]  /*1ecd0*/  S2R R196, SR_TID.X ;  /* 0x0000000000c47919 */ /* 0x002e220000002100 */
[C---:B------:R-:W-:Y:S02]  /*1ece0*/  PRMT R141, R63.reuse, 0x7771, RZ ;  /* 0x000077713f8d7816 */ /* 0x040fe400000000ff */
[----:B------:R-:W-:Y:S01]  /*1ecf0*/  PRMT R142, R63, 0x7770, RZ ;  /* 0x000077703f8e7816 */ /* 0x000fe200000000ff */
[C---:B------:R-:W-:Y:S01]  /*1ed00*/  IMAD R63, R215.reuse, 0x2, R249 ;  /* 0x00000002d73f7824 */ /* 0x040fe200078e02f9 */
[C---:B------:R-:W-:Y:S02]  /*1ed10*/  PRMT R135, R62.reuse, 0x7773, RZ ;  /* 0x000077733e877816 */ /* 0x040fe400000000ff */
[C---:B------:R-:W-:Y:S01]  /*1ed20*/  PRMT R136, R62.reuse, 0x7772, RZ ;  /* 0x000077723e887816 */ /* 0x040fe200000000ff */
[----:B------:R-:W-:Y:S01]  /*1ed30*/  IMAD R127, R215, 0x2, R63 ;  /* 0x00000002d77f7824 */ /* 0x000fe200078e023f */
[----:B------:R-:W-:-:S02]  /*1ed40*/  PRMT R137, R62, 0x7771, RZ ;  /* 0x000077713e897816 */ /* 0x000fc400000000ff */
[----:B------:R-:W-:Y:S02]  /*1ed50*/  PRMT R138, R62, 0x7770, RZ ;  /* 0x000077703e8a7816 */ /* 0x000fe400000000ff */
[----:B------:R-:W-:Y:S01]  /*1ed60*/  IADD3 R62, P0, R63, R75, RZ ;  /* 0x0000004b3f3e7210 */ /* 0x000fe20007f1e0ff */
[----:B------:R-:W-:-:S03]  /*1ed70*/  IMAD R128, R215, 0x2, R127 ;  /* 0x00000002d7807824 */ /* 0x000fc600078e027f */
[----:B------:R-:W-:Y:S02]  /*1ed80*/  LEA.HI.X.SX32 R63, R63, R71, 0x1, P0 ;  /* 0x000000473f3f7211 */ /* 0x000fe400000f0eff */
[----:B------:R-:W-:Y:S02]  /*1ed90*/  IADD3 R126, P0, R127, R75, RZ ;  /* 0x0000004b7f7e7210 */ /* 0x000fe40007f1e0ff */
[----:B------:R-:W-:Y:S01]  /*1eda0*/  PRMT R195, R31, 0x7770, RZ ;  /* 0x000077701fc37816 */ /* 0x000fe200000000ff */
[----:B------:R-:W-:Y:S01]  /*1edb0*/  IMAD R129, R215, 0x2, R128 ;  /* 0x00000002d7817824 */ /* 0x000fe200078e0280 */
[----:B------:R-:W-:Y:S02]  /*1edc0*/  LEA.HI.X.SX32 R127, R127, R71, 0x1, P0 ;  /* 0x000000477f7f7211 */ /* 0x000fe400000f0eff */
[C---:B------:R-:W-:Y:S01]  /*1edd0*/  IADD3 R60, P0, R128.reuse, R75, RZ ;  /* 0x0000004b803c7210 */ /* 0x040fe20007f1e0ff */
[----:B------:R0:W-:Y:S03]  /*1ede0*/  STG.E.U8 desc[UR60][R62.64], R195 ;  /* 0x000000c33e007986 */ /* 0x0001e6000c10113c */
[----:B------:R-:W-:Y:S01]  /*1edf0*/  LEA.HI.X.SX32 R61, R128, R71, 0x1, P0 ;  /* 0x00000047803d7211 */ /* 0x000fe200000f0eff */
[----:B------:R1:W-:Y:S01]  /*1ee00*/  STG.E.U8 desc[UR60][R126.64], R193 ;  /* 0x000000c17e007986 */ /* 0x0003e2000c10113c */
[----:B------:R-:W-:-:S02]  /*1ee10*/  PRMT R192, R30, 0x7771, RZ ;  /* 0x000077711ec07816 */ /* 0x000fc400000000ff */
[----:B0-----:R-:W-:Y:S02]  /*1ee20*/  LEA.HI R63, R196, 0xe, RZ, 0x1a ;  /* 0x0000000ec43f7811 */ /* 0x001fe400078fd0ff */
[----:B------:R-:W-:-:S03]  /*1ee30*/  IADD3 R62, P0, R129, R75, RZ ;  /* 0x0000004b813e7210 */ /* 0x000fc60007f1e0ff */
[----:B-1----:R-:W-:Y:S01]  /*1ee40*/  IMAD R127, R63, R215, RZ ;  /* 0x000000d73f7f7224 */ /* 0x002fe200078e02ff */
[----:B------:R-:W-:Y:S01]  /*1ee50*/  LEA.HI.X.SX32 R63, R129, R71, 0x1, P0 ;  /* 0x00000047813f7211 */ /* 0x000fe200000f0eff */
[----:B------:R-:W-:Y:S01]  /*1ee60*/  IMAD R129, R215, 0x4, R129 ;  /* 0x00000004d7817824 */ /* 0x000fe200078e0281 */
[----:B------:R0:W-:Y:S04]  /*1ee70*/  STG.E.U8 desc[UR60][R60.64], R194 ;  /* 0x000000c23c007986 */ /* 0x0001e8000c10113c */
[----:B------:R1:W-:Y:S01]  /*1ee80*/  STG.E.U8 desc[UR60][R62.64], R192 ;  /* 0x000000c03e007986 */ /* 0x0003e2000c10113c */
[----:B------:R-:W-:Y:S02]  /*1ee90*/  IADD3 R126, P3, R129, R75, RZ ;  /* 0x0000004b817e7210 */ /* 0x000fe40007f7e0ff */
[----:B------:R-:W-:-:S02]  /*1eea0*/  PRMT R188, R31, 0x7771, RZ ;  /* 0x000077711fbc7816 */ /* 0x000fc400000000ff */
[----:B0-----:R-:W-:Y:S01]  /*1eeb0*/  IADD3 R60, P0, R127, R75, RZ ;  /* 0x0000004b7f3c7210 */ /* 0x001fe20007f1e0ff */
[----:B-1----:R-:W-:-:S03]  /*1eec0*/  IMAD R63, R215, 0x2, R129 ;  /* 0x00000002d73f7824 */ /* 0x002fc600078e0281 */
[-C--:B------:R-:W-:Y:S01]  /*1eed0*/  LEA.HI.X.SX32 R61, R127, R71.reuse, 0x1, P0 ;  /* 0x000000477f3d7211 */ /* 0x080fe200000f0eff */
[----:B------:R-:W0:Y:S01]  /*1eee0*/  LDC R192, c[0x0][0x278] ;  /* 0x00009e00ffc07b82 */ /* 0x000e220000000800 */
[----:B------:R-:W-:Y:S01]  /*1eef0*/  LEA.HI.X.SX32 R127, R129, R71, 0x1, P3 ;  /* 0x00000047817f7211 */ /* 0x000fe200018f0eff */
[----:B------:R-:W-:Y:S01]  /*1ef00*/  IMAD R128, R215, 0x2, R63 ;  /* 0x00000002d7807824 */ /* 0x000fe200078e023f */
[C---:B------:R-:W-:Y:S01]  /*1ef10*/  IADD3 R62, P0, R63.reuse, R75, RZ ;  /* 0x0000004b3f3e7210 */ /* 0x040fe20007f1e0ff */
[----:B------:R1:W-:Y:S03]  /*1ef20*/  STG.E.U8 desc[UR60][R60.64], R188 ;  /* 0x000000bc3c007986 */ /* 0x0003e6000c10113c */
[----:B------:R-:W-:Y:S01]  /*1ef30*/  LEA.HI.X.SX32 R63, R63, R71, 0x1, P0 ;  /* 0x000000473f3f7211 */ /* 0x000fe200000f0eff */
[----:B------:R3:W-:Y:S01]  /*1ef40*/  STG.E.U8 desc[UR60][R126.64], R186 ;  /* 0x000000ba7e007986 */ /* 0x0007e2000c10113c */
[----:B------:R-:W-:-:S03]  /*1ef50*/  PRMT R184, R30, 0x7772, RZ ;  /* 0x000077721eb87816 */ /* 0x000fc600000000ff */
[----:B------:R4:W-:Y:S01]  /*1ef60*/  STG.E.U8 desc[UR60][R62.64], R185 ;  /* 0x000000b93e007986 */ /* 0x0009e2000c10113c */
[----:B-1----:R-:W-:Y:S01]  /*1ef70*/  IADD3 R60, P0, R128, R75, RZ ;  /* 0x0000004b803c7210 */ /* 0x002fe20007f1e0ff */
[----:B---3--:R-:W-:-:S03]  /*1ef80*/  IMAD R126, R215, 0x2, R128 ;  /* 0x00000002d77e7824 */ /* 0x008fc600078e0280 */
[----:B------:R-:W-:Y:S01]  /*1ef90*/  LEA.HI.X.SX32 R61, R128, R71, 0x1, P0 ;  /* 0x00000047803d7211 */ /* 0x000fe200000f0eff */
[----:B----4-:R-:W1:Y:S01]  /*1efa0*/  LDC R185, c[0x0][0x278] ;  /* 0x00009e00ffb97b82 */ /* 0x010e620000000800 */
[C---:B------:R-:W-:Y:S01]  /*1efb0*/  IADD3 R62, P0, R126.reuse, R75, RZ ;  /* 0x0000004b7e3e7210 */ /* 0x040fe20007f1e0ff */
[----:B------:R-:W-:Y:S01]  /*1efc0*/  IMAD R128, R215, 0x2, R126 ;  /* 0x00000002d7807824 */ /* 0x000fe200078e027e */
[----:B------:R-:W-:Y:S01]  /*1efd0*/  PRMT R183, R31, 0x7772, RZ ;  /* 0x000077721fb77816 */ /* 0x000fe200000000ff */
[----:B------:R3:W-:Y:S01]  /*1efe0*/  STG.E.U8 desc[UR60][R60.64], R184 ;  /* 0x000000b83c007986 */ /* 0x0007e2000c10113c */
[----:B------:R-:W-:Y:S01]  /*1eff0*/  LEA.HI.X.SX32 R63, R126, R71, 0x1, P0 ;  /* 0x000000477e3f7211 */ /* 0x000fe200000f0eff */
[----:B------:R-:W-:Y:S01]  /*1f000*/  IMAD R126, R215, 0x2, R128 ;  /* 0x00000002d77e7824 */ /* 0x000fe200078e0280 */
[----:B------:R-:W-:-:S03]  /*1f010*/  LEA.HI R129, R196, 0x1e, RZ, 0x1a ;  /* 0x0000001ec4817811 */ /* 0x000fc600078fd0ff */
[----:B------:R4:W-:Y:S01]  /*1f020*/  STG.E.U8 desc[UR60][R62.64], R183 ;  /* 0x000000b73e007986 */ /* 0x0009e2000c10113c */
[----:B------:R-:W-:Y:S01]  /*1f030*/  IMAD R215, R215, 0x2, R126 ;  /* 0x00000002d7d77824 */ /* 0x000fe200078e027e */
[----:B---3--:R-:W3:Y:S01]  /*1f040*/  LDC R184, c[0x0][0x278] ;  /* 0x00009e00ffb87b82 */ /* 0x008ee20000000800 */
[----:B------:R-:W-:-:S04]  /*1f050*/  IADD3 R60, P0, R128, R75, RZ ;  /* 0x0000004b803c7210 */ /* 0x000fc80007f1e0ff */
[----:B------:R-:W-:Y:S02]  /*1f060*/  LEA.HI.X.SX32 R61, R128, R71, 0x1, P0 ;  /* 0x00000047803d7211 */ /* 0x000fe400000f0eff */
[C---:B----4-:R-:W-:Y:S01]  /*1f070*/  IADD3 R62, P0, R126.reuse, R75, RZ ;  /* 0x0000004b7e3e7210 */ /* 0x050fe20007f1e0ff */
[----:B------:R-:W4:Y:S01]  /*1f080*/  LDC R128, c[0x0][0x278] ;  /* 0x00009e00ff807b82 */ /* 0x000f220000000800 */
[----:B0-----:R-:W-:Y:S02]  /*1f090*/  IMAD R183, R129, R192, RZ ;  /* 0x000000c081b77224 */ /* 0x001fe400078e02ff */
[----:B------:R-:W-:Y:S02]  /*1f0a0*/  LEA.HI.X.SX32 R63, R126, R71, 0x1, P0 ;  /* 0x000000477e3f7211 */ /* 0x000fe400000f0eff */
[----:B------:R-:W-:-:S03]  /*1f0b0*/  IADD3 R126, P0, R215, R75, RZ ;  /* 0x0000004bd77e7210 */ /* 0x000fc60007f1e0ff */
[----:B------:R-:W0:Y:S01]  /*1f0c0*/  LDC R129, c[0x0][0x278] ;  /* 0x00009e00ff817b82 */ /* 0x000e220000000800 */
[----:B------:R1:W-:Y:S01]  /*1f0d0*/  STG.E.U8 desc[UR60][R60.64], R182 ;  /* 0x000000b63c007986 */ /* 0x0003e2000c10113c */
[----:B------:R-:W-:Y:S02]  /*1f0e0*/  PRMT R179, R30, 0x7773, RZ ;  /* 0x000077731eb37816 */ /* 0x000fe400000000ff */
[----:B------:R-:W-:Y:S01]  /*1f0f0*/  LEA.HI.X.SX32 R127, R215, R71, 0x1, P0 ;  /* 0x00000047d77f7211 */ /* 0x000fe200000f0eff */
[----:B------:R1:W-:Y:S02]  /*1f100*/  STG.E.U8 desc[UR60][R62.64], R178 ;  /* 0x000000b23e007986 */ /* 0x0003e4000c10113c */
[----:B-1----:R-:W-:Y:S02]  /*1f110*/  IMAD R186, R185, 0x4, R215 ;  /* 0x00000004b9ba7824 */ /* 0x002fe400078e02d7 */
[----:B------:R1:W-:Y:S01]  /*1f120*/  STG.E.U8 desc[UR60][R126.64], R179 ;  /* 0x000000b37e007986 */ /* 0x0003e2000c10113c */
[----:B------:R-:W-:Y:S01]  /*1f130*/  IADD3 R60, P3, R183, R75, RZ ;  /* 0x0000004bb73c7210 */ /* 0x000fe20007f7e0ff */
[----:B------:R-:W0:Y:S01]  /*1f140*/  LDC R178, c[0x0][0x278] ;  /* 0x00009e00ffb27b82 */ /* 0x000e220000000800 */
[----:B------:R-:W-:Y:S01]  /*1f150*/  PRMT R177, R31, 0x7773, RZ ;  /* 0x000077731fb17816 */ /* 0x000fe200000000ff */
[----:B---3--:R-:W-:Y:S01]  /*1f160*/  IMAD R184, R184, 0x2, R186 ;  /* 0x00000002b8b87824 */ /* 0x008fe200078e02ba */
[----:B------:R-:W-:-:S05]  /*1f170*/  LEA.HI.X.SX32 R61, R183, R71, 0x1, P3 ;  /* 0x00000047b73d7211 */ /* 0x000fca00018f0eff */
[----:B-1----:R-:W1:Y:S01]  /*1f180*/  LDC R126, c[0x0][0x278] ;  /* 0x00009e00ff7e7b82 */ /* 0x002e620000000800 */
[----:B------:R-:W-:Y:S01]  /*1f190*/  IADD3 R62, P0, R186, R75, RZ ;  /* 0x0000004bba3e7210 */ /* 0x000fe20007f1e0ff */
[----:B------:R3:W-:Y:S01]  /*1f1a0*/  STG.E.U8 desc[UR60][R60.64], R177 ;  /* 0x000000b13c007986 */ /* 0x0007e2000c10113c */
[----:B------:R-:W-:Y:S01]  /*1f1b0*/  PRMT R176, R24, 0x7770, RZ ;  /* 0x0000777018b07816 */ /* 0x000fe200000000ff */
[----:B----4-:R-:W-:Y:S01]  /*1f1c0*/  IMAD R182, R128, 0x2, R184 ;  /* 0x0000000280b67824 */ /* 0x010fe200078e02b8 */
[----:B------:R-:W-:-:S03]  /*1f1d0*/  LEA.HI.X.SX32 R63, R186, R71, 0x1, P0 ;  /* 0x00000047ba3f7211 */ /* 0x000fc600000f0eff */
[----:B------:R-:W4:Y:S02]  /*1f1e0*/  LDC R127, c[0x0][0x278] ;  /* 0x00009e00ff7f7b82 */ /* 0x000f240000000800 */
[----:B------:R0:W-:Y:S01]  /*1f1f0*/  STG.E.U8 desc[UR60][R62.64], R176 ;  /* 0x000000b03e007986 */ /* 0x0001e2000c10113c */
[----:B---3--:R-:W-:-:S05]  /*1f200*/  IADD3 R60, P0, R184, R75, RZ ;  /* 0x0000004bb83c7210 */ /* 0x008fca0007f1e0ff */
[----:B------:R-:W3:Y:S01]  /*1f210*/  LDC R128, c[0x0][0x278] ;  /* 0x00009e00ff807b82 */ /* 0x000ee20000000800 */
[----:B------:R-:W-:Y:S01]  /*1f220*/  LEA.HI.X.SX32 R61, R184, R71, 0x1, P0 ;  /* 0x00000047b83d7211 */ /* 0x000fe200000f0eff */
[----:B0-----:R-:W-:Y:S01]  /*1f230*/  IMAD R184, R129, 0x2, R182 ;  /* 0x0000000281b87824 */ /* 0x001fe200078e02b6 */
[----:B------:R-:W-:-:S03]  /*1f240*/  IADD3 R62, P0, R182, R75, RZ ;  /* 0x0000004bb63e7210 */ /* 0x000fc60007f1e0ff */
[----:B------:R0:W-:Y:S01]  /*1f250*/  STG.E.U8 desc[UR60][R60.64], R175 ;  /* 0x000000af3c007986 */ /* 0x0001e2000c10113c */
[----:B------:R-:W-:Y:S01]  /*1f260*/  PRMT R174, R26, 0x7770, RZ ;  /* 0x000077701aae7816 */ /* 0x000fe200000000ff */
[----:B------:R-:W3:Y:S01]  /*1f270*/  LDC R177, c[0x0][0x278] ;  /* 0x00009e00ffb17b82 */ /* 0x000ee20000000800 */
[----:B------:R-:W-:Y:S01]  /*1f280*/  LEA.HI.X.SX32 R63, R182, R71, 0x1, P0 ;  /* 0x00000047b63f7211 */ /* 0x000fe200000f0eff */
[----:B------:R-:W-:-:S04]  /*1f290*/  IMAD R178, R178, 0x2, R184 ;  /* 0x00000002b2b27824 */ /* 0x000fc800078e02b8 */
[----:B------:R1:W-:Y:S02]  /*1f2a0*/  STG.E.U8 desc[UR60][R62.64], R174 ;  /* 0x000000ae3e007986 */ /* 0x0003e4000c10113c */
[----:B------:R-:W3:Y:S01]  /*1f2b0*/  LDC R129, c[0x0][0x278] ;  /* 0x00009e00ff817b82 */ /* 0x000ee20000000800 */
[----:B0-----:R-:W-:Y:S01]  /*1f2c0*/  IADD3 R60, P0, R184, R75, RZ ;  /* 0x0000004bb83c7210 */ /* 0x001fe20007f1e0ff */
[----:B-1----:R-:W-:-:S03]  /*1f2d0*/  IMAD R126, R126, 0x2, R178 ;  /* 0x000000027e7e7824 */ /* 0x002fc600078e02b2 */
[----:B------:R-:W-:Y:S02]  /*1f2e0*/  LEA.HI.X.SX32 R61, R184, R71, 0x1, P0 ;  /* 0x00000047b83d7211 */ /* 0x000fe400000f0eff */
[----:B------:R-:W-:Y:S01]  /*1f2f0*/  LEA.HI R179, R196, 0x2e, RZ, 0x1a ;  /* 0x0000002ec4b37811 */ /* 0x000fe200078fd0ff */
[----:B------:R-:W0:Y:S01]  /*1f300*/  LDC R175, c[0x0][0x278] ;  /* 0x00009e00ffaf7b82 */ /* 0x000e220000000800 */
[C---:B------:R-:W-:Y:S01]  /*1f310*/  IADD3 R62, P0, R178.reuse, R75, RZ ;  /* 0x0000004bb23e7210 */ /* 0x040fe20007f1e0ff */
[----:B------:R1:W-:Y:S03]  /*1f320*/  STG.E.U8 desc[UR60][R60.64], R173 ;  /* 0x000000ad3c007986 */ /* 0x0003e6000c10113c */
[----:B------:R-:W-:Y:S01]  /*1f330*/  LEA.HI.X.SX32 R63, R178, R71, 0x1, P0 ;  /* 0x00000047b23f7211 */ /* 0x000fe200000f0eff */
[----:B----4-:R-:W-:Y:S01]  /*1f340*/  IMAD R176, R127, 0x2, R126 ;  /* 0x000000027fb07824 */ /* 0x010fe200078e027e */
[----:B------:R-:W-:-:S02]  /*1f350*/  PRMT R172, R24, 0x7771, RZ ;  /* 0x0000777118ac7816 */ /* 0x000fc400000000ff */
[----:B-1----:R-:W-:-:S03]  /*1f360*/  IADD3 R60, P0, R126, R75, RZ ;  /* 0x0000004b7e3c7210 */ /* 0x002fc60007f1e0ff */
[----:B------:R1:W-:Y:S01]  /*1f370*/  STG.E.U8 desc[UR60][R62.64], R172 ;  /* 0x000000ac3e007986 */ /* 0x0003e2000c10113c */
[----:B------:R-:W4:Y:S01]  /*1f380*/  LDC R173, c[0x0][0x278] ;  /* 0x00009e00ffad7b82 */ /* 0x000f220000000800 */
[----:B------:R-:W-:Y:S01]  /*1f390*/  LEA.HI.X.SX32 R61, R126, R71, 0x1, P0 ;  /* 0x000000477e3d7211 */ /* 0x000fe200000f0eff */
[----:B---3--:R-:W-:-:S06]  /*1f3a0*/  IMAD R126, R179, R128, RZ ;  /* 0x00000080b37e7224 */ /* 0x008fcc00078e02ff */
[----:B------:R-:W3:Y:S01]  /*1f3b0*/  LDC R128, c[0x0][0x278] ;  /* 0x00009e00ff807b82 */ /* 0x000ee20000000800 */
[C---:B-1----:R-:W-:Y:S01]  /*1f3c0*/  IADD3 R62, P0, R176.reuse, R75, RZ ;  /* 0x0000004bb03e7210 */ /* 0x042fe20007f1e0ff */
[----:B------:R1:W-:Y:S03]  /*1f3d0*/  STG.E.U8 desc[UR60][R60.64], R171 ;  /* 0x000000ab3c007986 */ /* 0x0003e6000c10113c */
[----:B------:R-:W-:Y:S01]  /*1f3e0*/  LEA.HI.X.SX32 R63, R176, R71, 0x1, P0 ;  /* 0x00000047b03f7211 */ /* 0x000fe200000f0eff */
[----:B------:R-:W-:Y:S02]  /*1f3f0*/  IMAD R176, R177, 0x4, R176 ;  /* 0x00000004b1b07824 */ /* 0x000fe400078e02b0 */
[----:B------:R-:W2:Y:S02]  /*1f400*/  LDC R172, c[0x0][0x278] ;  /* 0x00009e00ffac7b82 */ /* 0x000ea40000000800 */
[----:B------:R-:W-:Y:S01]  /*1f410*/  IMAD R174, R129, 0x2, R176 ;  /* 0x0000000281ae7824 */ /* 0x000fe200078e02b0 */
[----:B-1----:R-:W-:-:S05]  /*1f420*/  IADD3 R60, P0, R126, R75, RZ ;  /* 0x0000004b7e3c7210 */ /* 0x002fca0007f1e0ff */
[----:B------:R-:W1:Y:S01]  /*1f430*/  LDC R129, c[0x0][0x278] ;  /* 0x00009e00ff817b82 */ /* 0x000e620000000800 */
[----:B------:R-:W-:Y:S02]  /*1f440*/  PRMT R170, R26, 0x7771, RZ ;  /* 0x000077711aaa7816 */ /* 0x000fe400000000ff */
[----:B------:R-:W-:Y:S02]  /*1f450*/  LEA.HI.X.SX32 R61, R126, R71, 0x1, P0 ;  /* 0x000000477e3d7211 */ /* 0x000fe400000f0eff */
[----:B------:R-:W-:Y:S01]  /*1f460*/  IADD3 R126, P0, R176, R75, RZ ;  /* 0x0000004bb07e7210 */ /* 0x000fe20007f1e0ff */
[----:B------:R3:W-:Y:S01]  /*1f470*/  STG.E.U8 desc[UR60][R62.64], R170 ;  /* 0x000000aa3e007986 */ /* 0x0007e2000c10113c */
[----:B------:R-:W-:Y:S01]  /*1f480*/  PRMT R168, R24, 0x7772, RZ ;  /* 0x0000777218a87816 */ /* 0x000fe200000000ff */
[----:B------:R-:W1:Y:S01]  /*1f490*/  LDC R171, c[0x0][0x278] ;  /* 0x00009e00ffab7b82 */ /* 0x000e620000000800 */
[----:B------:R-:W-:Y:S01]  /*1f4a0*/  LEA.HI.X.SX32 R127, R176, R71, 0x1, P0 ;  /* 0x00000047b07f7211 */ /* 0x000fe200000f0eff */
[----:B0-----:R-:W-:Y:S01]  /*1f4b0*/  IMAD R176, R175, 0x2, R174 ;  /* 0x00000002afb07824 */ /* 0x001fe200078e02ae */
[----:B------:R0:W-:Y:S03]  /*1f4c0*/  STG.E.U8 desc[UR60][R60.64], R169 ;  /* 0x000000a93c007986 */ /* 0x0001e6000c10113c */
[----:B---3--:R-:W-:Y:S01]  /*1f4d0*/  IMAD R128, R128, 0x2, R176 ;  /* 0x0000000280807824 */ /* 0x008fe200078e02b0 */
[C---:B------:R-:W-:Y:S01]  /*1f4e0*/  IADD3 R62, P0, R174.reuse, R75, RZ ;  /* 0x0000004bae3e7210 */ /* 0x040fe20007f1e0ff */
[----:B------:R-:W3:Y:S03]  /*1f4f0*/  LDC R170, c[0x0][0x278] ;  /* 0x00009e00ffaa7b82 */ /* 0x000ee60000000800 */
[----:B------:R-:W-:-:S02]  /*1f500*/  LEA.HI.X.SX32 R63, R174, R71, 0x1, P0 ;  /* 0x00000047ae3f7211 */ /* 0x000fc400000f0eff */
[----:B0-----:R-:W-:Y:S01]  /*1f510*/  IADD3 R60, P0, R176, R75, RZ ;  /* 0x0000004bb03c7210 */ /* 0x001fe20007f1e0ff */
[----:B------:R-:W-:Y:S01]  /*1f520*/  STG.E.U8 desc[UR60][R126.64], R168 ;  /* 0x000000a87e007986 */ /* 0x000fe2000c10113c */
[----:B----4-:R-:W-:Y:S01]  /*1f530*/  IMAD R174, R173, 0x2, R128 ;  /* 0x00000002adae7824 */ /* 0x010fe200078e0280 */
[----:B------:R-:W0:Y:S01]  /*1f540*/  LDC R169, c[0x0][0x278] ;  /* 0x00009e00ffa97b82 */ /* 0x000e220000000800 */
[----:B------:R-:W-:Y:S01]  /*1f550*/  PRMT R166, R26, 0x7772, RZ ;  /* 0x000077721aa67816 */ /* 0x000fe200000000ff */
[----:B------:R4:W-:Y:S01]  /*1f560*/  STG.E.U8 desc[UR60][R62.64], R167 ;  /* 0x000000a73e007986 */ /* 0x0009e2000c10113c */
[----:B------:R-:W-:Y:S01]  /*1f570*/  LEA.HI.X.SX32 R61, R176, R71, 0x1, P0 ;  /* 0x00000047b03d7211 */ /* 0x000fe200000f0eff */
[----:B--2---:R-:W-:-:S04]  /*1f580*/  IMAD R172, R172, 0x2, R174 ;  /* 0x00000002acac7824 */ /* 0x004fc800078e02ae */
[----:B------:R-:W2:Y:S01]  /*1f590*/  LDC R173, c[0x0][0x278] ;  /* 0x00009e00ffad7b82 */ /* 0x000ea20000000800 */
[----:B------:R1:W-:Y:S01]  /*1f5a0*/  STG.E.U8 desc[UR60][R60.64], R166 ;  /* 0x000000a63c007986 */ /* 0x0003e2000c10113c */
[----:B----4-:R-:W-:Y:S01]  /*1f5b0*/  IADD3 R62, P0, R128, R75, RZ ;  /* 0x0000004b803e7210 */ /* 0x010fe20007f1e0ff */
[----:B-1----:R-:W-:Y:S01]  /*1f5c0*/  IMAD R168, R129, 0x2, R172 ;  /* 0x0000000281a87824 */ /* 0x002fe200078e02ac */
[----:B------:R-:W-:-:S04]  /*1f5d0*/  PRMT R163, R24, 0x7773, RZ ;  /* 0x0000777318a37816 */ /* 0x000fc800000000ff */
[----:B------:R-:W1:Y:S01]  /*1f5e0*/  LDC R167, c[0x0][0x278] ;  /* 0x00009e00ffa77b82 */ /* 0x000e620000000800 */
[----:B------:R-:W-:Y:S02]  /*1f5f0*/  LEA.HI.X.SX32 R63, R128, R71, 0x1, P0 ;  /* 0x00000047803f7211 */ /* 0x000fe400000f0eff */
[----:B------:R-:W-:-:S03]  /*1f600*/  IADD3 R60, P0, R174, R75, RZ ;  /* 0x0000004bae3c7210 */ /* 0x000fc60007f1e0ff */
[----:B------:R4:W-:Y:S02]  /*1f610*/  STG.E.U8 desc[UR60][R62.64], R165 ;  /* 0x000000a53e007986 */ /* 0x0009e4000c10113c */
[----:B------:R-:W1:Y:S01]  /*1f620*/  LDC R128, c[0x0][0x278] ;  /* 0x00009e00ff807b82 */ /* 0x000e620000000800 */
[----:B------:R-:W-:Y:S02]  /*1f630*/  LEA.HI.X.SX32 R61, R174, R71, 0x1, P0 ;  /* 0x00000047ae3d7211 */ /* 0x000fe400000f0eff */
[-C--:B------:R-:W-:Y:S02]  /*1f640*/  IADD3 R126, P3, R168, R75.reuse, RZ ;  /* 0x0000004ba87e7210 */ /* 0x080fe40007f7e0ff */
[----:B------:R-:W-:Y:S02]  /*1f650*/  LEA.HI R129, R196, 0x3e, RZ, 0x1a ;  /* 0x0000003ec4817811 */ /* 0x000fe400078fd0ff */
[----:B----4-:R-:W-:-:S03]  /*1f660*/  IADD3 R62, P0, R172, R75, RZ ;  /* 0x0000004bac3e7210 */ /* 0x010fc60007f1e0ff */
[----:B---3--:R-:W-:Y:S01]  /*1f670*/  IMAD R170, R129, R170, RZ ;  /* 0x000000aa81aa7224 */ /* 0x008fe200078e02ff */
[----:B------:R-:W-:Y:S01]  /*1f680*/  PRMT R164, R26, 0x7773, RZ ;  /* 0x000077731aa47816 */ /* 0x000fe200000000ff */
[----:B------:R-:W3:Y:S01]  /*1f690*/  LDC R129, c[0x0][0x278] ;  /* 0x00009e00ff817b82 */ /* 0x000ee20000000800 */
[-C--:B------:R-:W-:Y:S02]  /*1f6a0*/  LEA.HI.X.SX32 R63, R172, R71.reuse, 0x1, P0 ;  /* 0x00000047ac3f7211 */ /* 0x080fe400000f0eff */
[----:B------:R-:W-:Y:S01]  /*1f6b0*/  LEA.HI.X.SX32 R127, R168, R71, 0x1, P3 ;  /* 0x00000047a87f7211 */ /* 0x000fe200018f0eff */
[----:B------:R4:W-:Y:S01]  /*1f6c0*/  STG.E.U8 desc[UR60][R60.64], R163 ;  /* 0x000000a33c007986 */ /* 0x0009e2000c10113c */
[----:B------:R-:W-:-:S03]  /*1f6d0*/  IMAD R168, R171, 0x4, R168 ;  /* 0x00000004aba87824 */ /* 0x000fc600078e02a8 */
[----:B------:R-:W-:Y:S01]  /*1f6e0*/  STG.E.U8 desc[UR60][R62.64], R162 ;  /* 0x000000a23e007986 */ /* 0x000fe2000c10113c */
[----:B------:R-:W3:Y:S01]  /*1f6f0*/  LDC R165, c[0x0][0x278] ;  /* 0x00009e00ffa57b82 */ /* 0x000ee20000000800 */
[----:B0-----:R-:W-:Y:S02]  /*1f700*/  IMAD R166, R169, 0x2, R168 ;  /* 0x00000002a9a67824 */ /* 0x001fe400078e02a8 */
[----:B------:R0:W-:Y:S05]  /*1f710*/  STG.E.U8 desc[UR60][R126.64], R164 ;  /* 0x000000a47e007986 */ /* 0x0001ea000c10113c */
[----:B----4-:R-:W4:Y:S01]  /*1f720*/  LDC R163, c[0x0][0x278] ;  /* 0x00009e00ffa37b82 */ /* 0x010f220000000800 */
[----:B0-----:R-:W-:Y:S01]  /*1f730*/  IADD3 R126, P0, R170, R75, RZ ;  /* 0x0000004baa7e7210 */ /* 0x001fe20007f1e0ff */
[----:B--2---:R-:W-:Y:S01]  /*1f740*/  IMAD R162, R173, 0x2, R166 ;  /* 0x00000002ada27824 */ /* 0x004fe200078e02a6 */
[----:B------:R-:W-:-:S05]  /*1f750*/  PRMT R143, R157, 0x7773, RZ ;  /* 0x000077739d8f7816 */ /* 0x000fca00000000ff */
[----:B------:R-:W0:Y:S01]  /*1f760*/  LDC R169, c[0x0][0x278] ;  /* 0x00009e00ffa97b82 */ /* 0x000e220000000800 */
[----:B------:R-:W-:Y:S02]  /*1f770*/  LEA.HI.X.SX32 R127, R170, R71, 0x1, P0 ;  /* 0x00000047aa7f7211 */ /* 0x000fe400000f0eff */
[----:B------:R-:W-:Y:S01]  /*1f780*/  IADD3 R60, P0, R168, R75, RZ ;  /* 0x0000004ba83c7210 */ /* 0x000fe20007f1e0ff */
[----:B-1----:R-:W-:Y:S02]  /*1f790*/  IMAD R128, R128, 0x2, R162 ;  /* 0x0000000280807824 */ /* 0x002fe400078e02a2 */
[----:B------:R1:W-:Y:S01]  /*1f7a0*/  STG.E.U8 desc[UR60][R126.64], R161 ;  /* 0x000000a17e007986 */ /* 0x0003e2000c10113c */
[----:B------:R-:W-:Y:S02]  /*1f7b0*/  LEA.HI.X.SX32 R61, R168, R71, 0x1, P0 ;  /* 0x00000047a83d7211 */ /* 0x000fe400000f0eff */
[----:B------:R-:W-:Y:S02]  /*1f7c0*/  IADD3 R62, P3, R166, R75, RZ ;  /* 0x0000004ba63e7210 */ /* 0x000fe40007f7e0ff */
[C---:B------:R-:W-:Y:S01]  /*1f7d0*/  PRMT R146, R157.reuse, 0x7772, RZ ;  /* 0x000077729d927816 */ /* 0x040fe200000000ff */
[----:B------:R2:W-:Y:S01]  /*1f7e0*/  STG.E.U8 desc[UR60][R60.64], R160 ;  /* 0x000000a03c007986 */ /* 0x0005e2000c10113c */
[----:B------:R-:W-:-:S02]  /*1f7f0*/  PRMT R155, R157, 0x7771, RZ ;  /* 0x000077719d9b7816 */ /* 0x000fc400000000ff */
[C---:B-1----:R-:W-:Y:S01]  /*1f800*/  IADD3 R126, P0, R162.reuse, R75, RZ ;  /* 0x0000004ba27e7210 */ /* 0x042fe20007f1e0ff */
[----:B------:R-:W1:Y:S01]  /*1f810*/  LDC R161, c[0x0][0x278] ;  /* 0x00009e00ffa17b82 */ /* 0x000e620000000800 */
[----:B------:R-:W-:Y:S02]  /*1f820*/  PRMT R157, R157, 0x7770, RZ ;  /* 0x000077709d9d7816 */ /* 0x000fe400000000ff */
[----:B------:R-:W-:Y:S02]  /*1f830*/  LEA.HI.X.SX32 R127, R162, R71, 0x1, P0 ;  /* 0x00000047a27f7211 */ /* 0x000fe400000f0eff */
[----:B--2---:R-:W-:Y:S02]  /*1f840*/  IADD3 R60, P0, R128, R75, RZ ;  /* 0x0000004b803c7210 */ /* 0x004fe40007f1e0ff */
[-C--:B------:R-:W-:Y:S02]  /*1f850*/  LEA.HI.X.SX32 R63, R166, R71.reuse, 0x1, P3 ;  /* 0x00000047a63f7211 */ /* 0x080fe400018f0eff */
[----:B------:R-:W-:Y:S01]  /*1f860*/  LEA.HI.X.SX32 R61, R128, R71, 0x1, P0 ;  /* 0x00000047803d7211 */ /* 0x000fe200000f0eff */
[----:B---3--:R-:W-:Y:S01]  /*1f870*/  IMAD R128, R129, 0x2, R128 ;  /* 0x0000000281807824 */ /* 0x008fe200078e0280 */
[----:B------:R-:W-:Y:S01]  /*1f880*/  LEA.HI R164, R196, 0x4e, RZ, 0x1a ;  /* 0x0000004ec4a47811 */ /* 0x000fe200078fd0ff */
[----:B------:R2:W-:Y:S02]  /*1f890*/  STG.E.U8 desc[UR60][R62.64], R157 ;  /* 0x0000009d3e007986 */ /* 0x0005e4000c10113c */
[----:B------:R-:W-:-:S02]  /*1f8a0*/  IMAD R162, R165, 0x2, R128 ;  /* 0x00000002a5a27824 */ /* 0x000fc400078e0280 */
[----:B----4-:R-:W-:Y:S01]  /*1f8b0*/  IMAD R164, R164, R163, RZ ;  /* 0x000000a3a4a47224 */ /* 0x010fe200078e02ff */
[C---:B------:R-:W-:Y:S01]  /*1f8c0*/  PRMT R57, R158.reuse, 0x7773, RZ ;  /* 0x000077739e397816 */ /* 0x040fe200000000ff */
[----:B------:R-:W3:Y:S01]  /*1f8d0*/  LDC R163, c[0x0][0x278] ;  /* 0x00009e00ffa37b82 */ /* 0x000ee20000000800 */
[----:B------:R-:W-:Y:S01]  /*1f8e0*/  PRMT R147, R158, 0x7772, RZ ;  /* 0x000077729e937816 */ /* 0x000fe200000000ff */
[----:B------:R-:W-:-:S06]  /*1f8f0*/  IMAD R160, R167, 0x2, R162 ;  /* 0x00000002a7a07824 */ /* 0x000fcc00078e02a2 */
[----:B--2---:R-:W2:Y:S01]  /*1f900*/  LDC R157, c[0x0][0x278] ;  /* 0x00009e00ff9d7b82 */ /* 0x004ea20000000800 */
[----:B------:R-:W-:Y:S02]  /*1f910*/  PRMT R153, R158, 0x7771, RZ ;  /* 0x000077719e997816 */ /* 0x000fe400000000ff */
[----:B------:R-:W-:Y:S02]  /*1f920*/  IADD3 R62, P0, R128, R75, RZ ;  /* 0x0000004b803e7210 */ /* 0x000fe40007f1e0ff */
[----:B------:R-:W-:Y:S02]  /*1f930*/  PRMT R158, R158, 0x7770, RZ ;  /* 0x000077709e9e7816 */ /* 0x000fe400000000ff */
[C---:B------:R-:W-:Y:S01]  /*1f940*/  PRMT R56, R159.reuse, 0x7773, RZ ;  /* 0x000077739f387816 */ /* 0x040fe200000000ff */
[----:B------:R-:W4:Y:S01]  /*1f950*/  LDC R165, c[0x0][0x278] ;  /* 0x00009e00ffa57b82 */ /* 0x000f220000000800 */
[C---:B------:R-:W-:Y:S02]  /*1f960*/  PRMT R148, R159.reuse, 0x7772, RZ ;  /* 0x000077729f947816 */ /* 0x040fe400000000ff */
[----:B------:R-:W-:-:S02]  /*1f970*/  PRMT R152, R159, 0x7771, RZ ;  /* 0x000077719f987816 */ /* 0x000fc400000000ff */
[----:B------:R-:W-:Y:S02]  /*1f980*/  PRMT R159, R159, 0x7770, RZ ;  /* 0x000077709f9f7816 */ /* 0x000fe400000000ff */
[----:B------:R-:W-:Y:S01]  /*1f990*/  LEA.HI.X.SX32 R63, R128, R71, 0x1, P0 ;  /* 0x00000047803f7211 */ /* 0x000fe200000f0eff */
[----:B------:R0:W-:Y:S01]  /*1f9a0*/  STG.E.U8 desc[UR60][R126.64], R158 ;  /* 0x0000009e7e007986 */ /* 0x0001e2000c10113c */
[----:B------:R-:W-:-:S03]  /*1f9b0*/  IADD3 R128, P0, R160, R75, RZ ;  /* 0x0000004ba0807210 */ /* 0x000fc60007f1e0ff */
[----:B------:R0:W-:Y:S01]  /*1f9c0*/  STG.E.U8 desc[UR60][R60.64], R159 ;  /* 0x0000009f3c007986 */ /* 0x0001e2000c10113c */
[----:B------:R-:W-:Y:S01]  /*1f9d0*/  LEA.HI.X.SX32 R129, R160, R71, 0x1, P0 ;  /* 0x00000047a0817211 */ /* 0x000fe200000f0eff */
[----:B-1----:R-:W-:Y:S02]  /*1f9e0*/  IMAD R160, R161, 0x4, R160 ;  /* 0x00000004a1a07824 */ /* 0x002fe400078e02a0 */
[----:B------:R-:W1:Y:S01]  /*1f9f0*/  LDC R161, c[0x0][0x278] ;  /* 0x00009e00ffa17b82 */ /* 0x000e620000000800 */
[----:B0-----:R-:W-:-:S07]  /*1fa00*/  IADD3 R126, P3, R162, R75, RZ ;  /* 0x0000004ba27e7210 */ /* 0x001fce0007f7e0ff */
[----:B------:R-:W0:Y:S01]  /*1fa10*/  LDC R159, c[0x0][0x278] ;  /* 0x00009e00ff9f7b82 */ /* 0x000e220000000800 */
[----:B------:R-:W-:Y:S02]  /*1fa20*/  LEA.HI.X.SX32 R127, R162, R71, 0x1, P3 ;  /* 0x00000047a27f7211 */ /* 0x000fe400018f0eff */
[C---:B------:R-:W-:Y:S01]  /*1fa30*/  IADD3 R60, P3, R164.reuse, R75, RZ ;  /* 0x0000004ba43c7210 */ /* 0x040fe20007f7e0ff */
[----:B------:R-:W-:Y:S01]  /*1fa40*/  IMAD R158, R169, 0x2, R160 ;  /* 0x00000002a99e7824 */ /* 0x000fe200078e02a0 */
[----:B------:R3:W-:Y:S02]  /*1fa50*/  STG.E.U8 desc[UR60][R62.64], R154 ;  /* 0x0000009a3e007986 */ /* 0x0007e4000c10113c */
[----:B------:R-:W-:Y:S02]  /*1fa60*/  LEA.HI.X.SX32 R61, R164, R71, 0x1, P3 ;  /* 0x00000047a43d7211 */ /* 0x000fe400018f0eff */
[----:B------:R-:W-:Y:S04]  /*1fa70*/  STG.E.U8 desc[UR60][R126.64], R155 ;  /* 0x0000009b7e007986 */ /* 0x000fe8000c10113c */
[----:B------:R4:W-:Y:S01]  /*1fa80*/  STG.E.U8 desc[UR60][R128.64], R153 ;  /* 0x0000009980007986 */ /* 0x0009e2000c10113c */
[----:B---3--:R-:W-:Y:S01]  /*1fa90*/  IADD3 R62, P0, R160, R75, RZ ;  /* 0x0000004ba03e7210 */ /* 0x008fe20007f1e0ff */
[----:B--2---:R-:W-:-:S02]  /*1faa0*/  IMAD R154, R157, 0x2, R158 ;  /* 0x000000029d9a7824 */ /* 0x004fc400078e029e */
[----:B------:R2:W-:Y:S01]  /*1fab0*/  STG.E.U8 desc[UR60][R60.64], R152 ;  /* 0x000000983c007986 */ /* 0x0005e2000c10113c */
[----:B------:R-:W3:Y:S01]  /*1fac0*/  LDC R157, c[0x0][0x278] ;  /* 0x00009e00ff9d7b82 */ /* 0x000ee20000000800 */
[----:B------:R-:W-:Y:S01]  /*1fad0*/  LEA.HI.X.SX32 R63, R160, R71, 0x1, P0 ;  /* 0x00000047a03f7211 */ /* 0x000fe200000f0eff */
[----:B------:R-:W-:-:S06]  /*1fae0*/  IMAD R160, R163, 0x2, R154 ;  /* 0x00000002a3a07824 */ /* 0x000fcc00078e029a */
[----:B----4-:R-:W4:Y:S01]  /*1faf0*/  LDC R153, c[0x0][0x278] ;  /* 0x00009e00ff997b82 */ /* 0x010f220000000800 */
[----:B--2---:R-:W-:-:S04]  /*1fb00*/  IADD3 R60, P0, R158, R75, RZ ;  /* 0x0000004b9e3c7210 */ /* 0x004fc80007f1e0ff */
[----:B------:R-:W-:-:S03]  /*1fb10*/  LEA.HI.X.SX32 R61, R158, R71, 0x1, P0 ;  /* 0x000000479e3d7211 */ /* 0x000fc600000f0eff */
[----:B------:R-:W2:Y:S01]  /*1fb20*/  LDC R155, c[0x0][0x278] ;  /* 0x00009e00ff9b7b82 */ /* 0x000ea20000000800 */
[-C--:B------:R-:W-:Y:S02]  /*1fb30*/  IADD3 R128, P0, R160, R75.reuse, RZ ;  /* 0x0000004ba0807210 */ /* 0x080fe40007f1e0ff */
[----:B------:R-:W-:Y:S02]  /*1fb40*/  IADD3 R126, P3, R154, R75, RZ ;  /* 0x0000004b9a7e7210 */ /* 0x000fe40007f7e0ff */
[-C--:B------:R-:W-:Y:S01]  /*1fb50*/  LEA.HI.X.SX32 R129, R160, R71.reuse, 0x1, P0 ;  /* 0x00000047a0817211 */ /* 0x080fe200000f0eff */
[----:B0-----:R-:W-:Y:S01]  /*1fb60*/  IMAD R160, R159, 0x2, R160 ;  /* 0x000000029fa07824 */ /* 0x001fe200078e02a0 */
[----:B------:R-:W-:Y:S01]  /*1fb70*/  LEA.HI.X.SX32 R127, R154, R71, 0x1, P3 ;  /* 0x000000479a7f7211 */ /* 0x000fe200018f0eff */
[----:B------:R0:W-:Y:S02]  /*1fb80*/  STG.E.U8 desc[UR60][R62.64], R145 ;  /* 0x000000913e007986 */ /* 0x0001e4000c10113c */
[----:B-1----:R-:W-:-:S02]  /*1fb90*/  IMAD R152, R161, 0x2, R160 ;  /* 0x00000002a1987824 */ /* 0x002fc400078e02a0 */
[----:B------:R1:W-:Y:S01]  /*1fba0*/  STG.E.U8 desc[UR60][R60.64], R146 ;  /* 0x000000923c007986 */ /* 0x0003e2000c10113c */
[----:B------:R-:W-:-:S03]  /*1fbb0*/  LEA.HI R154, R196, 0x5e, RZ, 0x1a ;  /* 0x0000005ec49a7811 */ /* 0x000fc600078fd0ff */
[----:B------:R3:W-:Y:S01]  /*1fbc0*/  STG.E.U8 desc[UR60][R126.64], R147 ;  /* 0x000000937e007986 */ /* 0x0007e2000c10113c */
[----:B0-----:R-:W0:Y:S03]  /*1fbd0*/  LDC R145, c[0x0][0x278] ;  /* 0x00009e00ff917b82 */ /* 0x001e260000000800 */
[----:B------:R3:W-:Y:S01]  /*1fbe0*/  STG.E.U8 desc[UR60][R128.64], R148 ;  /* 0x0000009480007986 */ /* 0x0007e2000c10113c */
[-C--:B-1----:R-:W-:Y:S01]  /*1fbf0*/  IADD3 R60, P0, R160, R75.reuse, RZ ;  /* 0x0000004ba03c7210 */ /* 0x082fe20007f1e0ff */
[----:B------:R-:W-:Y:S01]  /*1fc00*/  IMAD R146, R165, 0x2, R152 ;  /* 0x00000002a5927824 */ /* 0x000fe200078e0298 */
[----:B------:R-:W-:Y:S01]  /*1fc10*/  IADD3 R62, P3, R152, R75, RZ ;  /* 0x0000004b983e7210 */ /* 0x000fe20007f7e0ff */
[----:B----4-:R-:W-:Y:S01]  /*1fc20*/  IMAD R154, R154, R153, RZ ;  /* 0x000000999a9a7224 */ /* 0x010fe200078e02ff */
[----:B------:R-:W-:Y:S01]  /*1fc30*/  LEA.HI.X.SX32 R61, R160, R71, 0x1, P0 ;  /* 0x00000047a03d7211 */ /* 0x000fe200000f0eff */
[----:B---3--:R-:W1:Y:S01]  /*1fc40*/  LDC R147, c[0x0][0x278] ;  /* 0x00009e00ff937b82 */ /* 0x008e620000000800 */
[----:B------:R-:W-:-:S07]  /*1fc50*/  IADD3 R126, P0, R146, R75, RZ ;  /* 0x0000004b927e7210 */ /* 0x000fce0007f1e0ff */
[----:B------:R-:W3:Y:S01]  /*1fc60*/  LDC R129, c[0x0][0x278] ;  /* 0x00009e00ff817b82 */ /* 0x000ee20000000800 */
[-C--:B------:R-:W-:Y:S01]  /*1fc70*/  LEA.HI.X.SX32 R63, R152, R71.reuse, 0x1, P3 ;  /* 0x00000047983f7211 */ /* 0x080fe200018f0eff */
[----:B------:R4:W-:Y:S01]  /*1fc80*/  STG.E.U8 desc[UR60][R60.64], R144 ;  /* 0x000000903c007986 */ /* 0x0009e2000c10113c */
[----:B------:R-:W-:Y:S01]  /*1fc90*/  LEA.HI.X.SX32 R127, R146, R71, 0x1, P0 ;  /* 0x00000047927f7211 */ /* 0x000fe200000f0eff */
[----:B--2---:R-:W-:-:S04]  /*1fca0*/  IMAD R146, R155, 0x4, R146 ;  /* 0x000000049b927824 */ /* 0x004fc800078e0292 */
[----:B------:R-:W2:Y:S01]  /*1fcb0*/  LDC R153, c[0x0][0x278] ;  /* 0x00009e00ff997b82 */ /* 0x000ea20000000800 */
[----:B------:R0:W-:Y:S01]  /*1fcc0*/  STG.E.U8 desc[UR60][R62.64], R143 ;  /* 0x0000008f3e007986 */ /* 0x0001e2000c10113c */
[----:B----4-:R-:W-:Y:S01]  /*1fcd0*/  IADD3 R60, P0, R154, R75, RZ ;  /* 0x0000004b9a3c7210 */ /* 0x010fe20007f1e0ff */
[----:B------:R-:W-:-:S05]  /*1fce0*/  IMAD R128, R157, 0x2, R146 ;  /* 0x000000029d807824 */ /* 0x000fca00078e0292 */
[----:B------:R-:W4:Y:S01]  /*1fcf0*/  LDC R148, c[0x0][0x278] ;  /* 0x00009e00ff947b82 */ /* 0x000f220000000800 */
[----:B------:R-:W-:Y:S02]  /*1fd00*/  LEA.HI.X.SX32 R61, R154, R71, 0x1, P0 ;  /* 0x000000479a3d7211 */ /* 0x000fe400000f0eff */
[----:B0-----:R-:W-:-:S05]  /*1fd10*/  IADD3 R62, P0, R146, R75, RZ ;  /* 0x0000004b923e7210 */ /* 0x001fca0007f1e0ff */
[----:B------:R-:W0:Y:S01]  /*1fd20*/  LDC R143, c[0x0][0x278] ;  /* 0x00009e00ff8f7b82 */ /* 0x000e220000000800 */
[----:B------:R1:W-:Y:S01]  /*1fd30*/  STG.E.U8 desc[UR60][R126.64], R57 ;  /* 0x000000397e007986 */ /* 0x0003e2000c10113c */
[----:B------:R-:W-:Y:S01]  /*1fd40*/  LEA.HI.X.SX32 R63, R146, R71, 0x1, P0 ;  /* 0x00000047923f7211 */ /* 0x000fe200000f0eff */
[----:B------:R-:W-:Y:S02]  /*1fd50*/  IMAD R144, R145, 0x2, R128 ;  /* 0x0000000291907824 */ /* 0x000fe400078e0280 */
[----:B------:R3:W-:Y:S01]  /*1fd60*/  STG.E.U8 desc[UR60][R60.64], R56 ;  /* 0x000000383c007986 */ /* 0x0007e2000c10113c */
[----:B-1----:R-:W-:-:S04]  /*1fd70*/  IADD3 R126, P0, R128, R75, RZ ;  /* 0x0000004b807e7210 */ /* 0x002fc80007f1e0ff */
[----:B------:R-:W-:Y:S01]  /*1fd80*/  LEA.HI.X.SX32 R127, R128, R71, 0x1, P0 ;  /* 0x00000047807f7211 */ /* 0x000fe200000f0eff */
[----:B---3--:R-:W-:Y:S01]  /*1fd90*/  IMAD R128, R129, 0x2, R144 ;  /* 0x0000000281807824 */ /* 0x008fe200078e0290 */
[----:B------:R-:W-:Y:S01]  /*1fda0*/  IADD3 R56, P0, R144, R75, RZ ;  /* 0x0000004b90387210 */ /* 0x000fe20007f1e0ff */
[----:B------:R-:W1:Y:S01]  /*1fdb0*/  LDC R129, c[0x0][0x278] ;  /* 0x00009e00ff817b82 */ /* 0x000e620000000800 */
[----:B------:R-:W-:Y:S01]  /*1fdc0*/  PRMT R53, R22, 0x7770, RZ ;  /* 0x0000777016357816 */ /* 0x000fe200000000ff */
[----:B------:R3:W-:Y:S01]  /*1fdd0*/  STG.E.U8 desc[UR60][R62.64], R54 ;  /* 0x000000363e007986 */ /* 0x0007e2000c10113c */
[----:B------:R-:W-:Y:S01]  /*1fde0*/  LEA.HI.X.SX32 R57, R144, R71, 0x1, P0 ;  /* 0x0000004790397211 */ /* 0x000fe200000f0eff */
[----:B------:R-:W-:Y:S02]  /*1fdf0*/  IMAD R60, R147, 0x2, R128 ;  /* 0x00000002933c7824 */ /* 0x000fe400078e0280 */
[----:B------:R4:W-:Y:S02]  /*1fe00*/  STG.E.U8 desc[UR60][R126.64], R55 ;  /* 0x000000377e007986 */ /* 0x0009e4000c10113c */
[----:B------:R-:W1:Y:S02]  /*1fe10*/  LDC R61, c[0x0][0x278] ;  /* 0x00009e00ff3d7b82 */ /* 0x000e640000000800 */
[----:B------:R4:W-:Y:S01]  /*1fe20*/  STG.E.U8 desc[UR60][R56.64], R53 ;  /* 0x0000003538007986 */ /* 0x0009e2000c10113c */
[----:B---3--:R-:W-:Y:S01]  /*1fe30*/  IADD3 R54, P0, R128, R75, RZ ;  /* 0x0000004b80367210 */ /* 0x008fe20007f1e0ff */
[----:B--2---:R-:W-:-:S04]  /*1fe40*/  IMAD R62, R153, 0x2, R60 ;  /* 0x00000002993e7824 */ /* 0x004fc800078e023c */
[----:B------:R-:W2:Y:S01]  /*1fe50*/  LDC R63, c[0x0][0x278] ;  /* 0x00009e00ff3f7b82 */ /* 0x000ea20000000800 */
[----:B----4-:R-:W-:Y:S02]  /*1fe60*/  LEA.HI.X.SX32 R55, R128, R71, 0x1, P0 ;  /* 0x0000004780377211 */ /* 0x010fe400000f0eff */
[----:B------:R-:W-:-:S03]  /*1fe70*/  IADD3 R56, P0, R60, R75, RZ ;  /* 0x0000004b3c387210 */ /* 0x000fc60007f1e0ff */
[----:B------:R3:W-:Y:S01]  /*1fe80*/  STG.E.U8 desc[UR60][R54.64], R52 ;  /* 0x0000003436007986 */ /* 0x0007e2000c10113c */
[----:B------:R-:W-:Y:S01]  /*1fe90*/  LEA.HI R145, R196, 0x6e, RZ, 0x1a ;  /* 0x0000006ec4917811 */ /* 0x000fe200078fd0ff */
[----:B------:R-:W4:Y:S01]  /*1fea0*/  LDC R127, c[0x0][0x278] ;  /* 0x00009e00ff7f7b82 */ /* 0x000f220000000800 */
[----:B------:R-:W-:Y:S01]  /*1feb0*/  LEA.HI.X.SX32 R57, R60, R71, 0x1, P0 ;  /* 0x000000473c397211 */ /* 0x000fe200000f0eff */
[----:B0-----:R-:W-:Y:S01]  /*1fec0*/  IMAD R60, R143, 0x2, R62 ;  /* 0x000000028f3c7824 */ /* 0x001fe200078e023e */
[----:B---3--:R-:W-:-:S04]  /*1fed0*/  IADD3 R52, P0, R62, R75, RZ ;  /* 0x0000004b3e347210 */ /* 0x008fc80007f1e0ff */
[----:B------:R-:W-:Y:S02]  /*1fee0*/  LEA.HI.X.SX32 R53, R62, R71, 0x1, P0 ;  /* 0x000000473e357211 */ /* 0x000fe400000f0eff */
[----:B------:R-:W-:Y:S01]  /*1fef0*/  IADD3 R54, P0, R60, R75, RZ ;  /* 0x0000004b3c367210 */ /* 0x000fe20007f1e0ff */
[----:B------:R-:W-:-:S03]  /*1ff00*/  IMAD R126, R145, R148, RZ ;  /* 0x00000094917e7224 */ /* 0x000fc600078e02ff */
[----:B------:R-:W-:Y:S01]  /*1ff10*/  LEA.HI.X.SX32 R55, R60, R71, 0x1, P0 ;  /* 0x000000473c377211 */ /* 0x000fe200000f0eff */
[----:B-1----:R-:W-:Y:S02]  /*1ff20*/  IMAD R60, R129, 0x4, R60 ;  /* 0x00000004813c7824 */ /* 0x002fe400078e023c */
[----:B------:R-:W0:Y:S01]  /*1ff30*/  LDC R129, c[0x0][0x278] ;  /* 0x00009e00ff817b82 */ /* 0x000e220000000800 */
[----:B------:R1:W-:Y:S01]  /*1ff40*/  STG.E.U8 desc[UR60][R56.64], R47 ;  /* 0x0000002f38007986 */ /* 0x0003e2000c10113c */
[C---:B------:R-:W-:Y:S01]  /*1ff50*/  PRMT R51, R22.reuse, 0x7771, RZ ;  /* 0x0000777116337816 */ /* 0x040fe200000000ff */
[----:B------:R-:W-:Y:S02]  /*1ff60*/  IMAD R62, R61, 0x2, R60 ;  /* 0x000000023d3e7824 */ /* 0x000fe400078e023c */
[----:B------:R3:W-:Y:S01]  /*1ff70*/  STG.E.U8 desc[UR60][R52.64], R45 ;  /* 0x0000002d34007986 */ /* 0x0007e2000c10113c */
[----:B------:R-:W-:Y:S02]  /*1ff80*/  PRMT R149, R22, 0x7772, RZ ;  /* 0x0000777216957816 */ /* 0x000fe400000000ff */
[----:B------:R-:W0:Y:S01]  /*1ff90*/  LDC R61, c[0x0][0x278] ;  /* 0x00009e00ff3d7b82 */ /* 0x000e220000000800 */
[----:B-1----:R-:W-:-:S07]  /*1ffa0*/  IADD3 R56, P3, R126, R75, RZ ;  /* 0x0000004b7e387210 */ /* 0x002fce0007f7e0ff */
[----:B------:R-:W1:Y:S01]  /*1ffb0*/  LDC R47, c[0x0][0x278] ;  /* 0x00009e00ff2f7b82 */ /* 0x000e620000000800 */
[----:B------:R-:W-:Y:S02]  /*1ffc0*/  LEA.HI.X.SX32 R57, R126, R71, 0x1, P3 ;  /* 0x000000477e397211 */ /* 0x000fe400018f0eff */
[C---:B---3--:R-:W-:Y:S01]  /*1ffd0*/  IADD3 R52, P0, R60.reuse, R75, RZ ;  /* 0x0000004b3c347210 */ /* 0x048fe20007f1e0ff */
[----:B------:R3:W-:Y:S04]  /*1ffe0*/  STG.E.U8 desc[UR60][R54.64], R51 ;  /* 0x0000003336007986 */ /* 0x0007e8000c10113c */
[----:B------:R-:W1:Y:S01]  /*1fff0*/  LDC R45, c[0x0][0x278] ;  /* 0x00009e00ff2d7b82 */ /* 0x000e620000000800 */
[----:B------:R-:W-:Y:S01]  /*20000*/  LEA.HI.X.SX32 R53, R60, R71, 0x1, P0 ;  /* 0x000000473c357211 */ /* 0x000fe200000f0eff */
[----:B------:R4:W-:Y:S01]  /*20010*/  STG.E.U8 desc[UR60][R56.64], R50 ;  /* 0x0000003238007986 */ /* 0x0009e2000c10113c */
[----:B--2---:R-:W-:-:S05]  /*20020*/  IMAD R60, R63, 0x2, R62 ;  /* 0x000000023f3c7824 */ /* 0x004fca00078e023e */
[----:B---3--:R-:W2:Y:S01]  /*20030*/  LDC R55, c[0x0][0x278] ;  /* 0x00009e00ff377b82 */ /* 0x008ea20000000800 */
[----:B------:R3:W-:Y:S01]  /*20040*/  STG.E.U8 desc[UR60][R52.64], R49 ;  /* 0x0000003134007986 */ /* 0x0007e2000c10113c */
[----:B----4-:R-:W-:Y:S01]  /*20050*/  IADD3 R50, P0, R62, R75, RZ ;  /* 0x0000004b3e327210 */ /* 0x010fe20007f1e0ff */
[----:B------:R-:W-:-:S05]  /*20060*/  IMAD R54, R127, 0x2, R60 ;  /* 0x000000027f367824 */ /* 0x000fca00078e023c */
[----:B------:R-:W4:Y:S01]  /*20070*/  LDC R57, c[0x0][0x278] ;  /* 0x00009e00ff397b82 */ /* 0x000f220000000800 */
[----:B------:R-:W-:Y:S02]  /*20080*/  LEA.HI.X.SX32 R51, R62, R71, 0x1, P0 ;  /* 0x000000473e337211 */ /* 0x000fe400000f0eff */
[----:B---3--:R-:W-:Y:S01]  /*20090*/  IADD3 R52, P0, R60, R75, RZ ;  /* 0x0000004b3c347210 */ /* 0x008fe20007f1e0ff */
[----:B0-----:R-:W-:Y:S02]  /*200a0*/  IMAD R56, R129, 0x2, R54 ;  /* 0x0000000281387824 */ /* 0x001fe400078e0236 */
[----:B------:R0:W-:Y:S01]  /*200b0*/  STG.E.U8 desc[UR60][R50.64], R48 ;  /* 0x0000003032007986 */ /* 0x0001e2000c10113c */
[----:B------:R-:W-:Y:S01]  /*200c0*/  PRMT R181, R22, 0x7773, RZ ;  /* 0x0000777316b57816 */ /* 0x000fe200000000ff */
[----:B------:R-:W3:Y:S01]  /*200d0*/  LDC R63, c[0x0][0x278] ;  /* 0x00009e00ff3f7b82 */ /* 0x000ee20000000800 */
[----:B------:R-:W-:Y:S02]  /*200e0*/  LEA.HI.X.SX32 R53, R60, R71, 0x1, P0 ;  /* 0x000000473c357211 */ /* 0x000fe400000f0eff */
[----:B0-----:R-:W-:-:S04]  /*200f0*/  IADD3 R48, P0, R54, R75, RZ ;  /* 0x0000004b36307210 */ /* 0x001fc80007f1e0ff */
[----:B------:R-:W-:Y:S01]  /*20100*/  LEA.HI.X.SX32 R49, R54, R71, 0x1, P0 ;  /* 0x0000004736317211 */ /* 0x000fe200000f0eff */
[----:B-1----:R-:W-:Y:S01]  /*20110*/  IMAD R54, R47, 0x2, R56 ;  /* 0x000000022f367824 */ /* 0x002fe200078e0238 */
[----:B------:R-:W-:Y:S01]  /*20120*/  IADD3 R50, P0, R56, R75, RZ ;  /* 0x0000004b38327210 */ /* 0x000fe20007f1e0ff */
[----:B------:R-:W0:Y:S01]  /*20130*/  LDC R47, c[0x0][0x278] ;  /* 0x00009e00ff2f7b82 */ /* 0x000e220000000800 */
[----:B------:R-:W-:Y:S01]  /*20140*/  STG.E.U8 desc[UR60][R52.64], R149 ;  /* 0x0000009534007986 */ /* 0x000fe2000c10113c */
[----:B------:R-:W-:Y:S02]  /*20150*/  LEA.HI R60, R196, 0x7e, RZ, 0x1a ;  /* 0x0000007ec43c7811 */ /* 0x000fe400078fd0ff */
[----:B------:R-:W-:Y:S01]  /*20160*/  LEA.HI.X.SX32 R51, R56, R71, 0x1, P0 ;  /* 0x0000004738337211 */ /* 0x000fe200000f0eff */
[----:B------:R1:W-:Y:S01]  /*20170*/  STG.E.U8 desc[UR60][R48.64], R150 ;  /* 0x0000009630007986 */ /* 0x0003e2000c10113c */
[----:B------:R-:W-:Y:S02]  /*20180*/  IMAD R56, R45, 0x2, R54 ;  /* 0x000000022d387824 */ /* 0x000fe400078e0236 */
[----:B------:R-:W3:Y:S01]  /*20190*/  LDC R45, c[0x0][0x278] ;  /* 0x00009e00ff2d7b82 */ /* 0x000ee20000000800 */
[----:B------:R4:W-:Y:S01]  /*201a0*/  STG.E.U8 desc[UR60][R50.64], R151 ;  /* 0x0000009732007986 */ /* 0x0009e2000c10113c */
[----:B-1----:R-:W-:Y:S01]  /*201b0*/  IADD3 R48, P0, R54, R75, RZ ;  /* 0x0000004b36307210 */ /* 0x002fe20007f1e0ff */
[----:B--2---:R-:W-:-:S05]  /*201c0*/  IMAD R52, R60, R55, RZ ;  /* 0x000000373c347224 */ /* 0x004fca00078e02ff */
[----:B------:R-:W1:Y:S01]  /*201d0*/  LDC R55, c[0x0][0x278] ;  /* 0x00009e00ff377b82 */ /* 0x000e620000000800 */
[----:B------:R-:W-:Y:S02]  /*201e0*/  LEA.HI.X.SX32 R49, R54, R71, 0x1, P0 ;  /* 0x0000004736317211 */ /* 0x000fe400000f0eff */
[----:B----4-:R-:W-:-:S03]  /*201f0*/  IADD3 R50, P0, R56, R75, RZ ;  /* 0x0000004b38327210 */ /* 0x010fc60007f1e0ff */
[----:B------:R2:W-:Y:S01]  /*20200*/  STG.E.U8 desc[UR60][R48.64], R180 ;  /* 0x000000b430007986 */ /* 0x0005e2000c10113c */
[----:B------:R-:W-:Y:S01]  /*20210*/  LEA.HI.X.SX32 R51, R56, R71, 0x1, P0 ;  /* 0x0000004738337211 */ /* 0x000fe200000f0eff */
[----:B------:R-:W-:Y:S01]  /*20220*/  IMAD R56, R57, 0x4, R56 ;  /* 0x0000000439387824 */ /* 0x000fe200078e0238 */
[----:B------:R-:W4:Y:S03]  /*20230*/  LDC R60, c[0x0][0x278] ;  /* 0x00009e00ff3c7b82 */ /* 0x000f260000000800 */
[----:B------:R0:W-:Y:S01]  /*20240*/  STG.E.U8 desc[UR60][R50.64], R181 ;  /* 0x000000b532007986 */ /* 0x0001e2000c10113c */
[----:B------:R-:W-:-:S04]  /*20250*/  IMAD R54, R61, 0x2, R56 ;  /* 0x000000023d367824 */ /* 0x000fc800078e0238 */
[----:B------:R-:W4:Y:S01]  /*20260*/  LDC R57, c[0x0][0x278] ;  /* 0x00009e00ff397b82 */ /* 0x000f220000000800 */
[----:B--2---:R-:W-:-:S04]  /*20270*/  IADD3 R48, P0, R52, R75, RZ ;  /* 0x0000004b34307210 */ /* 0x004fc80007f1e0ff */
[----:B------:R-:W-:Y:S02]  /*20280*/  LEA.HI.X.SX32 R49, R52, R71, 0x1, P0 ;  /* 0x0000004734317211 */ /* 0x000fe400000f0eff */
[C---:B0-----:R-:W-:Y:S01]  /*20290*/  IADD3 R50, P0, R56.reuse, R75, RZ ;  /* 0x0000004b38327210 */ /* 0x041fe20007f1e0ff */
[----:B------:R-:W0:Y:S03]  /*202a0*/  LDC R61, c[0x0][0x278] ;  /* 0x00009e00ff3d7b82 */ /* 0x000e260000000800 */
[----:B------:R-:W-:Y:S01]  /*202b0*/  LEA.HI.X.SX32 R51, R56, R71, 0x1, P0 ;  /* 0x0000004738337211 */ /* 0x000fe200000f0eff */
[----:B------:R-:W-:Y:S01]  /*202c0*/  IMAD R56, R47, 0x2, R54 ;  /* 0x000000022f387824 */ /* 0x000fe200078e0236 */
[C---:B------:R-:W-:Y:S01]  /*202d0*/  IADD3 R52, P0, R54.reuse, R75, RZ ;  /* 0x0000004b36347210 */ /* 0x040fe20007f1e0ff */
[----:B------:R2:W-:Y:S03]  /*202e0*/  STG.E.U8 desc[UR60][R48.64], R191 ;  /* 0x000000bf30007986 */ /* 0x0005e6000c10113c */
[----:B------:R-:W-:Y:S01]  /*202f0*/  LEA.HI.X.SX32 R53, R54, R71, 0x1, P0 ;  /* 0x0000004736357211 */ /* 0x000fe200000f0eff */
[----:B---3--:R-:W-:-:S02]  /*20300*/  IMAD R54, R45, 0x2, R56 ;  /* 0x000000022d367824 */ /* 0x008fc400078e0238 */
[----:B------:R-:W3:Y:S01]  /*20310*/  LDC R45, c[0x0][0x278] ;  /* 0x00009e00ff2d7b82 */ /* 0x000ee20000000800 */
[----:B------:R-:W-:Y:S01]  /*20320*/  PRMT R189, R17, 0x7770, RZ ;  /* 0x0000777011bd7816 */ /* 0x000fe200000000ff */
[----:B------:R1:W-:Y:S01]  /*20330*/  STG.E.U8 desc[UR60][R50.64], R187 ;  /* 0x000000bb32007986 */ /* 0x0003e2000c10113c */
[----:B--2---:R-:W-:Y:S02]  /*20340*/  IADD3 R48, P0, R56, R75, RZ ;  /* 0x0000004b38307210 */ /* 0x004fe40007f1e0ff */
[----:B------:R-:W-:Y:S02]  /*20350*/  PRMT R46, R18, 0x7770, RZ ;  /* 0x00007770122e7816 */ /* 0x000fe400000000ff */
[----:B------:R-:W-:Y:S01]  /*20360*/  LEA.HI.X.SX32 R49, R56, R71, 0x1, P0 ;  /* 0x0000004738317211 */ /* 0x000fe200000f0eff */
[----:B-1----:R-:W-:Y:S02]  /*20370*/  IMAD R56, R55, 0x2, R54 ;  /* 0x0000000237387824 */ /* 0x002fe400078e0236 */
[----:B------:R-:W1:Y:S01]  /*20380*/  LDC R55, c[0x0][0x278] ;  /* 0x00009e00ff377b82 */ /* 0x000e620000000800 */
[C---:B------:R-:W-:Y:S01]  /*20390*/  IADD3 R50, P0, R54.reuse, R75, RZ ;  /* 0x0000004b36327210 */ /* 0x040fe20007f1e0ff */
[----:B------:R0:W-:Y:S03]  /*203a0*/  STG.E.U8 desc[UR60][R52.64], R189 ;  /* 0x000000bd34007986 */ /* 0x0001e6000c10113c */
[----:B------:R-:W-:Y:S01]  /*203b0*/  LEA.HI.X.SX32 R51, R54, R71, 0x1, P0 ;  /* 0x0000004736337211 */ /* 0x000fe200000f0eff */
[----:B------:R2:W-:Y:S01]  /*203c0*/  STG.E.U8 desc[UR60][R48.64], R46 ;  /* 0x0000002e30007986 */ /* 0x0005e2000c10113c */
[----:B----4-:R-:W-:-:S02]  /*203d0*/  IMAD R54, R57, 0x2, R56 ;  /* 0x0000000239367824 */ /* 0x010fc400078e0238 */
[----:B------:R-:W4:Y:S01]  /*203e0*/  LDC R57, c[0x0][0x278] ;  /* 0x00009e00ff397b82 */ /* 0x000f220000000800 */
[----:B------:R3:W-:Y:S01]  /*203f0*/  STG.E.U8 desc[UR60][R50.64], R156 ;  /* 0x0000009c32007986 */ /* 0x0007e2000c10113c */
[----:B0-----:R-:W-:-:S06]  /*20400*/  IMAD R52, R61, 0x2, R54 ;  /* 0x000000023d347824 */ /* 0x001fcc00078e0236 */
[----:B------:R-:W0:Y:S01]  /*20410*/  LDC R53, c[0x0][0x278] ;  /* 0x00009e00ff357b82 */ /* 0x000e220000000800 */
[----:B--2---:R-:W-:Y:S02]  /*20420*/  IADD3 R46, P0, R56, R75, RZ ;  /* 0x0000004b382e7210 */ /* 0x004fe40007f1e0ff */
[----:B------:R-:W-:Y:S02]  /*20430*/  LEA.HI R61, R196, 0x8e, RZ, 0x1a ;  /* 0x0000008ec43d7811 */ /* 0x000fe400078fd0ff */
[----:B------:R-:W-:Y:S02]  /*20440*/  LEA.HI.X.SX32 R47, R56, R71, 0x1, P0 ;  /* 0x00000047382f7211 */ /* 0x000fe400000f0eff */
[-C--:B------:R-:W-:Y:S02]  /*20450*/  IADD3 R48, P0, R54, R75.reuse, RZ ;  /* 0x0000004b36307210 */ /* 0x080fe40007f1e0ff */
[----:B---3--:R-:W-:Y:S02]  /*20460*/  IADD3 R50, P3, R52, R75, RZ ;  /* 0x0000004b34327210 */ /* 0x008fe40007f7e0ff */
[-C--:B------:R-:W-:Y:S01]  /*20470*/  LEA.HI.X.SX32 R49, R54, R71.reuse, 0x1, P0 ;  /* 0x0000004736317211 */ /* 0x080fe200000f0eff */
[----:B------:R-:W-:Y:S01]  /*20480*/  IMAD R54, R61, R60, RZ ;  /* 0x0000003c3d367224 */ /* 0x000fe200078e02ff */
[----:B------:R-:W-:Y:S01]  /*20490*/  LEA.HI.X.SX32 R51, R52, R71, 0x1, P3 ;  /* 0x0000004734337211 */ /* 0x000fe200018f0eff */
[----:B------:R2:W-:Y:S01]  /*204a0*/  STG.E.U8 desc[UR60][R46.64], R201 ;  /* 0x000000c92e007986 */ /* 0x0005e2000c10113c */
[----:B------:R-:W-:Y:S01]  /*204b0*/  IMAD R52, R45, 0x4, R52 ;  /* 0x000000042d347824 */ /* 0x000fe200078e0234 */
[----:B------:R-:W-:Y:S01]  /*204c0*/  PRMT R200, R17, 0x7771, RZ ;  /* 0x0000777111c87816 */ /* 0x000fe200000000ff */
[----:B------:R-:W3:Y:S01]  /*204d0*/  LDC R45, c[0x0][0x278] ;  /* 0x00009e00ff2d7b82 */ /* 0x000ee20000000800 */
[----:B------:R-:W-:-:S07]  /*204e0*/  PRMT R199, R18, 0x7771, RZ ;  /* 0x0000777112c77816 */ /* 0x000fce00000000ff */
[----:B------:R-:W3:Y:S01]  /*204f0*/  LDC R61, c[0x0][0x278] ;  /* 0x00009e00ff3d7b82 */ /* 0x000ee20000000800 */
[----:B--2---:R-:W-:-:S04]  /*20500*/  IADD3 R46, P0, R54, R75, RZ ;  /* 0x0000004b362e7210 */ /* 0x004fc80007f1e0ff */
[----:B------:R-:W-:Y:S01]  /*20510*/  LEA.HI.X.SX32 R47, R54, R71, 0x1, P0 ;  /* 0x00000047362f7211 */ /* 0x000fe200000f0eff */
[----:B-1----:R-:W-:Y:S01]  /*20520*/  IMAD R54, R55, 0x2, R52 ;  /* 0x0000000237367824 */ /* 0x002fe200078e0234 */
[----:B------:R1:W-:Y:S01]  /*20530*/  STG.E.U8 desc[UR60][R48.64], R200 ;  /* 0x000000c830007986 */ /* 0x0003e2000c10113c */
[----:B------:R-:W2:Y:S02]  /*20540*/  LDC R60, c[0x0][0x278] ;  /* 0x00009e00ff3c7b82 */ /* 0x000ea40000000800 */
[----:B----4-:R-:W-:Y:S01]  /*20550*/  IMAD R56, R57, 0x2, R54 ;  /* 0x0000000239387824 */ /* 0x010fe200078e0236 */
[----:B------:R-:W-:Y:S04]  /*20560*/  STG.E.U8 desc[UR60][R50.64], R199 ;  /* 0x000000c732007986 */ /* 0x000fe8000c10113c */
[----:B------:R4:W-:Y:S01]  /*20570*/  STG.E.U8 desc[UR60][R46.64], R190 ;  /* 0x000000be2e007986 */ /* 0x0009e2000c10113c */
[----:B------:R-:W-:Y:S01]  /*20580*/  PRMT R205, R17, 0x7772, RZ ;  /* 0x0000777211cd7816 */ /* 0x000fe200000000ff */
[----:B------:R-:W2:Y:S01]  /*20590*/  LDC R55, c[0x0][0x278] ;  /* 0x00009e00ff377b82 */ /* 0x000ea20000000800 */
[----:B-1----:R-:W-:-:S04]  /*205a0*/  IADD3 R48, P0, R52, R75, RZ ;  /* 0x0000004b34307210 */ /* 0x002fc80007f1e0ff */
[----:B------:R-:W-:Y:S01]  /*205b0*/  LEA.HI.X.SX32 R49, R52, R71, 0x1, P0 ;  /* 0x0000004734317211 */ /* 0x000fe200000f0eff */
[----:B0-----:R-:W-:Y:S01]  /*205c0*/  IMAD R52, R53, 0x2, R56 ;  /* 0x0000000235347824 */ /* 0x001fe200078e0238 */
[----:B------:R-:W-:Y:S01]  /*205d0*/  PRMT R204, R18, 0x7772, RZ ;  /* 0x0000777212cc7816 */ /* 0x000fe200000000ff */
[----:B------:R-:W0:Y:S01]  /*205e0*/  LDC R57, c[0x0][0x278] ;  /* 0x00009e00ff397b82 */ /* 0x000e220000000800 */
[C---:B----4-:R-:W-:Y:S01]  /*205f0*/  IADD3 R46, P0, R56.reuse, R75, RZ ;  /* 0x0000004b382e7210 */ /* 0x050fe20007f1e0ff */
[----:B------:R1:W-:Y:S03]  /*20600*/  STG.E.U8 desc[UR60][R48.64], R203 ;  /* 0x000000cb30007986 */ /* 0x0003e6000c10113c */
[----:B------:R-:W-:Y:S02]  /*20610*/  LEA.HI.X.SX32 R47, R56, R71, 0x1, P0 ;  /* 0x00000047382f7211 */ /* 0x000fe400000f0eff */
[----:B-1----:R-:W-:-:S04]  /*20620*/  IADD3 R48, P0, R52, R75, RZ ;  /* 0x0000004b34307210 */ /* 0x002fc80007f1e0ff */
[----:B------:R-:W-:Y:S01]  /*20630*/  LEA.HI.X.SX32 R49, R52, R71, 0x1, P0 ;  /* 0x0000004734317211 */ /* 0x000fe200000f0eff */
[----:B---3--:R-:W-:Y:S02]  /*20640*/  IMAD R52, R45, 0x2, R52 ;  /* 0x000000022d347824 */ /* 0x008fe400078e0234 */
[----:B------:R-:W1:Y:S01]  /*20650*/  LDC R45, c[0x0][0x278] ;  /* 0x00009e00ff2d7b82 */ /* 0x000e620000000800 */
[----:B------:R-:W-:-:S04]  /*20660*/  IADD3 R50, P3, R54, R75, RZ ;  /* 0x0000004b36327210 */ /* 0x000fc80007f7e0ff */
[----:B------:R-:W-:Y:S01]  /*20670*/  LEA.HI.X.SX32 R51, R54, R71, 0x1, P3 ;  /* 0x0000004736337211 */ /* 0x000fe200018f0eff */
[----:B------:R-:W-:Y:S02]  /*20680*/  IMAD R54, R61, 0x2, R52 ;  /* 0x000000023d367824 */ /* 0x000fe400078e0234 */
[----:B------:R-:W3:Y:S02]  /*20690*/  LDC R61, c[0x0][0x278] ;  /* 0x00009e00ff3d7b82 */ /* 0x000ee40000000800 */
[----:B------:R-:W-:Y:S01]  /*206a0*/  STG.E.U8 desc[UR60][R50.64], R205 ;  /* 0x000000cd32007986 */ /* 0x000fe2000c10113c */
[----:B------:R-:W-:-:S03]  /*206b0*/  IMAD R56, R63, 0x2, R54 ;  /* 0x000000023f387824 */ /* 0x000fc600078e0236 */
[----:B------:R-:W-:Y:S01]  /*206c0*/  STG.E.U8 desc[UR60][R46.64], R204 ;  /* 0x000000cc2e007986 */ /* 0x000fe2000c10113c */
[----:B------:R-:W-:Y:S01]  /*206d0*/  LEA.HI R53, R196, 0x9e, RZ, 0x1a ;  /* 0x0000009ec4357811 */ /* 0x000fe200078fd0ff */
[----:B------:R-:W4:Y:S02]  /*206e0*/  LDC R63, c[0x0][0x278] ;  /* 0x00009e00ff3f7b82 */ /* 0x000f240000000800 */
[----:B------:R0:W-:Y:S02]  /*206f0*/  STG.E.U8 desc[UR60][R48.64], R202 ;  /* 0x000000ca30007986 */ /* 0x0001e4000c10113c */
[----:B--2---:R-:W-:Y:S01]  /*20700*/  IMAD R60, R53, R60, RZ ;  /* 0x0000003c353c7224 */ /* 0x004fe200078e02ff */
[----:B0-----:R-:W-:-:S04]  /*20710*/  IADD3 R48, P0, R52, R75, RZ ;  /* 0x0000004b34307210 */ /* 0x001fc80007f1e0ff */
[----:B------:R-:W-:Y:S02]  /*20720*/  LEA.HI.X.SX32 R49, R52, R71, 0x1, P0 ;  /* 0x0000004734317211 */ /* 0x000fe400000f0eff */
[-C--:B------:R-:W-:Y:S02]  /*20730*/  IADD3 R52, P0, R56, R75.reuse, RZ ;  /* 0x0000004b38347210 */ /* 0x080fe40007f1e0ff */
[----:B------:R-:W-:Y:S02]  /*20740*/  IADD3 R50, P3, R54, R75, RZ ;  /* 0x0000004b36327210 */ /* 0x000fe40007f7e0ff */
[-C--:B------:R-:W-:Y:S01]  /*20750*/  LEA.HI.X.SX32 R53, R56, R71.reuse, 0x1, P0 ;  /* 0x0000004738357211 */ /* 0x080fe200000f0eff */
[----:B-1----:R-:W-:Y:S02]  /*20760*/  IMAD R56, R45, 0x4, R56 ;  /* 0x000000042d387824 */ /* 0x002fe400078e0238 */
[----:B------:R-:W0:Y:S01]  /*20770*/  LDC R45, c[0x0][0x278] ;  /* 0x00009e00ff2d7b82 */ /* 0x000e220000000800 */
[----:B------:R-:W-:-:S02]  /*20780*/  LEA.HI.X.SX32 R51, R54, R71, 0x1, P3 ;  /* 0x0000004736337211 */ /* 0x000fc400018f0eff */
[----:B------:R-:W-:Y:S01]  /*20790*/  IADD3 R46, P3, R60, R75, RZ ;  /* 0x0000004b3c2e7210 */ /* 0x000fe20007f7e0ff */
[----:B------:R-:W-:Y:S01]  /*207a0*/  IMAD R54, R55, 0x2, R56 ;  /* 0x0000000237367824 */ /* 0x000fe200078e0238 */
[----:B------:R-:W-:Y:S01]  /*207b0*/  PRMT R208, R17, 0x7773, RZ ;  /* 0x0000777311d07816 */ /* 0x000fe200000000ff */
[----:B------:R1:W-:Y:S01]  /*207c0*/  STG.E.U8 desc[UR60][R48.64], R211 ;  /* 0x000000d330007986 */ /* 0x0003e2000c10113c */
[----:B------:R-:W-:Y:S01]  /*207d0*/  PRMT R207, R18, 0x7773, RZ ;  /* 0x0000777312cf7816 */ /* 0x000fe200000000ff */
[----:B------:R-:W2:Y:S01]  /*207e0*/  LDC R55, c[0x0][0x278] ;  /* 0x00009e00ff377b82 */ /* 0x000ea20000000800 */
[----:B------:R-:W-:Y:S01]  /*207f0*/  LEA.HI.X.SX32 R47, R60, R71, 0x1, P3 ;  /* 0x000000473c2f7211 */ /* 0x000fe200018f0eff */
[----:B------:R-:W-:Y:S01]  /*20800*/  IMAD R60, R57, 0x2, R54 ;  /* 0x00000002393c7824 */ /* 0x000fe200078e0236 */
[----:B------:R-:W-:Y:S04]  /*20810*/  STG.E.U8 desc[UR60][R50.64], R208 ;  /* 0x000000d032007986 */ /* 0x000fe8000c10113c */
[----:B------:R-:W-:Y:S01]  /*20820*/  STG.E.U8 desc[UR60][R52.64], R207 ;  /* 0x000000cf34007986 */ /* 0x000fe2000c10113c */
[----:B------:R-:W2:Y:S01]  /*20830*/  LDC R57, c[0x0][0x278] ;  /* 0x00009e00ff397b82 */ /* 0x000ea20000000800 */
[----:B-1----:R-:W-:-:S02]  /*20840*/  IADD3 R48, P0, R56, R75, RZ ;  /* 0x0000004b38307210 */ /* 0x002fc40007f1e0ff */
[----:B------:R1:W-:Y:S02]  /*20850*/  STG.E.U8 desc[UR60][R46.64], R209 ;  /* 0x000000d12e007986 */ /* 0x0003e4000c10113c */
[----:B------:R-:W-:Y:S01]  /*20860*/  LEA.HI.X.SX32 R49, R56, R71, 0x1, P0 ;  /* 0x0000004738317211 */ /* 0x000fe200000f0eff */
[----:B---3--:R-:W-:Y:S02]  /*20870*/  IMAD R56, R61, 0x2, R60 ;  /* 0x000000023d387824 */ /* 0x008fe400078e023c */
[----:B------:R-:W3:Y:S01]  /*20880*/  LDC R61, c[0x0][0x278] ;  /* 0x00009e00ff3d7b82 */ /* 0x000ee20000000800 */
[----:B-1----:R-:W-:-:S04]  /*20890*/  IADD3 R46, P0, R54, R75, RZ ;  /* 0x0000004b362e7210 */ /* 0x002fc80007f1e0ff */
[----:B------:R-:W-:Y:S02]  /*208a0*/  LEA.HI.X.SX32 R47, R54, R71, 0x1, P0 ;  /* 0x00000047362f7211 */ /* 0x000fe400000f0eff */
[-C--:B------:R-:W-:Y:S02]  /*208b0*/  IADD3 R52, P0, R56, R75.reuse, RZ ;  /* 0x0000004b38347210 */ /* 0x080fe40007f1e0ff */
[----:B------:R-:W-:Y:S02]  /*208c0*/  IADD3 R50, P3, R60, R75, RZ ;  /* 0x0000004b3c327210 */ /* 0x000fe40007f7e0ff */
[-C--:B------:R-:W-:Y:S01]  /*208d0*/  LEA.HI.X.SX32 R53, R56, R71.reuse, 0x1, P0 ;  /* 0x0000004738357211 */ /* 0x080fe200000f0eff */
[----:B0-----:R-:W-:Y:S02]  /*208e0*/  IMAD R56, R45, 0x2, R56 ;  /* 0x000000022d387824 */ /* 0x001fe400078e0238 */
[----:B------:R-:W0:Y:S01]  /*208f0*/  LDC R45, c[0x0][0x278] ;  /* 0x00009e00ff2d7b82 */ /* 0x000e220000000800 */
[----:B------:R-:W-:Y:S01]  /*20900*/  PRMT R213, R9, 0x7770, RZ ;  /* 0x0000777009d57816 */ /* 0x000fe200000000ff */
[----:B----4-:R-:W-:Y:S01]  /*20910*/  IMAD R54, R63, 0x2, R56 ;  /* 0x000000023f367824 */ /* 0x010fe200078e0238 */
[----:B------:R-:W-:Y:S01]  /*20920*/  LEA.HI.X.SX32 R51, R60, R71, 0x1, P3 ;  /* 0x000000473c337211 */ /* 0x000fe200018f0eff */
[----:B------:R1:W-:Y:S04]  /*20930*/  STG.E.U8 desc[UR60][R48.64], R214 ;  /* 0x000000d630007986 */ /* 0x0003e8000c10113c */
[----:B------:R-:W4:Y:S01]  /*20940*/  LDC R63, c[0x0][0x278] ;  /* 0x00009e00ff3f7b82 */ /* 0x000f220000000800 */
[----:B------:R3:W-:Y:S01]  /*20950*/  STG.E.U8 desc[UR60][R46.64], R213 ;  /* 0x000000d52e007986 */ /* 0x0007e2000c10113c */
[----:B------:R-:W-:Y:S01]  /*20960*/  LEA.HI R62, R196, 0xae, RZ, 0x1a ;  /* 0x000000aec43e7811 */ /* 0x000fe200078fd0ff */
[----:B--2---:R-:W-:-:S02]  /*20970*/  IMAD R60, R55, 0x2, R54 ;  /* 0x00000002373c7824 */ /* 0x004fc400078e0236 */
[----:B------:R-:W-:Y:S01]  /*20980*/  STG.E.U8 desc[UR60][R50.64], R212 ;  /* 0x000000d432007986 */ /* 0x000fe2000c10113c */
[----:B-1----:R-:W-:-:S03]  /*20990*/  IADD3 R48, P3, R54, R75, RZ ;  /* 0x0000004b36307210 */ /* 0x002fc60007f7e0ff */
[----:B------:R1:W-:Y:S01]  /*209a0*/  STG.E.U8 desc[UR60][R52.64], R210 ;  /* 0x000000d234007986 */ /* 0x0003e2000c10113c */
[----:B------:R-:W2:Y:S01]  /*209b0*/  LDC R55, c[0x0][0x278] ;  /* 0x00009e00ff377b82 */ /* 0x000ea20000000800 */
[----:B---3--:R-:W-:-:S04]  /*209c0*/  IADD3 R46, P0, R56, R75, RZ ;  /* 0x0000004b382e7210 */ /* 0x008fc80007f1e0ff */
[----:B------:R-:W-:-:S03]  /*209d0*/  LEA.HI.X.SX32 R47, R56, R71, 0x1, P0 ;  /* 0x00000047382f7211 */ /* 0x000fc600000f0eff */
[----:B-1----:R-:W1:Y:S01]  /*209e0*/  LDC R53, c[0x0][0x278] ;  /* 0x00009e00ff357b82 */ /* 0x002e620000000800 */
[----:B------:R-:W-:Y:S01]  /*209f0*/  IMAD R56, R62, R57, RZ ;  /* 0x000000393e387224 */ /* 0x000fe200078e02ff */
[----:B------:R-:W-:Y:S01]  /*20a00*/  IADD3 R50, P0, R60, R75, RZ ;  /* 0x0000004b3c327210 */ /* 0x000fe20007f1e0ff */
[----:B------:R3:W-:Y:S01]  /*20a10*/  STG.E.U8 desc[UR60][R46.64], R218 ;  /* 0x000000da2e007986 */ /* 0x0007e2000c10113c */
[----:B------:R-:W-:Y:S02]  /*20a20*/  PRMT R217, R9, 0x7771, RZ ;  /* 0x0000777109d97816 */ /* 0x000fe400000000ff */
[-C--:B------:R-:W-:Y:S02]  /*20a30*/  LEA.HI.X.SX32 R49, R54, R71.reuse, 0x1, P3 ;  /* 0x0000004736317211 */ /* 0x080fe400018f0eff */
[----:B------:R-:W-:Y:S01]  /*20a40*/  LEA.HI.X.SX32 R51, R60, R71, 0x1, P0 ;  /* 0x000000473c337211 */ /* 0x000fe200000f0eff */
[----:B------:R-:W-:Y:S01]  /*20a50*/  IMAD R60, R61, 0x4, R60 ;  /* 0x000000043d3c7824 */ /* 0x000fe200078e023c */
[----:B------:R-:W2:Y:S01]  /*20a60*/  LDC R57, c[0x0][0x278] ;  /* 0x00009e00ff397b82 */ /* 0x000ea20000000800 */
[----:B------:R4:W-:Y:S01]  /*20a70*/  STG.E.U8 desc[UR60][R48.64], R217 ;  /* 0x000000d930007986 */ /* 0x0009e2000c10113c */
[----:B---3--:R-:W-:Y:S01]  /*20a80*/  IADD3 R46, P0, R56, R75, RZ ;  /* 0x0000004b382e7210 */ /* 0x008fe20007f1e0ff */
[----:B0-----:R-:W-:-:S05]  /*20a90*/  IMAD R52, R45, 0x2, R60 ;  /* 0x000000022d347824 */ /* 0x001fca00078e023c */
[----:B------:R-:W0:Y:S01]  /*20aa0*/  LDC R45, c[0x0][0x278] ;  /* 0x00009e00ff2d7b82 */ /* 0x000e220000000800 */
[----:B------:R-:W-:Y:S02]  /*20ab0*/  LEA.HI.X.SX32 R47, R56, R71, 0x1, P0 ;  /* 0x00000047382f7211 */ /* 0x000fe400000f0eff */
[C---:B----4-:R-:W-:Y:S01]  /*20ac0*/  IADD3 R48, P0, R60.reuse, R75, RZ ;  /* 0x0000004b3c307210 */ /* 0x050fe20007f1e0ff */
[----:B------:R3:W-:Y:S01]  /*20ad0*/  STG.E.U8 desc[UR60][R50.64], R216 ;  /* 0x000000d832007986 */ /* 0x0007e2000c10113c */
[----:B------:R-:W-:Y:S01]  /*20ae0*/  IMAD R54, R63, 0x2, R52 ;  /* 0x000000023f367824 */ /* 0x000fe200078e0234 */
[----:B------:R-:W-:Y:S02]  /*20af0*/  PRMT R221, R9, 0x7772, RZ ;  /* 0x0000777209dd7816 */ /* 0x000fe400000000ff */
[----:B------:R-:W4:Y:S01]  /*20b00*/  LDC R56, c[0x0][0x278] ;  /* 0x00009e00ff387b82 */ /* 0x000f220000000800 */
[----:B------:R-:W-:Y:S01]  /*20b10*/  LEA.HI.X.SX32 R49, R60, R71, 0x1, P0 ;  /* 0x000000473c317211 */ /* 0x000fe200000f0eff */
[----:B------:R1:W-:Y:S01]  /*20b20*/  STG.E.U8 desc[UR60][R46.64], R219 ;  /* 0x000000db2e007986 */ /* 0x0003e2000c10113c */
[----:B------:R-:W-:-:S02]  /*20b30*/  LEA.HI R61, R196, 0xbe, RZ, 0x1a ;  /* 0x000000bec43d7811 */ /* 0x000fc400078fd0ff */
[----:B------:R-:W-:Y:S02]  /*20b40*/  PRMT R228, R9, 0x7773, RZ ;  /* 0x0000777309e47816 */ /* 0x000fe400000000ff */
[----:B------:R-:W-:Y:S01]  /*20b50*/  PRMT R243, R40, 0x7770, RZ ;  /* 0x0000777028f37816 */ /* 0x000fe200000000ff */
[----:B------:R-:W4:Y:S01]  /*20b60*/  LDC R63, c[0x0][0x278] ;  /* 0x00009e00ff3f7b82 */ /* 0x000f220000000800 */
[----:B---3--:R-:W-:-:S04]  /*20b70*/  IADD3 R50, P0, R52, R75, RZ ;  /* 0x0000004b34327210 */ /* 0x008fc80007f1e0ff */
[----:B------:R-:W-:Y:S01]  /*20b80*/  LEA.HI.X.SX32 R51, R52, R71, 0x1, P0 ;  /* 0x0000004734337211 */ /* 0x000fe200000f0eff */
[----:B-1----:R-:W-:Y:S01]  /*20b90*/  IMAD R52, R53, 0x2, R54 ;  /* 0x0000000235347824 */ /* 0x002fe200078e0236 */
[C---:B------:R-:W-:Y:S01]  /*20ba0*/  IADD3 R46, P0, R54.reuse, R75, RZ ;  /* 0x0000004b362e7210 */ /* 0x040fe20007f1e0ff */
[----:B------:R-:W1:Y:S01]  /*20bb0*/  LDC R53, c[0x0][0x278] ;  /* 0x00009e00ff357b82 */ /* 0x000e620000000800 */
[----:B------:R3:W-:Y:S02]  /*20bc0*/  STG.E.U8 desc[UR60][R48.64], R222 ;  /* 0x000000de30007986 */ /* 0x0007e4000c10113c */
[----:B------:R-:W-:Y:S01]  /*20bd0*/  LEA.HI.X.SX32 R47, R54, R71, 0x1, P0 ;  /* 0x00000047362f7211 */ /* 0x000fe200000f0eff */
[----:B--2---:R-:W-:Y:S01]  /*20be0*/  IMAD R54, R55, 0x2, R52 ;  /* 0x0000000237367824 */ /* 0x004fe200078e0234 */
[----:B------:R-:W-:Y:S03]  /*20bf0*/  STG.E.U8 desc[UR60][R50.64], R221 ;  /* 0x000000dd32007986 */ /* 0x000fe6000c10113c */
[----:B------:R-:W2:Y:S01]  /*20c00*/  LDC R55, c[0x0][0x278] ;  /* 0x00009e00ff377b82 */ /* 0x000ea20000000800 */
[----:B------:R0:W-:Y:S01]  /*20c10*/  STG.E.U8 desc[UR60][R46.64], R223 ;  /* 0x000000df2e007986 */ /* 0x0001e2000c10113c */
[----:B---3--:R-:W-:-:S06]  /*20c20*/  IADD3 R48, P0, R52, R75, RZ ;  /* 0x0000004b34307210 */ /* 0x008fcc0007f1e0ff */
[----:B------:R-:W3:Y:S01]  /*20c30*/  LDC R60, c[0x0][0x278] ;  /* 0x00009e00ff3c7b82 */ /* 0x000ee20000000800 */
[----:B------:R-:W-:Y:S01]  /*20c40*/  LEA.HI.X.SX32 R49, R52, R71, 0x1, P0 ;  /* 0x0000004734317211 */ /* 0x000fe200000f0eff */
[----:B------:R-:W-:Y:S01]  /*20c50*/  IMAD R52, R57, 0x2, R54 ;  /* 0x0000000239347824 */ /* 0x000fe200078e0236 */
[----:B0-----:R-:W-:-:S03]  /*20c60*/  IADD3 R46, P0, R54, R75, RZ ;  /* 0x0000004b362e7210 */ /* 0x001fc60007f1e0ff */
[----:B------:R0:W-:Y:S02]  /*20c70*/  STG.E.U8 desc[UR60][R48.64], R220 ;  /* 0x000000dc30007986 */ /* 0x0001e4000c10113c */
[----:B------:R-:W3:Y:S01]  /*20c80*/  LDC R57, c[0x0][0x278] ;  /* 0x00009e00ff397b82 */ /* 0x000ee20000000800 */
[----:B------:R-:W-:Y:S01]  /*20c90*/  LEA.HI.X.SX32 R47, R54, R71, 0x1, P0 ;  /* 0x00000047362f7211 */ /* 0x000fe200000f0eff */
[----:B------:R-:W-:-:S04]  /*20ca0*/  IMAD R54, R45, 0x2, R52 ;  /* 0x000000022d367824 */ /* 0x000fc800078e0234 */
[----:B------:R4:W-:Y:S02]  /*20cb0*/  STG.E.U8 desc[UR60][R46.64], R225 ;  /* 0x000000e12e007986 */ /* 0x0009e4000c10113c */
[----:B------:R-:W3:Y:S01]  /*20cc0*/  LDC R45, c[0x0][0x278] ;  /* 0x00009e00ff2d7b82 */ /* 0x000ee20000000800 */
[----:B0-----:R-:W-:-:S04]  /*20cd0*/  IADD3 R48, P0, R52, R75, RZ ;  /* 0x0000004b34307210 */ /* 0x001fc80007f1e0ff */
[----:B------:R-:W-:Y:S02]  /*20ce0*/  LEA.HI.X.SX32 R49, R52, R71, 0x1, P0 ;  /* 0x0000004734317211 */ /* 0x000fe400000f0eff */
[----:B----4-:R-:W-:-:S04]  /*20cf0*/  IADD3 R46, P0, R54, R75, RZ ;  /* 0x0000004b362e7210 */ /* 0x010fc80007f1e0ff */
[----:B------:R-:W-:Y:S01]  /*20d00*/  LEA.HI.X.SX32 R47, R54, R71, 0x1, P0 ;  /* 0x00000047362f7211 */ /* 0x000fe200000f0eff */
[----:B-1----:R-:W-:Y:S02]  /*20d10*/  IMAD R54, R53, 0x4, R54 ;  /* 0x0000000435367824 */ /* 0x002fe400078e0236 */
[----:B------:R-:W0:Y:S01]  /*20d20*/  LDC R53, c[0x0][0x278] ;  /* 0x00009e00ff357b82 */ /* 0x000e220000000800 */
[----:B------:R-:W-:Y:S01]  /*20d30*/  IMAD R56, R61, R56, RZ ;  /* 0x000000383d387224 */ /* 0x000fe200078e02ff */
[----:B------:R-:W-:Y:S01]  /*20d40*/  STG.E.U8 desc[UR60][R48.64], R228 ;  /* 0x000000e430007986 */ /* 0x000fe2000c10113c */
[----:B--2---:R-:W-:-:S05]  /*20d50*/  IMAD R52, R55, 0x2, R54 ;  /* 0x0000000237347824 */ /* 0x004fca00078e0236 */
[----:B------:R-:W1:Y:S01]  /*20d60*/  LDC R61, c[0x0][0x278] ;  /* 0x00009e00ff3d7b82 */ /* 0x000e620000000800 */
[C---:B------:R-:W-:Y:S01]  /*20d70*/  IADD3 R50, P3, R56.reuse, R75, RZ ;  /* 0x0000004b38327210 */ /* 0x040fe20007f7e0ff */
[----:B------:R2:W-:Y:S03]  /*20d80*/  STG.E.U8 desc[UR60][R46.64], R226 ;  /* 0x000000e22e007986 */ /* 0x0005e6000c10113c */
[----:B------:R-:W-:-:S03]  /*20d90*/  LEA.HI.X.SX32 R51, R56, R71, 0x1, P3 ;  /* 0x0000004738337211 */ /* 0x000fc600018f0eff */
[----:B------:R-:W4:Y:S01]  /*20da0*/  LDC R55, c[0x0][0x278] ;  /* 0x00009e00ff377b82 */ /* 0x000f220000000800 */
[----:B--2---:R-:W-:-:S07]  /*20db0*/  IADD3 R46, P0, R54, R75, RZ ;  /* 0x0000004b362e7210 */ /* 0x004fce0007f1e0ff */
[----:B------:R-:W2:Y:S01]  /*20dc0*/  LDC R56, c[0x0][0x278] ;  /* 0x00009e00ff387b82 */ /* 0x000ea20000000800 */
[----:B------:R-:W-:Y:S01]  /*20dd0*/  LEA.HI.X.SX32 R47, R54, R71, 0x1, P0 ;  /* 0x00000047362f7211 */ /* 0x000fe200000f0eff */
[----:B---3--:R-:W-:Y:S01]  /*20de0*/  IMAD R54, R57, 0x2, R52 ;  /* 0x0000000239367824 */ /* 0x008fe200078e0234 */
[C---:B------:R-:W-:Y:S01]  /*20df0*/  IADD3 R48, P0, R52.reuse, R75, RZ ;  /* 0x0000004b34307210 */ /* 0x040fe20007f1e0ff */
[----:B------:R3:W-:Y:S03]  /*20e00*/  STG.E.U8 desc[UR60][R50.64], R229 ;  /* 0x000000e532007986 */ /* 0x0007e6000c10113c */
[----:B------:R-:W-:Y:S01]  /*20e10*/  LEA.HI.X.SX32 R49, R52, R71, 0x1, P0 ;  /* 0x0000004734317211 */ /* 0x000fe200000f0eff */
[----:B------:R0:W-:Y:S01]  /*20e20*/  STG.E.U8 desc[UR60][R46.64], R227 ;  /* 0x000000e32e007986 */ /* 0x0001e2000c10113c */
[----:B------:R-:W-:Y:S02]  /*20e30*/  IMAD R52, R45, 0x2, R54 ;  /* 0x000000022d347824 */ /* 0x000fe400078e0236 */
[----:B------:R-:W2:Y:S01]  /*20e40*/  LDC R45, c[0x0][0x278] ;  /* 0x00009e00ff2d7b82 */ /* 0x000ea20000000800 */
[----:B------:R1:W-:Y:S07]  /*20e50*/  STG.E.U8 desc[UR60][R48.64], R230 ;  /* 0x000000e630007986 */ /* 0x0003ee000c10113c */
[----:B---3--:R-:W3:Y:S01]  /*20e60*/  LDC R51, c[0x0][0x278] ;  /* 0x00009e00ff337b82 */ /* 0x008ee20000000800 */
[----:B0-----:R-:W-:Y:S01]  /*20e70*/  IADD3 R46, P0, R54, R75, RZ ;  /* 0x0000004b362e7210 */ /* 0x001fe20007f1e0ff */
[----:B------:R-:W-:-:S03]  /*20e80*/  IMAD R50, R53, 0x2, R52 ;  /* 0x0000000235327824 */ /* 0x000fc600078e0234 */
[----:B------:R-:W-:Y:S02]  /*20e90*/  LEA.HI.X.SX32 R47, R54, R71, 0x1, P0 ;  /* 0x00000047362f7211 */ /* 0x000fe400000f0eff */
[C---:B-1----:R-:W-:Y:S01]  /*20ea0*/  IADD3 R48, P0, R52.reuse, R75, RZ ;  /* 0x0000004b34307210 */ /* 0x042fe20007f1e0ff */
[----:B------:R-:W0:Y:S02]  /*20eb0*/  LDC R53, c[0x0][0x278] ;  /* 0x00009e00ff357b82 */ /* 0x000e240000000800 */
[----:B------:R1:W-:Y:S01]  /*20ec0*/  STG.E.U8 desc[UR60][R46.64], R231 ;  /* 0x000000e72e007986 */ /* 0x0003e2000c10113c */
[----:B------:R-:W-:Y:S01]  /*20ed0*/  LEA.HI.X.SX32 R49, R52, R71, 0x1, P0 ;  /* 0x0000004734317211 */ /* 0x000fe200000f0eff */
[----:B------:R-:W-:-:S04]  /*20ee0*/  IMAD R52, R61, 0x2, R50 ;  /* 0x000000023d347824 */ /* 0x000fc800078e0232 */
[----:B------:R4:W-:Y:S01]  /*20ef0*/  STG.E.U8 desc[UR60][R48.64], R224 ;  /* 0x000000e030007986 */ /* 0x0009e2000c10113c */
[----:B------:R-:W-:Y:S01]  /*20f00*/  LEA.HI R57, R196, 0xce, RZ, 0x1a ;  /* 0x000000cec4397811 */ /* 0x000fe200078fd0ff */
[----:B------:R-:W0:Y:S01]  /*20f10*/  LDC R61, c[0x0][0x278] ;  /* 0x00009e00ff3d7b82 */ /* 0x000e220000000800 */
[----:B-1----:R-:W-:-:S04]  /*20f20*/  IADD3 R46, P0, R50, R75, RZ ;  /* 0x0000004b322e7210 */ /* 0x002fc80007f1e0ff */
[----:B------:R-:W-:Y:S01]  /*20f30*/  LEA.HI.X.SX32 R47, R50, R71, 0x1, P0 ;  /* 0x00000047322f7211 */ /* 0x000fe200000f0eff */
[----:B----4-:R-:W-:Y:S01]  /*20f40*/  IMAD R50, R55, 0x2, R52 ;  /* 0x0000000237327824 */ /* 0x010fe200078e0234 */
[C---:B------:R-:W-:Y:S01]  /*20f50*/  IADD3 R48, P0, R52.reuse, R75, RZ ;  /* 0x0000004b34307210 */ /* 0x040fe20007f1e0ff */
[----:B------:R-:W1:Y:S02]  /*20f60*/  LDC R55, c[0x0][0x278] ;  /* 0x00009e00ff377b82 */ /* 0x000e640000000800 */
[----:B------:R4:W-:Y:S01]  /*20f70*/  STG.E.U8 desc[UR60][R46.64], R233 ;  /* 0x000000e92e007986 */ /* 0x0009e2000c10113c */
[----:B------:R-:W-:Y:S01]  /*20f80*/  LEA.HI.X.SX32 R49, R52, R71, 0x1, P0 ;  /* 0x0000004734317211 */ /* 0x000fe200000f0eff */
[----:B--2---:R-:W-:Y:S01]  /*20f90*/  IMAD R52, R57, R56, RZ ;  /* 0x0000003839347224 */ /* 0x004fe200078e02ff */
[----:B----4-:R-:W-:-:S03]  /*20fa0*/  IADD3 R46, P0, R50, R75, RZ ;  /* 0x0000004b322e7210 */ /* 0x010fc60007f1e0ff */
[----:B------:R2:W-:Y:S01]  /*20fb0*/  STG.E.U8 desc[UR60][R48.64], R234 ;  /* 0x000000ea30007986 */ /* 0x0005e2000c10113c */
[----:B------:R-:W4:Y:S01]  /*20fc0*/  LDC R57, c[0x0][0x278] ;  /* 0x00009e00ff397b82 */ /* 0x000f220000000800 */
[----:B------:R-:W-:Y:S01]  /*20fd0*/  LEA.HI.X.SX32 R47, R50, R71, 0x1, P0 ;  /* 0x00000047322f7211 */ /* 0x000fe200000f0eff */
[----:B------:R-:W-:-:S06]  /*20fe0*/  IMAD R50, R45, 0x4, R50 ;  /* 0x000000042d327824 */ /* 0x000fcc00078e0232 */
[----:B------:R-:W4:Y:S01]  /*20ff0*/  LDC R45, c[0x0][0x278] ;  /* 0x00009e00ff2d7b82 */ /* 0x000f220000000800 */
[C---:B--2---:R-:W-:Y:S01]  /*21000*/  IADD3 R48, P0, R52.reuse, R75, RZ ;  /* 0x0000004b34307210 */ /* 0x044fe20007f1e0ff */
[----:B------:R2:W-:Y:S03]  /*21010*/  STG.E.U8 desc[UR60][R46.64], R232 ;  /* 0x000000e82e007986 */ /* 0x0005e6000c10113c */
[----:B------:R-:W-:Y:S01]  /*21020*/  LEA.HI.X.SX32 R49, R52, R71, 0x1, P0 ;  /* 0x0000004734317211 */ /* 0x000fe200000f0eff */
[----:B---3--:R-:W-:Y:S01]  /*21030*/  IMAD R52, R51, 0x2, R50 ;  /* 0x0000000233347824 */ /* 0x008fe200078e0232 */
[----:B--2---:R-:W-:-:S03]  /*21040*/  IADD3 R46, P0, R50, R75, RZ ;  /* 0x0000004b322e7210 */ /* 0x004fc60007f1e0ff */
[----:B0-----:R-:W-:Y:S01]  /*21050*/  IMAD R54, R53, 0x2, R52 ;  /* 0x0000000235367824 */ /* 0x001fe200078e0234 */
[----:B------:R-:W-:Y:S01]  /*21060*/  STG.E.U8 desc[UR60][R48.64], R235 ;  /* 0x000000eb30007986 */ /* 0x000fe2000c10113c */
[----:B------:R-:W0:Y:S01]  /*21070*/  LDC R53, c[0x0][0x278] ;  /* 0x00009e00ff357b82 */ /* 0x000e220000000800 */
[----:B------:R-:W-:Y:S02]  /*21080*/  LEA.HI.X.SX32 R47, R50, R71, 0x1, P0 ;  /* 0x00000047322f7211 */ /* 0x000fe400000f0eff */
[----:B------:R-:W-:-:S03]  /*21090*/  IADD3 R50, P0, R52, R75, RZ ;  /* 0x0000004b34327210 */ /* 0x000fc60007f1e0ff */
[----:B------:R2:W-:Y:S01]  /*210a0*/  STG.E.U8 desc[UR60][R46.64], R237 ;  /* 0x000000ed2e007986 */ /* 0x0005e2000c10113c */
[----:B------:R-:W-:Y:S01]  /*210b0*/  LEA.HI.X.SX32 R51, R52, R71, 0x1, P0 ;  /* 0x0000004734337211 */ /* 0x000fe200000f0eff */
[----:B-1----:R-:W-:Y:S02]  /*210c0*/  IMAD R52, R55, 0x2, R54 ;  /* 0x0000000237347824 */ /* 0x002fe400078e0236 */
[----:B------:R-:W1:Y:S01]  /*210d0*/  LDC R55, c[0x0][0x278] ;  /* 0x00009e00ff377b82 */ /* 0x000e620000000800 */
[----:B--2---:R-:W-:-:S04]  /*210e0*/  IADD3 R46, P0, R54, R75, RZ ;  /* 0x0000004b362e7210 */ /* 0x004fc80007f1e0ff */
[----:B------:R-:W-:Y:S01]  /*210f0*/  LEA.HI.X.SX32 R47, R54, R71, 0x1, P0 ;  /* 0x00000047362f7211 */ /* 0x000fe200000f0eff */
[----:B----4-:R-:W-:Y:S01]  /*21100*/  IMAD R54, R45, 0x2, R52 ;  /* 0x000000022d367824 */ /* 0x010fe200078e0234 */
[C---:B------:R-:W-:Y:S01]  /*21110*/  IADD3 R48, P0, R52.reuse, R75, RZ ;  /* 0x0000004b34307210 */ /* 0x040fe20007f1e0ff */
[----:B------:R-:W2:Y:S01]  /*21120*/  LDC R45, c[0x0][0x278] ;  /* 0x00009e00ff2d7b82 */ /* 0x000ea20000000800 */
[----:B------:R-:W-:Y:S02]  /*21130*/  STG.E.U8 desc[UR60][R50.64], R238 ;  /* 0x000000ee32007986 */ /* 0x000fe4000c10113c */
[----:B------:R-:W-:Y:S01]  /*21140*/  LEA.HI.X.SX32 R49, R52, R71, 0x1, P0 ;  /* 0x0000004734317211 */ /* 0x000fe200000f0eff */
[----:B------:R-:W-:Y:S01]  /*21150*/  IMAD R52, R57, 0x2, R54 ;  /* 0x0000000239347824 */ /* 0x000fe200078e0236 */
[----:B------:R3:W-:Y:S03]  /*21160*/  STG.E.U8 desc[UR60][R46.64], R239 ;  /* 0x000000ef2e007986 */ /* 0x0007e6000c10113c */
[----:B------:R-:W-:Y:S01]  /*21170*/  IMAD R56, R61, 0x2, R52 ;  /* 0x000000023d387824 */ /* 0x000fe200078e0234 */
[----:B------:R-:W4:Y:S01]  /*21180*/  LDC R57, c[0x0][0x278] ;  /* 0x00009e00ff397b82 */ /* 0x000f220000000800 */
[----:B------:R0:W-:Y:S01]  /*21190*/  STG.E.U8 desc[UR60][R48.64], R236 ;  /* 0x000000ec30007986 */ /* 0x0001e2000c10113c */
[----:B---3--:R-:W-:-:S06]  /*211a0*/  IADD3 R46, P0, R54, R75, RZ ;  /* 0x0000004b362e7210 */ /* 0x008fcc0007f1e0ff */
[----:B------:R-:W3:Y:S01]  /*211b0*/  LDC R61, c[0x0][0x278] ;  /* 0x00009e00ff3d7b82 */ /* 0x000ee20000000800 */
[----:B------:R-:W-:Y:S02]  /*211c0*/  IADD3 R50, P3, R56, R75, RZ ;  /* 0x0000004b38327210 */ /* 0x000fe40007f7e0ff */
[----:B------:R-:W-:Y:S02]  /*211d0*/  LEA.HI.X.SX32 R47, R54, R71, 0x1, P0 ;  /* 0x00000047362f7211 */ /* 0x000fe400000f0eff */
[----:B0-----:R-:W-:Y:S02]  /*211e0*/  IADD3 R48, P0, R52, R75, RZ ;  /* 0x0000004b34307210 */ /* 0x001fe40007f1e0ff */
[----:B------:R-:W-:Y:S02]  /*211f0*/  LEA.HI R54, R196, 0xde, RZ, 0x1a ;  /* 0x000000dec4367811 */ /* 0x000fe400078fd0ff */
[-C--:B------:R-:W-:Y:S02]  /*21200*/  LEA.HI.X.SX32 R49, R52, R71.reuse, 0x1, P0 ;  /* 0x0000004734317211 */ /* 0x080fe400000f0eff */
[----:B------:R-:W-:Y:S01]  /*21210*/  LEA.HI.X.SX32 R51, R56, R71, 0x1, P3 ;  /* 0x0000004738337211 */ /* 0x000fe200018f0eff */
[----:B------:R-:W-:Y:S01]  /*21220*/  IMAD R52, R54, R53, RZ ;  /* 0x0000003536347224 */ /* 0x000fe200078e02ff */
[----:B------:R-:W-:Y:S01]  /*21230*/  STG.E.U8 desc[UR60][R46.64], R242 ;  /* 0x000000f22e007986 */ /* 0x000fe2000c10113c */
[----:B-1----:R-:W-:Y:S01]  /*21240*/  IMAD R56, R55, 0x4, R56 ;  /* 0x0000000437387824 */ /* 0x002fe200078e0238 */
[----:B------:R-:W0:Y:S02]  /*21250*/  LDC R53, c[0x0][0x278] ;  /* 0x00009e00ff357b82 */ /* 0x000e240000000800 */
[----:B------:R-:W-:Y:S04]  /*21260*/  STG.E.U8 desc[UR60][R48.64], R241 ;  /* 0x000000f130007986 */ /* 0x000fe8000c10113c */
[----:B------:R1:W-:Y:S02]  /*21270*/  STG.E.U8 desc[UR60][R50.64], R240 ;  /* 0x000000f032007986 */ /* 0x0003e4000c10113c */
[----:B------:R-:W0:Y:S01]  /*21280*/  LDC R55, c[0x0][0x278] ;  /* 0x00009e00ff377b82 */ /* 0x000e220000000800 */
[----:B-1----:R-:W-:-:S04]  /*21290*/  IADD3 R50, P0, R52, R75, RZ ;  /* 0x0000004b34327210 */ /* 0x002fc80007f1e0ff */
[----:B------:R-:W-:Y:S01]  /*212a0*/  LEA.HI.X.SX32 R51, R52, R71, 0x1, P0 ;  /* 0x0000004734337211 */ /* 0x000fe200000f0eff */
[----:B--2---:R-:W-:Y:S01]  /*212b0*/  IMAD R52, R45, 0x2, R56 ;  /* 0x000000022d347824 */ /* 0x004fe200078e0238 */
[----:B------:R-:W-:-:S03]  /*212c0*/  IADD3 R48, P0, R56, R75, RZ ;  /* 0x0000004b38307210 */ /* 0x000fc60007f1e0ff */
[----:B----4-:R-:W-:Y:S01]  /*212d0*/  IMAD R54, R57, 0x2, R52 ;  /* 0x0000000239367824 */ /* 0x010fe200078e0234 */
[----:B------:R-:W-:Y:S01]  /*212e0*/  IADD3 R46, P3, R52, R75, RZ ;  /* 0x0000004b342e7210 */ /* 0x000fe20007f7e0ff */
[----:B------:R1:W-:Y:S01]  /*212f0*/  STG.E.U8 desc[UR60][R50.64], R244 ;  /* 0x000000f432007986 */ /* 0x0003e2000c10113c */
[-C--:B------:R-:W-:Y:S01]  /*21300*/  LEA.HI.X.SX32 R49, R56, R71.reuse, 0x1, P0 ;  /* 0x0000004738317211 */ /* 0x080fe200000f0eff */
[----:B------:R-:W2:Y:S01]  /*21310*/  LDC R57, c[0x0][0x278] ;  /* 0x00009e00ff397b82 */ /* 0x000ea20000000800 */
[----:B------:R-:W-:Y:S01]  /*21320*/  LEA.HI.X.SX32 R47, R52, R71, 0x1, P3 ;  /* 0x00000047342f7211 */ /* 0x000fe200018f0eff */
[----:B---3--:R-:W-:Y:S02]  /*21330*/  IMAD R52, R61, 0x2, R54 ;  /* 0x000000023d347824 */ /* 0x008fe400078e0236 */
[----:B------:R3:W-:Y:S01]  /*21340*/  STG.E.U8 desc[UR60][R48.64], R243 ;  /* 0x000000f330007986 */ /* 0x0007e2000c10113c */
[----:B------:R-:W-:Y:S02]  /*21350*/  PRMT R245, R41, 0x7770, RZ ;  /* 0x0000777029f57816 */ /* 0x000fe400000000ff */
[----:B------:R-:W-:Y:S01]  /*21360*/  PRMT R44, R42, 0x7770, RZ ;  /* 0x000077702a2c7816 */ /* 0x000fe200000000ff */
[----:B------:R-:W4:Y:S01]  /*21370*/  LDC R61, c[0x0][0x278] ;  /* 0x00009e00ff3d7b82 */ /* 0x000f220000000800 */
[----:B-1----:R-:W-:-:S04]  /*21380*/  IADD3 R50, P0, R54, R75, RZ ;  /* 0x0000004b36327210 */ /* 0x002fc80007f1e0ff */
[----:B------:R-:W-:Y:S02]  /*21390*/  LEA.HI.X.SX32 R51, R54, R71, 0x1, P0 ;  /* 0x0000004736337211 */ /* 0x000fe400000f0eff */
[----:B---3--:R-:W-:-:S04]  /*213a0*/  IADD3 R48, P0, R52, R75, RZ ;  /* 0x0000004b34307210 */ /* 0x008fc80007f1e0ff */
[----:B------:R-:W-:Y:S01]  /*213b0*/  LEA.HI.X.SX32 R49, R52, R71, 0x1, P0 ;  /* 0x0000004734317211 */ /* 0x000fe200000f0eff */
[----:B0-----:R-:W-:Y:S02]  /*213c0*/  IMAD R52, R53, 0x2, R52 ;  /* 0x0000000235347824 */ /* 0x001fe400078e0234 */
[----:B------:R-:W0:Y:S02]  /*213d0*/  LDC R53, c[0x0][0x278] ;  /* 0x00009e00ff357b82 */ /* 0x000e240000000800 */
[----:B------:R-:W-:Y:S01]  /*213e0*/  IMAD R54, R55, 0x2, R52 ;  /* 0x0000000237367824 */ /* 0x000fe200078e0234 */
[C---:B------:R-:W-:Y:S01]  /*213f0*/  PRMT R4, R41.reuse, 0x7773, RZ ;  /* 0x0000777329047816 */ /* 0x040fe200000000ff */
[----:B------:R-:W-:Y:S01]  /*21400*/  STG.E.U8 desc[UR60][R46.64], R245 ;  /* 0x000000f52e007986 */ /* 0x000fe2000c10113c */
[----:B------:R-:W-:-:S03]  /*21410*/  PRMT R252, R41, 0x7772, RZ ;  /* 0x0000777229fc7816 */ /* 0x000fc600000000ff */
[----:B------:R-:W1:Y:S01]  /*21420*/  LDC R55, c[0x0][0x278] ;  /* 0x00009e00ff377b82 */ /* 0x000e620000000800 */
[----:B------:R-:W-:Y:S02]  /*21430*/  PRMT R250, R41, 0x7771, RZ ;  /* 0x0000777129fa7816 */ /* 0x000fe400000000ff */
[C---:B------:R-:W-:Y:S02]  /*21440*/  PRMT R248, R42.reuse, 0x7773, RZ ;  /* 0x000077732af87816 */ /* 0x040fe400000000ff */
[C---:B------:R-:W-:Y:S02]  /*21450*/  PRMT R247, R42.reuse, 0x7772, RZ ;  /* 0x000077722af77816 */ /* 0x040fe400000000ff */
[----:B------:R-:W-:Y:S01]  /*21460*/  PRMT R246, R42, 0x7771, RZ ;  /* 0x000077712af67816 */ /* 0x000fe200000000ff */
[----:B------:R3:W-:Y:S01]  /*21470*/  STG.E.U8 desc[UR60][R50.64], R44 ;  /* 0x0000002c32007986 */ /* 0x0007e2000c10113c */
[C---:B------:R-:W-:Y:S02]  /*21480*/  PRMT R206, R43.reuse, 0x7773, RZ ;  /* 0x000077732bce7816 */ /* 0x040fe400000000ff */
[----:B------:R-:W-:-:S02]  /*21490*/  PRMT R42, R43, 0x7772, RZ ;  /* 0x000077722b2a7816 */ /* 0x000fc400000000ff */
[----:B------:R-:W-:Y:S02]  /*214a0*/  PRMT R41, R43, 0x7771, RZ ;  /* 0x000077712b297816 */ /* 0x000fe400000000ff */
[----:B------:R-:W-:Y:S01]  /*214b0*/  LEA.HI R45, R196, 0xee, RZ, 0x1a ;  /* 0x000000eec42d7811 */ /* 0x000fe200078fd0ff */
[----:B------:R-:W-:Y:S01]  /*214c0*/  IMAD R56, R63, 0x2, R54 ;  /* 0x000000023f387824 */ /* 0x000fe200078e0236 */
[----:B------:R-:W-:Y:S02]  /*214d0*/  PRMT R43, R43, 0x7770, RZ ;  /* 0x000077702b2b7816 */ /* 0x000fe400000000ff */
[C---:B---3--:R-:W-:Y:S01]  /*214e0*/  IADD3 R44, P0, R52.reuse, R75, RZ ;  /* 0x0000004b342c7210 */ /* 0x048fe20007f1e0ff */
[----:B------:R-:W-:Y:S02]  /*214f0*/  IMAD R60, R45, R60, RZ ;  /* 0x0000003c2d3c7224 */ /* 0x000fe400078e02ff */
[----:B------:R3:W-:Y:S01]  /*21500*/  STG.E.U8 desc[UR60][R48.64], R43 ;  /* 0x0000002b30007986 */ /* 0x0007e2000c10113c */
[----:B------:R-:W-:-:S02]  /*21510*/  LEA.HI.X.SX32 R45, R52, R71, 0x1, P0 ;  /* 0x00000047342d7211 */ /* 0x000fc400000f0eff */
[----:B------:R-:W-:Y:S02]  /*21520*/  PRMT R251, R40, 0x7771, RZ ;  /* 0x0000777128fb7816 */ /* 0x000fe400000000ff */
[C---:B---3--:R-:W-:Y:S01]  /*21530*/  IADD3 R48, P0, R56.reuse, R75, RZ ;  /* 0x0000004b38307210 */ /* 0x048fe20007f1e0ff */
[----:B------:R-:W3:Y:S03]  /*21540*/  LDC R43, c[0x0][0x278] ;  /* 0x00009e00ff2b7b82 */ /* 0x000ee60000000800 */
[----:B------:R-:W-:Y:S01]  /*21550*/  LEA.HI.X.SX32 R49, R56, R71, 0x1, P0 ;  /* 0x0000004738317211 */ /* 0x000fe200000f0eff */
[----:B0-----:R-:W-:Y:S01]  /*21560*/  IMAD R56, R53, 0x4, R56 ;  /* 0x0000000435387824 */ /* 0x001fe200078e0238 */
[----:B------:R-:W-:-:S03]  /*21570*/  IADD3 R46, P3, R54, R75, RZ ;  /* 0x0000004b362e7210 */ /* 0x000fc60007f7e0ff */
[----:B------:R-:W0:Y:S01]  /*21580*/  LDC R53, c[0x0][0x278] ;  /* 0x00009e00ff357b82 */ /* 0x000e220000000800 */
[----:B--2---:R-:W-:Y:S01]  /*21590*/  IMAD R52, R57, 0x2, R56 ;  /* 0x0000000239347824 */ /* 0x004fe200078e0238 */
[----:B------:R-:W-:Y:S01]  /*215a0*/  LEA.HI.X.SX32 R47, R54, R71, 0x1, P3 ;  /* 0x00000047362f7211 */ /* 0x000fe200018f0eff */
[----:B------:R2:W-:Y:S01]  /*215b0*/  STG.E.U8 desc[UR60][R44.64], R251 ;  /* 0x000000fb2c007986 */ /* 0x0005e2000c10113c */
[----:B------:R-:W-:Y:S01]  /*215c0*/  IADD3 R50, P3, R60, R75, RZ ;  /* 0x0000004b3c327210 */ /* 0x000fe20007f7e0ff */
[----:B-1----:R-:W-:-:S03]  /*215d0*/  IMAD R54, R55, 0x2, R52 ;  /* 0x0000000237367824 */ /* 0x002fc600078e0234 */
[----:B------:R-:W1:Y:S01]  /*215e0*/  LDC R57, c[0x0][0x278] ;  /* 0x00009e00ff397b82 */ /* 0x000e620000000800 */
[----:B------:R4:W-:Y:S01]  /*215f0*/  STG.E.U8 desc[UR60][R46.64], R250 ;  /* 0x000000fa2e007986 */ /* 0x0009e2000c10113c */
[----:B------:R-:W-:Y:S02]  /*21600*/  LEA.HI.X.SX32 R51, R60, R71, 0x1, P3 ;  /* 0x000000473c337211 */ /* 0x000fe400018f0eff */
[----:B--2---:R-:W-:-:S04]  /*21610*/  IADD3 R44, P0, R56, R75, RZ ;  /* 0x0000004b382c7210 */ /* 0x004fc80007f1e0ff */
[----:B------:R-:W2:Y:S01]  /*21620*/  LDC R55, c[0x0][0x278] ;  /* 0x00009e00ff377b82 */ /* 0x000ea20000000800 */
[----:B------:R-:W-:Y:S01]  /*21630*/  LEA.HI.X.SX32 R45, R56, R71, 0x1, P0 ;  /* 0x00000047382d7211 */ /* 0x000fe200000f0eff */
[----:B----4-:R-:W-:Y:S01]  /*21640*/  IMAD R56, R61, 0x2, R54 ;  /* 0x000000023d387824 */ /* 0x010fe200078e0236 */
[C---:B------:R-:W-:Y:S01]  /*21650*/  IADD3 R46, P0, R52.reuse, R75, RZ ;  /* 0x0000004b342e7210 */ /* 0x040fe20007f1e0ff */
[----:B------:R4:W-:Y:S04]  /*21660*/  STG.E.U8 desc[UR60][R48.64], R246 ;  /* 0x000000f630007986 */ /* 0x0009e8000c10113c */
[----:B------:R-:W2:Y:S01]  /*21670*/  LDC R61, c[0x0][0x278] ;  /* 0x00009e00ff3d7b82 */ /* 0x000ea20000000800 */
[----:B------:R-:W-:Y:S01]  /*21680*/  LEA.HI.X.SX32 R47, R52, R71, 0x1, P0 ;  /* 0x00000047342f7211 */ /* 0x000fe200000f0eff */
[----:B------:R3:W-:Y:S01]  /*21690*/  STG.E.U8 desc[UR60][R50.64], R41 ;  /* 0x0000002932007986 */ /* 0x0007e2000c10113c */
[----:B----4-:R-:W-:-:S02]  /*216a0*/  IADD3 R48, P3, R54, R75, RZ ;  /* 0x0000004b36307210 */ /* 0x010fc40007f7e0ff */
[----:B---3--:R-:W-:-:S03]  /*216b0*/  IADD3 R50, P0, R56, R75, RZ ;  /* 0x0000004b38327210 */ /* 0x008fc60007f1e0ff */
[----:B------:R-:W3:Y:S01]  /*216c0*/  LDC R41, c[0x0][0x278] ;  /* 0x00009e00ff297b82 */ /* 0x000ee20000000800 */
[-C--:B------:R-:W-:Y:S01]  /*216d0*/  LEA.HI.X.SX32 R51, R56, R71.reuse, 0x1, P0 ;  /* 0x0000004738337211 */ /* 0x080fe200000f0eff */
[----:B------:R-:W-:Y:S01]  /*216e0*/  IMAD R56, R43, 0x2, R56 ;  /* 0x000000022b387824 */ /* 0x000fe200078e0238 */
[----:B------:R-:W-:Y:S01]  /*216f0*/  LEA.HI.X.SX32 R49, R54, R71, 0x1, P3 ;  /* 0x0000004736317211 */ /* 0x000fe200018f0eff */
[----:B------:R4:W-:Y:S02]  /*21700*/  STG.E.U8 desc[UR60][R44.64], R198 ;  /* 0x000000c62c007986 */ /* 0x0009e4000c10113c */
[----:B0-----:R-:W-:Y:S02]  /*21710*/  IMAD R52, R53, 0x2, R56 ;  /* 0x0000000235347824 */ /* 0x001fe400078e0238 */
[----:B------:R-:W0:Y:S01]  /*21720*/  LDC R53, c[0x0][0x278] ;  /* 0x00009e00ff357b82 */ /* 0x000e220000000800 */
[----:B------:R-:W-:Y:S01]  /*21730*/  STG.E.U8 desc[UR60][R46.64], R252 ;  /* 0x000000fc2e007986 */ /* 0x000fe2000c10113c */
[----:B------:R-:W-:Y:S01]  /*21740*/  LEA.HI R60, R196, 0xfe, RZ, 0x1a ;  /* 0x000000fec43c7811 */ /* 0x000fe200078fd0ff */
[----:B-1----:R-:W-:-:S02]  /*21750*/  IMAD R54, R57, 0x2, R52 ;  /* 0x0000000239367824 */ /* 0x002fc400078e0234 */
[----:B------:R1:W-:Y:S01]  /*21760*/  STG.E.U8 desc[UR60][R48.64], R247 ;  /* 0x000000f730007986 */ /* 0x0003e2000c10113c */
[----:B------:R-:W-:Y:S02]  /*21770*/  PRMT R5, R40, 0x7773, RZ ;  /* 0x0000777328057816 */ /* 0x000fe400000000ff */
[-C--:B----4-:R-:W-:Y:S01]  /*21780*/  IADD3 R44, P3, R52, R75.reuse, RZ ;  /* 0x0000004b342c7210 */ /* 0x090fe20007f7e0ff */
[----:B------:R4:W-:Y:S01]  /*21790*/  STG.E.U8 desc[UR60][R50.64], R42 ;  /* 0x0000002a32007986 */ /* 0x0009e2000c10113c */
[----:B------:R-:W0:Y:S08]  /*217a0*/  LDC R57, c[0x0][0x278] ;  /* 0x00009e00ff397b82 */ /* 0x000e300000000800 */
[----:B-1----:R-:W1:Y:S01]  /*217b0*/  LDC R49, c[0x0][0x278] ;  /* 0x00009e00ff317b82 */ /* 0x002e620000000800 */
[----:B----4-:R-:W-:Y:S01]  /*217c0*/  IADD3 R42, P0, R56, R75, RZ ;  /* 0x0000004b382a7210 */ /* 0x010fe20007f1e0ff */
[----:B--2---:R-:W-:-:S03]  /*217d0*/  IMAD R48, R60, R55, RZ ;  /* 0x000000373c307224 */ /* 0x004fc600078e02ff */
[----:B------:R-:W-:-:S03]  /*217e0*/  LEA.HI.X.SX32 R43, R56, R71, 0x1, P0 ;  /* 0x00000047382b7211 */ /* 0x000fc600000f0eff */
[----:B------:R-:W2:Y:S01]  /*217f0*/  LDC R51, c[0x0][0x278] ;  /* 0x00009e00ff337b82 */ /* 0x000ea20000000800 */
[C---:B------:R-:W-:Y:S01]  /*21800*/  IADD3 R46, P0, R54.reuse, R75, RZ ;  /* 0x0000004b362e7210 */ /* 0x040fe20007f1e0ff */
[----:B------:R4:W-:Y:S03]  /*21810*/  STG.E.U8 desc[UR60][R42.64], R5 ;  /* 0x000000052a007986 */ /* 0x0009e6000c10113c */
[-C--:B------:R-:W-:Y:S01]  /*21820*/  LEA.HI.X.SX32 R47, R54, R71.reuse, 0x1, P0 ;  /* 0x00000047362f7211 */ /* 0x080fe200000f0eff */
[----:B---3--:R-:W-:Y:S02]  /*21830*/  IMAD R54, R41, 0x4, R54 ;  /* 0x0000000429367824 */ /* 0x008fe400078e0236 */
[----:B------:R-:W3:Y:S01]  /*21840*/  LDC R41, c[0x0][0x278] ;  /* 0x00009e00ff297b82 */ /* 0x000ee20000000800 */
[----:B------:R-:W-:Y:S02]  /*21850*/  LEA.HI.X.SX32 R45, R52, R71, 0x1, P3 ;  /* 0x00000047342d7211 */ /* 0x000fe400018f0eff */
[----:B----4-:R-:W-:-:S05]  /*21860*/  IADD3 R42, P0, R48, R75, RZ ;  /* 0x0000004b302a7210 */ /* 0x010fca0007f1e0ff */
[----:B------:R-:W4:Y:S01]  /*21870*/  LDC R55, c[0x0][0x278] ;  /* 0x00009e00ff377b82 */ /* 0x000f220000000800 */
[----:B------:R-:W-:Y:S01]  /*21880*/  PRMT R32, R36, 0x7770, RZ ;  /* 0x0000777024207816 */ /* 0x000fe200000000ff */
[----:B------:R-:W4:Y:S01]  /*21890*/  LDL.LU R5, [R1+0xa60] ;  /* 0x000a600001057983 */ /* 0x000f220000300800 */
[----:B------:R-:W-:Y:S01]  /*218a0*/  LEA.HI.X.SX32 R43, R48, R71, 0x1, P0 ;  /* 0x00000047302b7211 */ /* 0x000fe200000f0eff */
[----:B------:R-:W-:Y:S02]  /*218b0*/  IMAD R48, R61, 0x2, R54 ;  /* 0x000000023d307824 */ /* 0x000fe400078e0236 */
[----:B------:R1:W-:Y:S02]  /*218c0*/  STG.E.U8 desc[UR60][R44.64], R4 ;  /* 0x000000042c007986 */ /* 0x0003e4000c10113c */
[----:B0-----:R-:W-:Y:S01]  /*218d0*/  IMAD R50, R53, 0x2, R48 ;  /* 0x0000000235327824 */ /* 0x001fe200078e0230 */
[----:B------:R-:W0:Y:S01]  /*218e0*/  LDC R61, c[0x0][0x278] ;  /* 0x00009e00ff3d7b82 */ /* 0x000e220000000800 */
[----:B------:R2:W-:Y:S07]  /*218f0*/  STG.E.U8 desc[UR60][R46.64], R248 ;  /* 0x000000f82e007986 */ /* 0x0005ee000c10113c */
[----:B------:R-:W0:Y:S01]  /*21900*/  LDC R53, c[0x0][0x278] ;  /* 0x00009e00ff357b82 */ /* 0x000e220000000800 */
[C---:B-1----:R-:W-:Y:S01]  /*21910*/  IADD3 R44, P0, R54.reuse, R75, RZ ;  /* 0x0000004b362c7210 */ /* 0x042fe20007f1e0ff */
[----:B------:R-:W4:Y:S03]  /*21920*/  LDL.LU R4, [R1+0xa5c] ;  /* 0x000a5c0001047983 */ /* 0x000f260000300800 */
[----:B------:R-:W-:Y:S01]  /*21930*/  LEA.HI.X.SX32 R45, R54, R71, 0x1, P0 ;  /* 0x00000047362d7211 */ /* 0x000fe200000f0eff */
[----:B------:R1:W-:Y:S01]  /*21940*/  STG.E.U8 desc[UR60][R42.64], R206 ;  /* 0x000000ce2a007986 */ /* 0x0003e2000c10113c */
[C---:B--2---:R-:W-:Y:S01]  /*21950*/  IADD3 R46, P0, R48.reuse, R75, RZ ;  /* 0x0000004b302e7210 */ /* 0x044fe20007f1e0ff */
[----:B------:R-:W-:Y:S01]  /*21960*/  IMAD R52, R49, 0x2, R50 ;  /* 0x0000000231347824 */ /* 0x000fe200078e0232 */
[----:B------:R-:W-:Y:S01]  /*21970*/  PRMT R17, R37, 0x7773, RZ ;  /* 0x0000777325117816 */ /* 0x000fe200000000ff */
[----:B------:R-:W2:Y:S01]  /*21980*/  LDL.LU R197, [R1+0x204] ;  /* 0x0002040001c57983 */ /* 0x000ea20000300800 */
[----:B------:R-:W-:-:S02]  /*21990*/  LEA.HI.X.SX32 R47, R48, R71, 0x1, P0 ;  /* 0x00000047302f7211 */ /* 0x000fc400000f0eff */
[C---:B------:R-:W-:Y:S02]  /*219a0*/  PRMT R34, R37.reuse, 0x7772, RZ ;  /* 0x0000777225227816 */ /* 0x040fe400000000ff */
[C---:B------:R-:W-:Y:S02]  /*219b0*/  PRMT R22, R37.reuse, 0x7771, RZ ;  /* 0x0000777125167816 */ /* 0x040fe400000000ff */
[----:B------:R-:W-:Y:S01]  /*219c0*/  PRMT R40, R37, 0x7770, RZ ;  /* 0x0000777025287816 */ /* 0x000fe200000000ff */
[----:B------:R3:W-:Y:S01]  /*219d0*/  STG.E.U8 desc[UR60][R44.64], R32 ;  /* 0x000000202c007986 */ /* 0x0007e2000c10113c */
[----:B-1----:R-:W-:Y:S02]  /*219e0*/  IADD3 R42, P0, R50, R75, RZ ;  /* 0x0000004b322a7210 */ /* 0x002fe40007f1e0ff */
[----:B------:R-:W-:Y:S01]  /*219f0*/  PRMT R26, R38, 0x7773, RZ ;  /* 0x00007773261a7816 */ /* 0x000fe200000000ff */
[----:B------:R-:W2:Y:S01]  /*21a00*/  LDL.LU R249, [R1+0x200] ;  /* 0x0002000001f97983 */ /* 0x000ea20000300800 */
[----:B------:R-:W-:Y:S01]  /*21a10*/  LEA.HI.X.SX32 R43, R50, R71, 0x1, P0 ;  /* 0x00000047322b7211 */ /* 0x000fe200000f0eff */
[----:B---3--:R-:W-:Y:S01]  /*21a20*/  IMAD R50, R41, 0x2, R52 ;  /* 0x0000000229327824 */ /* 0x008fe200078e0234 */
[----:B------:R-:W-:-:S02]  /*21a30*/  PRMT R33, R38, 0x7772, RZ ;  /* 0x0000777226217816 */ /* 0x000fc400000000ff */
[C---:B------:R-:W-:Y:S01]  /*21a40*/  PRMT R37, R38.reuse, 0x7771, RZ ;  /* 0x0000777126257816 */ /* 0x040fe200000000ff */
[----:B------:R-:W-:Y:S01]  /*21a50*/  STG.E.U8 desc[UR60][R46.64], R40 ;  /* 0x000000282e007986 */ /* 0x000fe2000c10113c */
[----:B------:R-:W-:Y:S01]  /*21a60*/  PRMT R38, R38, 0x7770, RZ ;  /* 0x0000777026267816 */ /* 0x000fe200000000ff */
[----:B------:R-:W-:Y:S01]  /*21a70*/  IMAD R32, R51, 0x2, R50 ;  /* 0x0000000233207824 */ /* 0x000fe200078e0232 */
[----:B------:R-:W-:Y:S01]  /*21a80*/  IADD3 R48, P0, R52, R75, RZ ;  /* 0x0000004b34307210 */ /* 0x000fe20007f1e0ff */
[----:B------:R-:W1:Y:S01]  /*21a90*/  LDC R51, c[0x0][0x278] ;  /* 0x00009e00ff337b82 */ /* 0x000e620000000800 */
[C---:B------:R-:W-:Y:S01]  /*21aa0*/  PRMT R30, R36.reuse, 0x7773, RZ ;  /* 0x00007773241e7816 */ /* 0x040fe200000000ff */
[----:B------:R0:W-:Y:S01]  /*21ab0*/  STG.E.U8 desc[UR60][R42.64], R38 ;  /* 0x000000262a007986 */ /* 0x0001e2000c10113c */
[C---:B------:R-:W-:Y:S02]  /*21ac0*/  PRMT R35, R36.reuse, 0x7772, RZ ;  /* 0x0000777224237816 */ /* 0x040fe400000000ff */
[----:B------:R-:W-:Y:S01]  /*21ad0*/  PRMT R31, R36, 0x7771, RZ ;  /* 0x00007771241f7816 */ /* 0x000fe200000000ff */
[----:B------:R-:W3:Y:S01]  /*21ae0*/  LDL.LU R198, [R1+0xc] ;  /* 0x00000c0001c67983 */ /* 0x000ee20000300800 */
[----:B------:R-:W-:-:S02]  /*21af0*/  PRMT R18, R39, 0x7773, RZ ;  /* 0x0000777327127816 */ /* 0x000fc400000000ff */
[C---:B------:R-:W-:Y:S02]  /*21b00*/  PRMT R24, R39.reuse, 0x7772, RZ ;  /* 0x0000777227187816 */ /* 0x040fe400000000ff */
[----:B------:R-:W-:Y:S02]  /*21b10*/  PRMT R36, R39, 0x7771, RZ ;  /* 0x0000777127247816 */ /* 0x000fe400000000ff */
[----:B------:R-:W-:Y:S01]  /*21b20*/  LEA.HI.X.SX32 R49, R52, R71, 0x1, P0 ;  /* 0x0000004734317211 */ /* 0x000fe200000f0eff */
[----:B0-----:R-:W-:Y:S01]  /*21b30*/  IMAD R38, R53, 0x2, R32 ;  /* 0x0000000235267824 */ /* 0x001fe200078e0220 */
[----:B------:R-:W-:Y:S01]  /*21b40*/  PRMT R39, R39, 0x7770, RZ ;  /* 0x0000777027277816 */ /* 0x000fe200000000ff */
[----:B------:R-:W0:Y:S01]  /*21b50*/  LDC R53, c[0x0][0x278] ;  /* 0x00009e00ff357b82 */ /* 0x000e220000000800 */
[----:B------:R-:W-:Y:S02]  /*21b60*/  IADD3 R44, P0, R50, R75, RZ ;  /* 0x0000004b322c7210 */ /* 0x000fe40007f1e0ff */
[----:B------:R-:W-:Y:S01]  /*21b70*/  LEA.HI R52, R196, 0x10e, RZ, 0x1a ;  /* 0x0000010ec4347811 */ /* 0x000fe200078fd0ff */
[----:B------:R4:W-:Y:S01]  /*21b80*/  STG.E.U8 desc[UR60][R48.64], R39 ;  /* 0x0000002730007986 */ /* 0x0009e2000c10113c */
[----:B------:R-:W-:-:S02]  /*21b90*/  LEA.HI.X.SX32 R45, R50, R71, 0x1, P0 ;  /* 0x00000047322d7211 */ /* 0x000fc400000f0eff */
[----:B------:R-:W-:Y:S01]  /*21ba0*/  IADD3 R40, P0, R32, R75, RZ ;  /* 0x0000004b20287210 */ /* 0x000fe20007f1e0ff */
[----:B----4-:R-:W-:Y:S02]  /*21bb0*/  IMAD R50, R52, R55, RZ ;  /* 0x0000003734327224 */ /* 0x010fe400078e02ff */
[----:B------:R4:W-:Y:S01]  /*21bc0*/  STG.E.U8 desc[UR60][R44.64], R31 ;  /* 0x0000001f2c007986 */ /* 0x0009e2000c10113c */
[----:B------:R-:W-:Y:S01]  /*21bd0*/  LEA.HI.X.SX32 R41, R32, R71, 0x1, P0 ;  /* 0x0000004720297211 */ /* 0x000fe200000f0eff */
[----:B------:R-:W-:Y:S01]  /*21be0*/  IMAD R32, R57, 0x4, R38 ;  /* 0x0000000439207824 */ /* 0x000fe200078e0226 */
[----:B------:R-:W0:Y:S01]  /*21bf0*/  LDC R49, c[0x0][0x278] ;  /* 0x00009e00ff317b82 */ /* 0x000e220000000800 */
[-C--:B------:R-:W-:Y:S02]  /*21c00*/  IADD3 R46, P0, R38, R75.reuse, RZ ;  /* 0x0000004b262e7210 */ /* 0x080fe40007f1e0ff */
[----:B------:R-:W-:Y:S01]  /*21c10*/  IMAD R48, R61, 0x2, R32 ;  /* 0x000000023d307824 */ /* 0x000fe200078e0220 */
[----:B------:R-:W-:-:S02]  /*21c20*/  IADD3 R42, P3, R50, R75, RZ ;  /* 0x0000004b322a7210 */ /* 0x000fc40007f7e0ff */
[----:B------:R-:W-:Y:S02]  /*21c30*/  LEA.HI.X.SX32 R47, R38, R71, 0x1, P0 ;  /* 0x00000047262f7211 */ /* 0x000fe400000f0eff */
[----:B----4-:R-:W4:Y:S01]  /*21c40*/  LDC R31, c[0x0][0x278] ;  /* 0x00009e00ff1f7b82 */ /* 0x010f220000000800 */
[----:B------:R-:W-:Y:S01]  /*21c50*/  IADD3 R38, P0, R32, R75, RZ ;  /* 0x0000004b20267210 */ /* 0x000fe20007f1e0ff */
[----:B------:R1:W-:Y:S01]  /*21c60*/  STG.E.U8 desc[UR60][R40.64], R22 ;  /* 0x0000001628007986 */ /* 0x0003e2000c10113c */
[-C--:B------:R-:W-:Y:S02]  /*21c70*/  LEA.HI.X.SX32 R43, R50, R71.reuse, 0x1, P3 ;  /* 0x00000047322b7211 */ /* 0x080fe400018f0eff */
[----:B------:R-:W-:-:S03]  /*21c80*/  LEA.HI.X.SX32 R39, R32, R71, 0x1, P0 ;  /* 0x0000004720277211 */ /* 0x000fc600000f0eff */
[----:B------:R-:W4:Y:S01]  /*21c90*/  LDC R55, c[0x0][0x278] ;  /* 0x00009e00ff377b82 */ /* 0x000f220000000800 */
[C---:B------:R-:W-:Y:S01]  /*21ca0*/  IADD3 R44, P0, R48.reuse, R75, RZ ;  /* 0x0000004b302c7210 */ /* 0x040fe20007f1e0ff */
[----:B------:R0:W-:Y:S01]  /*21cb0*/  STG.E.U8 desc[UR60][R46.64], R37 ;  /* 0x000000252e007986 */ /* 0x0001e2000c10113c */
[----:B-1----:R-:W-:Y:S02]  /*21cc0*/  IMAD R22, R51, 0x2, R48 ;  /* 0x0000000233167824 */ /* 0x002fe400078e0230 */
[----:B------:R-:W-:Y:S01]  /*21cd0*/  LEA.HI.X.SX32 R45, R48, R71, 0x1, P0 ;  /* 0x00000047302d7211 */ /* 0x000fe200000f0eff */
[----:B------:R1:W-:Y:S01]  /*21ce0*/  STG.E.U8 desc[UR60][R42.64], R36 ;  /* 0x000000242a007986 */ /* 0x0003e2000c10113c */
[----:B------:R-:W-:Y:S01]  /*21cf0*/  PRMT R3, R76, 0x7773, RZ ;  /* 0x000077734c037816 */ /* 0x000fe200000000ff */
[----:B0-----:R-:W-:Y:S01]  /*21d00*/  IMAD R32, R53, 0x2, R22 ;  /* 0x0000000235207824 */ /* 0x001fe200078e0216 */
[C---:B------:R-:W-:Y:S01]  /*21d10*/  IADD3 R40, P0, R22.reuse, R75, RZ ;  /* 0x0000004b16287210 */ /* 0x040fe20007f1e0ff */
[----:B------:R-:W0:Y:S03]  /*21d20*/  LDC R46, c[0x0][0x278] ;  /* 0x00009e00ff2e7b82 */ /* 0x000e260000000800 */
[----:B------:R-:W-:Y:S01]  /*21d30*/  LEA.HI.X.SX32 R41, R22, R71, 0x1, P0 ;  /* 0x0000004716297211 */ /* 0x000fe200000f0eff */
[----:B------:R-:W-:-:S04]  /*21d40*/  IMAD R22, R49, 0x2, R32 ;  /* 0x0000000231167824 */ /* 0x000fc800078e0220 */
[----:B-1----:R-:W1:Y:S01]  /*21d50*/  LDC R43, c[0x0][0x278] ;  /* 0x00009e00ff2b7b82 */ /* 0x002e620000000800 */
[C---:B------:R-:W-:Y:S01]  /*21d60*/  IADD3 R36, P0, R32.reuse, R75, RZ ;  /* 0x0000004b20247210 */ /* 0x040fe20007f1e0ff */
[----:B------:R4:W-:Y:S03]  /*21d70*/  STG.E.U8 desc[UR60][R38.64], R35 ;  /* 0x0000002326007986 */ /* 0x0009e6000c10113c */
[----:B------:R-:W-:Y:S01]  /*21d80*/  LEA.HI.X.SX32 R37, R32, R71, 0x1, P0 ;  /* 0x0000004720257211 */ /* 0x000fe200000f0eff */
[----:B----4-:R-:W-:Y:S02]  /*21d90*/  IMAD R32, R31, 0x2, R22 ;  /* 0x000000021f207824 */ /* 0x010fe400078e0216 */
[----:B------:R-:W4:Y:S01]  /*21da0*/  LDC R47, c[0x0][0x278] ;  /* 0x00009e00ff2f7b82 */ /* 0x000f220000000800 */
[----:B------:R0:W-:Y:S01]  /*21db0*/  STG.E.U8 desc[UR60][R44.64], R34 ;  /* 0x000000222c007986 */ /* 0x0001e2000c10113c */
[----:B------:R-:W-:-:S06]  /*21dc0*/  IADD3 R38, P0, R22, R75, RZ ;  /* 0x0000004b16267210 */ /* 0x000fcc0007f1e0ff */
[----:B------:R-:W4:Y:S01]  /*21dd0*/  LDC R49, c[0x0][0x278] ;  /* 0x00009e00ff317b82 */ /* 0x000f220000000800 */
[----:B------:R-:W-:Y:S01]  /*21de0*/  LEA.HI.X.SX32 R39, R22, R71, 0x1, P0 ;  /* 0x0000004716277211 */ /* 0x000fe200000f0eff */
[----:B------:R-:W-:Y:S01]  /*21df0*/  IMAD R22, R55, 0x2, R32 ;  /* 0x0000000237167824 */ /* 0x000fe200078e0220 */
[----:B0-----:R-:W-:-:S05]  /*21e00*/  IADD3 R34, P0, R32, R75, RZ ;  /* 0x0000004b20227210 */ /* 0x001fca0007f1e0ff */
[----:B------:R-:W0:Y:S01]  /*21e10*/  LDC R45, c[0x0][0x278] ;  /* 0x00009e00ff2d7b82 */ /* 0x000e220000000800 */
[----:B------:R-:W-:Y:S01]  /*21e20*/  LEA.HI.X.SX32 R35, R32, R71, 0x1, P0 ;  /* 0x0000004720237211 */ /* 0x000fe200000f0eff */
[----:B------:R1:W-:Y:S01]  /*21e30*/  STG.E.U8 desc[UR60][R40.64], R33 ;  /* 0x0000002128007986 */ /* 0x0003e2000c10113c */
[----:B------:R-:W-:Y:S02]  /*21e40*/  LEA.HI R31, R196, 0x11e, RZ, 0x1a ;  /* 0x0000011ec41f7811 */ /* 0x000fe400078fd0ff */
[----:B------:R-:W-:Y:S01]  /*21e50*/  IADD3 R32, P0, R22, R75, RZ ;  /* 0x0000004b16207210 */ /* 0x000fe20007f1e0ff */
[----:B------:R1:W-:Y:S01]  /*21e60*/  STG.E.U8 desc[UR60][R36.64], R24 ;  /* 0x0000001824007986 */ /* 0x0003e2000c10113c */
[----:B------:R-:W-:Y:S01]  /*21e70*/  PRMT R7, R76, 0x7772, RZ ;  /* 0x000077724c077816 */ /* 0x000fe200000000ff */
[----:B------:R-:W2:Y:S08]  /*21e80*/  LDC R51, c[0x0][0x278] ;  /* 0x00009e00ff337b82 */ /* 0x000eb00000000800 */
[----:B-1----:R-:W1:Y:S01]  /*21e90*/  LDC R41, c[0x0][0x278] ;  /* 0x00009e00ff297b82 */ /* 0x002e620000000800 */
[----:B------:R-:W-:Y:S01]  /*21ea0*/  LEA.HI.X.SX32 R33, R22, R71, 0x1, P0 ;  /* 0x0000004716217211 */ /* 0x000fe200000f0eff */
[----:B------:R-:W-:-:S02]  /*21eb0*/  IMAD R40, R31, R46, RZ ;  /* 0x0000002e1f287224 */ /* 0x000fc400078e02ff */
[----:B------:R-:W-:-:S04]  /*21ec0*/  IMAD R22, R43, 0x4, R22 ;  /* 0x000000042b167824 */ /* 0x000fc800078e0216 */
[----:B------:R-:W1:Y:S01]  /*21ed0*/  LDC R43, c[0x0][0x278] ;  /* 0x00009e00ff2b7b82 */ /* 0x000e620000000800 */
[C---:B------:R-:W-:Y:S01]  /*21ee0*/  IADD3 R36, P0, R40.reuse, R75, RZ ;  /* 0x0000004b28247210 */ /* 0x040fe20007f1e0ff */
[----:B------:R0:W-:Y:S01]  /*21ef0*/  STG.E.U8 desc[UR60][R38.64], R30 ;  /* 0x0000001e26007986 */ /* 0x0001e2000c10113c */
[----:B----4-:R-:W-:Y:S02]  /*21f00*/  IMAD R24, R47, 0x2, R22 ;  /* 0x000000022f187824 */ /* 0x010fe400078e0216 */
[----:B------:R-:W-:Y:S01]  /*21f10*/  LEA.HI.X.SX32 R37, R40, R71, 0x1, P0 ;  /* 0x0000004728257211 */ /* 0x000fe200000f0eff */
[----:B------:R4:W-:Y:S02]  /*21f20*/  STG.E.U8 desc[UR60][R34.64], R17 ;  /* 0x0000001122007986 */ /* 0x0009e4000c10113c */
[----:B------:R-:W1:Y:S01]  /*21f30*/  LDC R47, c[0x0][0x278] ;  /* 0x00009e00ff2f7b82 */ /* 0x000e620000000800 */
[----:B0-----:R-:W-:Y:S02]  /*21f40*/  IADD3 R30, P0, R22, R75, RZ ;  /* 0x0000004b161e7210 */ /* 0x001fe40007f1e0ff */
[----:B------:R-:W-:-:S05]  /*21f50*/  PRMT R9, R76, 0x7771, RZ ;  /* 0x000077714c097816 */ /* 0x000fca00000000ff */
[----:B------:R-:W0:Y:S01]  /*21f60*/  LDC R53, c[0x0][0x278] ;  /* 0x00009e00ff357b82 */ /* 0x000e220000000800 */
[----:B------:R-:W-:Y:S01]  /*21f70*/  LEA.HI.X.SX32 R31, R22, R71, 0x1, P0 ;  /* 0x00000047161f7211 */ /* 0x000fe200000f0eff */
[----:B------:R-:W-:Y:S01]  /*21f80*/  IMAD R22, R45, 0x2, R24 ;  /* 0x000000022d167824 */ /* 0x000fe200078e0218 */
[C---:B----4-:R-:W-:Y:S01]  /*21f90*/  IADD3 R34, P0, R24.reuse, R75, RZ ;  /* 0x0000004b18227210 */ /* 0x050fe20007f1e0ff */
[----:B------:R4:W-:Y:S04]  /*21fa0*/  STG.E.U8 desc[UR60][R32.64], R26 ;  /* 0x0000001a20007986 */ /* 0x0009e8000c10113c */
[----:B------:R-:W0:Y:S01]  /*21fb0*/  LDC R17, c[0x0][0x278] ;  /* 0x00009e00ff117b82 */ /* 0x000e220000000800 */
[----:B------:R-:W-:Y:S01]  /*21fc0*/  LEA.HI.X.SX32 R35, R24, R71, 0x1, P0 ;  /* 0x0000004718237211 */ /* 0x000fe200000f0eff */
[----:B-1----:R-:W-:Y:S01]  /*21fd0*/  IMAD R24, R41, 0x2, R22 ;  /* 0x0000000229187824 */ /* 0x002fe200078e0216 */
[----:B------:R1:W-:Y:S01]  /*21fe0*/  STG.E.U8 desc[UR60][R36.64], R18 ;  /* 0x0000001224007986 */ /* 0x0003e2000c10113c */
[----:B----4-:R-:W-:-:S04]  /*21ff0*/  IADD3 R32, P0, R22, R75, RZ ;  /* 0x0000004b16207210 */ /* 0x010fc80007f1e0ff */
[----:B------:R-:W4:Y:S01]  /*22000*/  LDC R41, c[0x0][0x278] ;  /* 0x00009e00ff297b82 */ /* 0x000f220000000800 */
[----:B------:R-:W-:Y:S02]  /*22010*/  LEA.HI.X.SX32 R33, R22, R71, 0x1, P0 ;  /* 0x0000004716217211 */ /* 0x000fe400000f0eff */
[----:B------:R-:W-:Y:S01]  /*22020*/  IADD3 R38, P0, R24, R75, RZ ;  /* 0x0000004b18267210 */ /* 0x000fe20007f1e0ff */
[----:B-1----:R-:W-:-:S04]  /*22030*/  IMAD R18, R43, 0x2, R24 ;  /* 0x000000022b127824 */ /* 0x002fc800078e0218 */
[----:B------:R-:W1:Y:S01]  /*22040*/  LDC R37, c[0x0][0x278] ;  /* 0x00009e00ff257b82 */ /* 0x000e620000000800 */
[----:B------:R0:W-:Y:S01]  /*22050*/  STG.E.U8 desc[UR60][R30.64], R29 ;  /* 0x0000001d1e007986 */ /* 0x0001e2000c10113c */
[----:B------:R-:W-:Y:S01]  /*22060*/  LEA.HI.X.SX32 R39, R24, R71, 0x1, P0 ;  /* 0x0000004718277211 */ /* 0x000fe200000f0eff */
[----:B------:R-:W-:-:S05]  /*22070*/  IMAD R22, R49, 0x2, R18 ;  /* 0x0000000231167824 */ /* 0x000fca00078e0212 */
[----:B------:R-:W1:Y:S01]  /*22080*/  LDC R43, c[0x0][0x278] ;  /* 0x00009e00ff2b7b82 */ /* 0x000e620000000800 */
[C---:B0-----:R-:W-:Y:S01]  /*22090*/  IADD3 R30, P0, R18.reuse, R75, RZ ;  /* 0x0000004b121e7210 */ /* 0x041fe20007f1e0ff */
[----:B------:R-:W-:Y:S01]  /*220a0*/  IMAD R24, R47, 0x2, R22 ;  /* 0x000000022f187824 */ /* 0x000fe200078e0216 */
[----:B------:R0:W-:Y:S05]  /*220b0*/  STG.E.U8 desc[UR60][R34.64], R28 ;  /* 0x0000001c22007986 */ /* 0x0001ea000c10113c */
[----:B------:R-:W2:Y:S01]  /*220c0*/  LDC R45, c[0x0][0x278] ;  /* 0x00009e00ff2d7b82 */ /* 0x000ea20000000800 */
[----:B------:R-:W-:Y:S02]  /*220d0*/  LEA.HI.X.SX32 R31, R18, R71, 0x1, P0 ;  /* 0x00000047121f7211 */ /* 0x000fe400000f0eff */
[----:B------:R-:W-:Y:S01]  /*220e0*/  LEA.HI R18, R196, 0x12e, RZ, 0x1a ;  /* 0x0000012ec4127811 */ /* 0x000fe200078fd0ff */
[----:B------:R4:W-:Y:S04]  /*220f0*/  STG.E.U8 desc[UR60][R32.64], R27 ;  /* 0x0000001b20007986 */ /* 0x0009e8000c10113c */
[----:B------:R4:W-:Y:S01]  /*22100*/  STG.E.U8 desc[UR60][R38.64], R10 ;  /* 0x0000000a26007986 */ /* 0x0009e2000c10113c */
[----:B------:R-:W-:Y:S01]  /*22110*/  PRMT R76, R76, 0x7770, RZ ;  /* 0x000077704c4c7816 */ /* 0x000fe200000000ff */
[----:B------:R-:W3:Y:S01]  /*22120*/  LDC R47, c[0x0][0x278] ;  /* 0x00009e00ff2f7b82 */ /* 0x000ee20000000800 */
[----:B0-----:R-:W-:-:S02]  /*22130*/  IADD3 R28, P0, R22, R75, RZ ;  /* 0x0000004b161c7210 */ /* 0x001fc40007f1e0ff */
[----:B------:R-:W-:Y:S02]  /*22140*/  IADD3 R34, P3, R24, R75, RZ ;  /* 0x0000004b18227210 */ /* 0x000fe40007f7e0ff */
[----:B------:R-:W-:-:S03]  /*22150*/  LEA.HI.X.SX32 R29, R22, R71, 0x1, P0 ;  /* 0x00000047161d7211 */ /* 0x000fc600000f0eff */
[----:B----4-:R-:W0:Y:S01]  /*22160*/  LDC R33, c[0x0][0x278] ;  /* 0x00009e00ff217b82 */ /* 0x010e220000000800 */
[----:B------:R-:W-:Y:S01]  /*22170*/  IMAD R10, R18, R17, RZ ;  /* 0x00000011120a7224 */ /* 0x000fe200078e02ff */
[----:B------:R-:W-:Y:S01]  /*22180*/  LEA.HI.X.SX32 R35, R24, R71, 0x1, P3 ;  /* 0x0000004718237211 */ /* 0x000fe200018f0eff */
[----:B------:R-:W-:-:S03]  /*22190*/  IMAD R24, R41, 0x4, R24 ;  /* 0x0000000429187824 */ /* 0x000fc600078e0218 */
[C---:B------:R-:W-:Y:S02]  /*221a0*/  IADD3 R26, P0, R10.reuse, R75, RZ ;  /* 0x0000004b0a1a7210 */ /* 0x040fe40007f1e0ff */
[----:B------:R-:W4:Y:S02]  /*221b0*/  LDC R17, c[0x0][0x278] ;  /* 0x00009e00ff117b82 */ /* 0x000f240000000800 */
[----:B------:R-:W-:Y:S01]  /*221c0*/  LEA.HI.X.SX32 R27, R10, R71, 0x1, P0 ;  /* 0x000000470a1b7211 */ /* 0x000fe200000f0eff */
[----:B-1----:R-:W-:Y:S01]  /*221d0*/  IMAD R10, R37, 0x2, R24 ;  /* 0x00000002250a7824 */ /* 0x002fe200078e0218 */
[----:B------:R1:W-:Y:S04]  /*221e0*/  STG.E.U8 desc[UR60][R30.64], R20 ;  /* 0x000000141e007986 */ /* 0x0003e8000c10113c */
[----:B------:R-:W3:Y:S01]  /*221f0*/  LDC R39, c[0x0][0x278] ;  /* 0x00009e00ff277b82 */ /* 0x000ee20000000800 */
[----:B------:R-:W-:Y:S01]  /*22200*/  IMAD R18, R43, 0x2, R10 ;  /* 0x000000022b127824 */ /* 0x000fe200078e020a */
[-C--:B------:R-:W-:Y:S01]  /*22210*/  IADD3 R22, P3, R10, R75.reuse, RZ ;  /* 0x0000004b0a167210 */ /* 0x080fe20007f7e0ff */
[----:B------:R-:W-:Y:S05]  /*22220*/  STG.E.U8 desc[UR60][R28.64], R25 ;  /* 0x000000191c007986 */ /* 0x000fea000c10113c */
[----:B------:R-:W3:Y:S01]  /*22230*/  LDC R49, c[0x0][0x278] ;  /* 0x00009e00ff317b82 */ /* 0x000ee20000000800 */
[C---:B-1----:R-:W-:Y:S01]  /*22240*/  IADD3 R30, P0, R24.reuse, R75, RZ ;  /* 0x0000004b181e7210 */ /* 0x042fe20007f1e0ff */
[----:B------:R1:W-:Y:S03]  /*22250*/  STG.E.U8 desc[UR60][R34.64], R23 ;  /* 0x0000001722007986 */ /* 0x0003e6000c10113c */
[----:B------:R-:W-:-:S03]  /*22260*/  LEA.HI.X.SX32 R31, R24, R71, 0x1, P0 ;  /* 0x00000047181f7211 */ /* 0x000fc600000f0eff */
[----:B------:R-:W3:Y:S01]  /*22270*/  LDC R20, c[0x0][0x278] ;  /* 0x00009e00ff147b82 */ /* 0x000ee20000000800 */
[----:B------:R-:W-:Y:S01]  /*22280*/  IADD3 R24, P0, R18, R75, RZ ;  /* 0x0000004b12187210 */ /* 0x000fe20007f1e0ff */
[----:B------:R0:W-:Y:S01]  /*22290*/  STG.E.U8 desc[UR60][R26.64], R16 ;  /* 0x000000101a007986 */ /* 0x0001e2000c10113c */
[-C--:B-1----:R-:W-:Y:S01]  /*222a0*/  LEA.HI.X.SX32 R23, R10, R71.reuse, 0x1, P3 ;  /* 0x000000470a177211 */ /* 0x082fe200018f0eff */
[----:B--2---:R-:W-:Y:S01]  /*222b0*/  IMAD R10, R45, 0x2, R18 ;  /* 0x000000022d0a7824 */ /* 0x004fe200078e0212 */
[----:B------:R-:W-:-:S03]  /*222c0*/  LEA.HI.X.SX32 R25, R18, R71, 0x1, P0 ;  /* 0x0000004712197211 */ /* 0x000fc600000f0eff */
[----:B------:R-:W1:Y:S01]  /*222d0*/  LDC R35, c[0x0][0x278] ;  /* 0x00009e00ff237b82 */ /* 0x000e620000000800 */
[----:B------:R-:W-:-:S07]  /*222e0*/  IADD3 R28, P0, R10, R75, RZ ;  /* 0x0000004b0a1c7210 */ /* 0x000fce0007f1e0ff */
[----:B0-----:R-:W0:Y:S01]  /*222f0*/  LDC R27, c[0x0][0x278] ;  /* 0x00009e00ff1b7b82 */ /* 0x001e220000000800 */
[----:B------:R-:W-:Y:S01]  /*22300*/  LEA.HI.X.SX32 R29, R10, R71, 0x1, P0 ;  /* 0x000000470a1d7211 */ /* 0x000fe200000f0eff */
[----:B----4-:R-:W-:Y:S01]  /*22310*/  IMAD R10, R17, 0x2, R10 ;  /* 0x00000002110a7824 */ /* 0x010fe200078e020a */
[----:B------:R2:W-:Y:S01]  /*22320*/  STG.E.U8 desc[UR60][R30.64], R14 ;  /* 0x0000000e1e007986 */ /* 0x0005e2000c10113c */
[----:B------:R-:W-:Y:S02]  /*22330*/  LEA.HI R17, R196, 0x13e, RZ, 0x1a ;  /* 0x0000013ec4117811 */ /* 0x000fe400078fd0ff */
[----:B------:R-:W-:Y:S01]  /*22340*/  IMAD R26, R33, 0x2, R10 ;  /* 0x00000002211a7824 */ /* 0x000fe200078e020a */
[----:B------:R-:W-:Y:S01]  /*22350*/  IADD3 R16, P0, R10, R75, RZ ;  /* 0x0000004b0a107210 */ /* 0x000fe20007f1e0ff */
[----:B------:R-:W4:Y:S08]  /*22360*/  LDC R33, c[0x0][0x278] ;  /* 0x00009e00ff217b82 */ /* 0x000f300000000800 */
[----:B--2---:R-:W2:Y:S01]  /*22370*/  LDC R31, c[0x0][0x278] ;  /* 0x00009e00ff1f7b82 */ /* 0x004ea20000000800 */
[----:B---3--:R-:W-:-:S02]  /*22380*/  IMAD R14, R39, 0x2, R26 ;  /* 0x00000002270e7824 */ /* 0x008fc400078e021a */
[----:B------:R-:W-:Y:S01]  /*22390*/  IMAD R30, R17, R20, RZ ;  /* 0x00000014111e7224 */ /* 0x000fe200078e02ff */
[----:B------:R-:W-:Y:S02]  /*223a0*/  LEA.HI.X.SX32 R17, R10, R71, 0x1, P0 ;  /* 0x000000470a117211 */ /* 0x000fe400000f0eff */
[-C--:B------:R-:W-:Y:S01]  /*223b0*/  IADD3 R20, P0, R14, R75.reuse, RZ ;  /* 0x0000004b0e147210 */ /* 0x080fe20007f1e0ff */
[----:B------:R3:W-:Y:S01]  /*223c0*/  STG.E.U8 desc[UR60][R22.64], R21 ;  /* 0x0000001516007986 */ /* 0x0007e2000c10113c */
[----:B------:R-:W-:Y:S01]  /*223d0*/  IADD3 R18, P3, R26, R75, RZ ;  /* 0x0000004b1a127210 */ /* 0x000fe20007f7e0ff */
[----:B------:R-:W4:Y:S02]  /*223e0*/  LDC R45, c[0x0][0x278] ;  /* 0x00009e00ff2d7b82 */ /* 0x000f240000000800 */
[----:B------:R1:W-:Y:S01]  /*223f0*/  STG.E.U8 desc[UR60][R24.64], R19 ;  /* 0x0000001318007986 */ /* 0x0003e2000c10113c */
[----:B---3--:R-:W-:Y:S01]  /*22400*/  LEA.HI.X.SX32 R21, R14, R71, 0x1, P0 ;  /* 0x000000470e157211 */ /* 0x008fe200000f0eff */
[----:B0-----:R-:W-:-:S04]  /*22410*/  IMAD R14, R27, 0x4, R14 ;  /* 0x000000041b0e7824 */ /* 0x001fc800078e020e */
[----:B------:R-:W0:Y:S01]  /*22420*/  LDC R27, c[0x0][0x278] ;  /* 0x00009e00ff1b7b82 */ /* 0x000e220000000800 */
[----:B------:R3:W-:Y:S01]  /*22430*/  STG.E.U8 desc[UR60][R28.64], R13 ;  /* 0x0000000d1c007986 */ /* 0x0007e2000c10113c */
[----:B-1----:R-:W-:Y:S01]  /*22440*/  IMAD R10, R35, 0x2, R14 ;  /* 0x00000002230a7824 */ /* 0x002fe200078e020e */
[----:B------:R-:W-:Y:S02]  /*22450*/  LEA.HI.X.SX32 R19, R26, R71, 0x1, P3 ;  /* 0x000000471a137211 */ /* 0x000fe400018f0eff */
[----:B------:R2:W-:Y:S01]  /*22460*/  STG.E.U8 desc[UR60][R16.64], R12 ;  /* 0x0000000c10007986 */ /* 0x0005e2000c10113c */
[-C--:B------:R-:W-:Y:S02]  /*22470*/  IADD3 R22, P3, R30, R75.reuse, RZ ;  /* 0x0000004b1e167210 */ /* 0x080fe40007f7e0ff */
[----:B------:R-:W1:Y:S01]  /*22480*/  LDC R35, c[0x0][0x278] ;  /* 0x00009e00ff237b82 */ /* 0x000e620000000800 */
[----:B------:R-:W-:-:S07]  /*22490*/  IADD3 R24, P0, R14, R75, RZ ;  /* 0x0000004b0e187210 */ /* 0x000fce0007f1e0ff */
[----:B---3--:R-:W3:Y:S01]  /*224a0*/  LDC R29, c[0x0][0x278] ;  /* 0x00009e00ff1d7b82 */ /* 0x008ee20000000800 */
[----:B--2---:R-:W-:Y:S01]  /*224b0*/  IMAD R16, R31, 0x2, R10 ;  /* 0x000000021f107824 */ /* 0x004fe200078e020a */
[----:B------:R4:W-:Y:S01]  /*224c0*/  STG.E.U8 desc[UR60][R18.64], R8 ;  /* 0x0000000812007986 */ /* 0x0009e2000c10113c */
[-C--:B------:R-:W-:Y:S02]  /*224d0*/  LEA.HI.X.SX32 R23, R30, R71.reuse, 0x1, P3 ;  /* 0x000000471e177211 */ /* 0x080fe400018f0eff */
[----:B------:R-:W-:Y:S02]  /*224e0*/  LEA.HI.X.SX32 R25, R14, R71, 0x1, P0 ;  /* 0x000000470e197211 */ /* 0x000fe400000f0eff */
[-C--:B------:R-:W-:Y:S02]  /*224f0*/  IADD3 R12, P0, R10, R75.reuse, RZ ;  /* 0x0000004b0a0c7210 */ /* 0x080fe40007f1e0ff */
[----:B------:R-:W-:Y:S01]  /*22500*/  IADD3 R14, P3, R16, R75, RZ ;  /* 0x0000004b100e7210 */ /* 0x000fe20007f7e0ff */
[----:B------:R2:W-:Y:S01]  /*22510*/  STG.E.U8 desc[UR60][R20.64], R15 ;  /* 0x0000000f14007986 */ /* 0x0005e2000c10113c */
[----:B----4-:R-:W-:Y:S01]  /*22520*/  IMAD R8, R33, 0x2, R16 ;  /* 0x0000000221087824 */ /* 0x010fe200078e0210 */
[----:B------:R-:W4:Y:S01]  /*22530*/  LDC R19, c[0x0][0x278] ;  /* 0x00009e00ff137b82 */ /* 0x000f220000000800 */
[----:B------:R-:W-:-:S02]  /*22540*/  LEA.HI.X.SX32 R13, R10, R71, 0x1, P0 ;  /* 0x000000470a0d7211 */ /* 0x000fc400000f0eff */
[----:B--2---:R-:W-:-:S05]  /*22550*/  LEA.HI.X.SX32 R15, R16, R71, 0x1, P3 ;  /* 0x00000047100f7211 */ /* 0x004fca00018f0eff */
[----:B------:R-:W2:Y:S01]  /*22560*/  LDC R21, c[0x0][0x278] ;  /* 0x00009e00ff157b82 */ /* 0x000ea20000000800 */
[----:B------:R-:W-:-:S04]  /*22570*/  IADD3 R16, P0, R8, R75, RZ ;  /* 0x0000004b08107210 */ /* 0x000fc80007f1e0ff */
[----:B------:R-:W-:Y:S01]  /*22580*/  LEA.HI.X.SX32 R17, R8, R71, 0x1, P0 ;  /* 0x0000004708117211 */ /* 0x000fe200000f0eff */
[----:B0-----:R-:W-:Y:S01]  /*22590*/  IMAD R8, R27, 0x2, R8 ;  /* 0x000000021b087824 */ /* 0x001fe200078e0208 */
[----:B------:R0:W-:Y:S01]  /*225a0*/  STG.E.U8 desc[UR60][R22.64], R11 ;  /* 0x0000000b16007986 */ /* 0x0001e2000c10113c */
[----:B------:R-:W2:Y:S02]  /*225b0*/  LDC R27, c[0x0][0x278] ;  /* 0x00009e00ff1b7b82 */ /* 0x000ea40000000800 */
[----:B---3--:R-:W-:Y:S01]  /*225c0*/  IMAD R18, R29, 0x2, R8 ;  /* 0x000000021d127824 */ /* 0x008fe200078e0208 */
[----:B------:R3:W-:Y:S01]  /*225d0*/  STG.E.U8 desc[UR60][R24.64], R76 ;  /* 0x0000004c18007986 */ /* 0x0007e2000c10113c */
[C---:B------:R-:W-:Y:S02]  /*225e0*/  IADD3 R10, P0, R8.reuse, R75, RZ ;  /* 0x0000004b080a7210 */ /* 0x040fe40007f1e0ff */
[----:B-1----:R-:W-:Y:S02]  /*225f0*/  IMAD R20, R35, 0x2, R18 ;  /* 0x0000000223147824 */ /* 0x002fe400078e0212 */
[----:B0-----:R-:W0:Y:S01]  /*22600*/  LDC R23, c[0x0][0x278] ;  /* 0x00009e00ff177b82 */ /* 0x001e220000000800 */
[----:B------:R-:W-:Y:S01]  /*22610*/  STG.E.U8 desc[UR60][R12.64], R80 ;  /* 0x000000500c007986 */ /* 0x000fe2000c10113c */
[----:B------:R-:W-:-:S02]  /*22620*/  LEA.HI.X.SX32 R11, R8, R71, 0x1, P0 ;  /* 0x00000047080b7211 */ /* 0x000fc400000f0eff */
[----:B------:R-:W-:Y:S01]  /*22630*/  LEA.HI R22, R196, 0x14e, RZ, 0x1a ;  /* 0x0000014ec4167811 */ /* 0x000fe200078fd0ff */
[----:B------:R1:W-:Y:S03]  /*22640*/  STG.E.U8 desc[UR60][R14.64], R84 ;  /* 0x000000540e007986 */ /* 0x0003e6000c10113c */
[----:B---3--:R-:W3:Y:S01]  /*22650*/  LDC R25, c[0x0][0x278] ;  /* 0x00009e00ff197b82 */ /* 0x008ee20000000800 */
[----:B----4-:R-:W-:-:S07]  /*22660*/  IMAD R8, R22, R19, RZ ;  /* 0x0000001316087224 */ /* 0x010fce00078e02ff */
[----:B------:R-:W4:Y:S01]  /*22670*/  LDC R29, c[0x0][0x278] ;  /* 0x00009e00ff1d7b82 */ /* 0x000f220000000800 */
[----:B-1----:R-:W-:-:S04]  /*22680*/  IADD3 R14, P0, R20, R75, RZ ;  /* 0x0000004b140e7210 */ /* 0x002fc80007f1e0ff */
[----:B------:R-:W-:Y:S01]  /*22690*/  LEA.HI.X.SX32 R15, R20, R71, 0x1, P0 ;  /* 0x00000047140f7211 */ /* 0x000fe200000f0eff */
[----:B--2---:R-:W-:Y:S02]  /*226a0*/  IMAD R20, R21, 0x4, R20 ;  /* 0x0000000415147824 */ /* 0x004fe400078e0214 */
[----:B------:R-:W1:Y:S01]  /*226b0*/  LDC R21, c[0x0][0x278] ;  /* 0x00009e00ff157b82 */ /* 0x000e620000000800 */
[----:B------:R2:W-:Y:S01]  /*226c0*/  STG.E.U8 desc[UR60][R16.64], R87 ;  /* 0x0000005710007986 */ /* 0x0005e2000c10113c */
[----:B------:R-:W-:Y:S01]  /*226d0*/  IADD3 R12, P3, R18, R75, RZ ;  /* 0x0000004b120c7210 */ /* 0x000fe20007f7e0ff */
[----:B0-----:R-:W-:-:S03]  /*226e0*/  IMAD R22, R23, 0x2, R20 ;  /* 0x0000000217167824 */ /* 0x001fc600078e0214 */
[----:B------:R-:W-:Y:S02]  /*226f0*/  LEA.HI.X.SX32 R13, R18, R71, 0x1, P3 ;  /* 0x00000047120d7211 */ /* 0x000fe400018f0eff */
[----:B------:R-:W0:Y:S01]  /*22700*/  LDC R23, c[0x0][0x278] ;  /* 0x00009e00ff177b82 */ /* 0x000e220000000800 */
[----:B--2---:R-:W-:-:S07]  /*22710*/  IADD3 R16, P0, R8, R75, RZ ;  /* 0x0000004b08107210 */ /* 0x004fce0007f1e0ff */
[----:B------:R-:W2:Y:S01]  /*22720*/  LDC R24, c[0x0][0x278] ;  /* 0x00009e00ff187b82 */ /* 0x000ea20000000800 */
[----:B------:R-:W-:Y:S02]  /*22730*/  LEA.HI.X.SX32 R17, R8, R71, 0x1, P0 ;  /* 0x0000004708117211 */ /* 0x000fe400000f0eff */
[C---:B------:R-:W-:Y:S01]  /*22740*/  IADD3 R18, P0, R20.reuse, R75, RZ ;  /* 0x0000004b14127210 */ /* 0x040fe20007f1e0ff */
[----:B------:R3:W-:Y:S03]  /*22750*/  STG.E.U8 desc[UR60][R10.64], R9 ;  /* 0x000000090a007986 */ /* 0x0007e6000c10113c */
[----:B------:R-:W-:Y:S01]  /*22760*/  LEA.HI.X.SX32 R19, R20, R71, 0x1, P0 ;  /* 0x0000004714137211 */ /* 0x000fe200000f0eff */
[----:B------:R4:W-:Y:S01]  /*22770*/  STG.E.U8 desc[UR60][R12.64], R0 ;  /* 0x000000000c007986 */ /* 0x0009e2000c10113c */
[C---:B------:R-:W-:Y:S01]  /*22780*/  IADD3 R8, P0, R22.reuse, R75, RZ ;  /* 0x0000004b16087210 */ /* 0x040fe20007f1e0ff */
[----:B------:R-:W2:Y:S02]  /*22790*/  LDC R20, c[0x0][0x278] ;  /* 0x00009e00ff147b82 */ /* 0x000ea40000000800 */
[----:B------:R1:W-:Y:S01]  /*227a0*/  STG.E.U8 desc[UR60][R14.64], R81 ;  /* 0x000000510e007986 */ /* 0x0003e2000c10113c */
[----:B---3--:R-:W-:Y:S01]  /*227b0*/  LEA.HI.X.SX32 R9, R22, R71, 0x1, P0 ;  /* 0x0000004716097211 */ /* 0x008fe200000f0eff */
[----:B----4-:R-:W-:-:S04]  /*227c0*/  IMAD R0, R25, 0x2, R22 ;  /* 0x0000000219007824 */ /* 0x010fc800078e0216 */
[----:B------:R-:W3:Y:S01]  /*227d0*/  LDC R25, c[0x0][0x278] ;  /* 0x00009e00ff197b82 */ /* 0x000ee20000000800 */
[----:B-1----:R-:W-:Y:S01]  /*227e0*/  IMAD R14, R27, 0x2, R0 ;  /* 0x000000021b0e7824 */ /* 0x002fe200078e0200 */
[----:B------:R-:W-:-:S04]  /*227f0*/  IADD3 R10, P0, R0, R75, RZ ;  /* 0x0000004b000a7210 */ /* 0x000fc80007f1e0ff */
[----:B------:R-:W-:Y:S01]  /*22800*/  LEA.HI.X.SX32 R11, R0, R71, 0x1, P0 ;  /* 0x00000047000b7211 */ /* 0x000fe200000f0eff */
[----:B------:R-:W-:Y:S01]  /*22810*/  IMAD R0, R21, 0x2, R14 ;  /* 0x0000000215007824 */ /* 0x000fe200078e020e */
[C---:B------:R-:W-:Y:S01]  /*22820*/  IADD3 R12, P0, R14.reuse, R75, RZ ;  /* 0x0000004b0e0c7210 */ /* 0x040fe20007f1e0ff */
[----:B------:R-:W1:Y:S01]  /*22830*/  LDC R21, c[0x0][0x278] ;  /* 0x00009e00ff157b82 */ /* 0x000e620000000800 */
[----:B------:R4:W-:Y:S02]  /*22840*/  STG.E.U8 desc[UR60][R16.64], R78 ;  /* 0x0000004e10007986 */ /* 0x0009e4000c10113c */
[----:B------:R-:W-:Y:S02]  /*22850*/  LEA.HI.X.SX32 R13, R14, R71, 0x1, P0 ;  /* 0x000000470e0d7211 */ /* 0x000fe400000f0eff */
[----:B------:R0:W-:Y:S01]  /*22860*/  STG.E.U8 desc[UR60][R18.64], R7 ;  /* 0x0000000712007986 */ /* 0x0001e2000c10113c */
[----:B------:R-:W-:-:S03]  /*22870*/  IADD3 R14, P0, R0, R75, RZ ;  /* 0x0000004b000e7210 */ /* 0x000fc60007f1e0ff */
[----:B------:R0:W-:Y:S01]  /*22880*/  STG.E.U8 desc[UR60][R8.64], R58 ;  /* 0x0000003a08007986 */ /* 0x0001e2000c10113c */
[----:B----4-:R-:W-:Y:S01]  /*22890*/  IMAD R16, R29, 0x2, R0 ;  /* 0x000000021d107824 */ /* 0x010fe200078e0200 */
[----:B------:R-:W-:Y:S01]  /*228a0*/  LEA.HI.X.SX32 R15, R0, R71, 0x1, P0 ;  /* 0x00000047000f7211 */ /* 0x000fe200000f0eff */
[----:B0-----:R-:W0:Y:S01]  /*228b0*/  LDC R7, c[0x0][0x278] ;  /* 0x00009e00ff077b82 */ /* 0x001e220000000800 */
[----:B------:R-:W-:Y:S01]  /*228c0*/  LEA.HI R17, R196, 0x15e, RZ, 0x1a ;  /* 0x0000015ec4117811 */ /* 0x000fe200078fd0ff */
[----:B------:R-:W-:Y:S01]  /*228d0*/  IMAD R0, R23, 0x2, R16 ;  /* 0x0000000217007824 */ /* 0x000fe200078e0210 */
[C---:B------:R-:W-:Y:S01]  /*228e0*/  IADD3 R8, P0, R16.reuse, R75, RZ ;  /* 0x0000004b10087210 */ /* 0x040fe20007f1e0ff */
[----:B------:R4:W-:Y:S04]  /*228f0*/  STG.E.U8 desc[UR60][R10.64], R77 ;  /* 0x0000004d0a007986 */ /* 0x0009e8000c10113c */
[----:B------:R-:W0:Y:S01]  /*22900*/  LDC R19, c[0x0][0x278] ;  /* 0x00009e00ff137b82 */ /* 0x000e220000000800 */
[----:B------:R-:W-:Y:S01]  /*22910*/  LEA.HI.X.SX32 R9, R16, R71, 0x1, P0 ;  /* 0x0000004710097211 */ /* 0x000fe200000f0eff */
[----:B--2---:R-:W-:-:S06]  /*22920*/  IMAD R18, R17, R24, RZ ;  /* 0x0000001811127224 */ /* 0x004fcc00078e02ff */
[----:B------:R-:W2:Y:S01]  /*22930*/  LDC R23, c[0x0][0x278] ;  /* 0x00009e00ff177b82 */ /* 0x000ea20000000800 */
[-C--:B----4-:R-:W-:Y:S02]  /*22940*/  IADD3 R10, P0, R0, R75.reuse, RZ ;  /* 0x0000004b000a7210 */ /* 0x090fe40007f1e0ff */
[----:B------:R-:W-:Y:S02]  /*22950*/  IADD3 R16, P3, R18, R75, RZ ;  /* 0x0000004b12107210 */ /* 0x000fe40007f7e0ff */
[-C--:B------:R-:W-:Y:S01]  /*22960*/  LEA.HI.X.SX32 R11, R0, R71.reuse, 0x1, P0 ;  /* 0x00000047000b7211 */ /* 0x080fe200000f0eff */
[----:B---3--:R-:W-:Y:S02]  /*22970*/  IMAD R0, R25, 0x4, R0 ;  /* 0x0000000419007824 */ /* 0x008fe400078e0200 */
[----:B------:R-:W3:Y:S01]  /*22980*/  LDC R25, c[0x0][0x278] ;  /* 0x00009e00ff197b82 */ /* 0x000ee20000000800 */
[----:B------:R4:W-:Y:S01]  /*22990*/  STG.E.U8 desc[UR60][R12.64], R83 ;  /* 0x000000530c007986 */ /* 0x0009e2000c10113c */
[----:B------:R-:W-:Y:S01]  /*229a0*/  LEA.HI.X.SX32 R17, R18, R71, 0x1, P3 ;  /* 0x0000004712117211 */ /* 0x000fe200018f0eff */
[----:B-1----:R-:W-:-:S02]  /*229b0*/  IMAD R18, R21, 0x2, R0 ;  /* 0x0000000215127824 */ /* 0x002fc400078e0200 */
[----:B------:R1:W-:Y:S03]  /*229c0*/  STG.E.U8 desc[UR60][R14.64], R3 ;  /* 0x000000030e007986 */ /* 0x0003e6000c10113c */
[----:B------:R-:W3:Y:S01]  /*229d0*/  LDC R21, c[0x0][0x278] ;  /* 0x00009e00ff157b82 */ /* 0x000ee20000000800 */
[----:B----4-:R-:W-:-:S07]  /*229e0*/  IADD3 R12, P0, R0, R75, RZ ;  /* 0x0000004b000c7210 */ /* 0x010fce0007f1e0ff */
[----:B------:R-:W4:Y:S01]  /*229f0*/  LDC R29, c[0x0][0x278] ;  /* 0x00009e00ff1d7b82 */ /* 0x000f220000000800 */
[----:B------:R-:W-:Y:S01]  /*22a00*/  LEA.HI.X.SX32 R13, R0, R71, 0x1, P0 ;  /* 0x00000047000d7211 */ /* 0x000fe200000f0eff */
[----:B0-----:R-:W-:Y:S01]  /*22a10*/  IMAD R0, R7, 0x2, R18 ;  /* 0x0000000207007824 */ /* 0x001fe200078e0212 */
[C---:B-1----:R-:W-:Y:S01]  /*22a20*/  IADD3 R14, P0, R18.reuse, R75, RZ ;  /* 0x0000004b120e7210 */ /* 0x042fe20007f1e0ff */
[----:B------:R0:W-:Y:S04]  /*22a30*/  STG.E.U8 desc[UR60][R8.64], R2 ;  /* 0x0000000208007986 */ /* 0x0001e8000c10113c */
[----:B------:R-:W1:Y:S01]  /*22a40*/  LDC R7, c[0x0][0x278] ;  /* 0x00009e00ff077b82 */ /* 0x000e620000000800 */
[----:B------:R2:W-:Y:S01]  /*22a50*/  STG.E.U8 desc[UR60][R10.64], R59 ;  /* 0x0000003b0a007986 */ /* 0x0005e2000c10113c */
[----:B------:R-:W-:-:S03]  /*22a60*/  LEA.HI.X.SX32 R15, R18, R71, 0x1, P0 ;  /* 0x00000047120f7211 */ /* 0x000fc600000f0eff */
[----:B------:R3:W-:Y:S01]  /*22a70*/  STG.E.U8 desc[UR60][R16.64], R82 ;  /* 0x0000005210007986 */ /* 0x0007e2000c10113c */
[----:B0-----:R-:W-:Y:S01]  /*22a80*/  IADD3 R2, P0, R0, R75, RZ ;  /* 0x0000004b00027210 */ /* 0x001fe20007f1e0ff */
[----:B--2---:R-:W-:-:S03]  /*22a90*/  IMAD R10, R19, 0x2, R0 ;  /* 0x00000002130a7824 */ /* 0x004fc600078e0200 */
[----:B------:R-:W-:Y:S01]  /*22aa0*/  LEA.HI.X.SX32 R3, R0, R71, 0x1, P0 ;  /* 0x0000004700037211 */ /* 0x000fe200000f0eff */
[----:B------:R-:W0:Y:S01]  /*22ab0*/  LDC R19, c[0x0][0x278] ;  /* 0x00009e00ff137b82 */ /* 0x000e220000000800 */
[----:B------:R-:W-:Y:S01]  /*22ac0*/  IMAD R0, R23, 0x2, R10 ;  /* 0x0000000217007824 */ /* 0x000fe200078e020a */
[----:B------:R-:W-:-:S06]  /*22ad0*/  IADD3 R8, P0, R10, R75, RZ ;  /* 0x0000004b0a087210 */ /* 0x000fcc0007f1e0ff */
[----:B---3--:R-:W2:Y:S01]  /*22ae0*/  LDC R17, c[0x0][0x278] ;  /* 0x00009e00ff117b82 */ /* 0x008ea20000000800 */
[----:B------:R-:W-:Y:S01]  /*22af0*/  LEA.HI.X.SX32 R9, R10, R71, 0x1, P0 ;  /* 0x000000470a097211 */ /* 0x000fe200000f0eff */
[----:B------:R-:W-:Y:S01]  /*22b00*/  IMAD R16, R25, 0x2, R0 ;  /* 0x0000000219107824 */ /* 0x000fe200078e0200 */
[C---:B------:R-:W-:Y:S01]  /*22b10*/  IADD3 R10, P0, R0.reuse, R75, RZ ;  /* 0x0000004b000a7210 */ /* 0x040fe20007f1e0ff */
[----:B------:R3:W-:Y:S03]  /*22b20*/  STG.E.U8 desc[UR60][R12.64], R90 ;  /* 0x0000005a0c007986 */ /* 0x0007e6000c10113c */
[----:B------:R-:W-:Y:S01]  /*22b30*/  LEA.HI.X.SX32 R11, R0, R71, 0x1, P0 ;  /* 0x00000047000b7211 */ /* 0x000fe200000f0eff */
[----:B------:R4:W-:Y:S01]  /*22b40*/  STG.E.U8 desc[UR60][R14.64], R93 ;  /* 0x0000005d0e007986 */ /* 0x0009e2000c10113c */
[----:B------:R-:W-:Y:S01]  /*22b50*/  IMAD R0, R21, 0x2, R16 ;  /* 0x0000000215007824 */ /* 0x000fe200078e0210 */
[----:B------:R-:W0:Y:S02]  /*22b60*/  LDC R23, c[0x0][0x278] ;  /* 0x00009e00ff177b82 */ /* 0x000e240000000800 */
[----:B------:R1:W-:Y:S01]  /*22b70*/  STG.E.U8 desc[UR60][R2.64], R96 ;  /* 0x0000006002007986 */ /* 0x0003e2000c10113c */
[----:B---3--:R-:W-:-:S05]  /*22b80*/  IADD3 R12, P0, R16, R75, RZ ;  /* 0x0000004b100c7210 */ /* 0x008fca0007f1e0ff */
[----:B------:R-:W3:Y:S01]  /*22b90*/  LDC R21, c[0x0][0x278] ;  /* 0x00009e00ff157b82 */ /* 0x000ee20000000800 */
[----:B----4-:R-:W-:Y:S02]  /*22ba0*/  LEA.HI R14, R196, 0x16e, RZ, 0x1a ;  /* 0x0000016ec40e7811 */ /* 0x010fe400078fd0ff */
[----:B------:R-:W-:-:S05]  /*22bb0*/  LEA.HI.X.SX32 R13, R16, R71, 0x1, P0 ;  /* 0x00000047100d7211 */ /* 0x000fca00000f0eff */
[----:B------:R-:W4:Y:S01]  /*22bc0*/  LDC R15, c[0x0][0x278] ;  /* 0x00009e00ff0f7b82 */ /* 0x000f220000000800 */
[----:B-1----:R-:W-:Y:S01]  /*22bd0*/  IADD3 R2, P0, R0, R75, RZ ;  /* 0x0000004b00027210 */ /* 0x002fe20007f1e0ff */
[----:B------:R-:W-:-:S03]  /*22be0*/  IMAD R14, R14, R7, RZ ;  /* 0x000000070e0e7224 */ /* 0x000fc600078e02ff */
[----:B------:R-:W-:-:S03]  /*22bf0*/  LEA.HI.X.SX32 R3, R0, R71, 0x1, P0 ;  /* 0x0000004700037211 */ /* 0x000fc600000f0eff */
[----:B------:R-:W1:Y:S01]  /*22c00*/  LDC R7, c[0x0][0x278] ;  /* 0x00009e00ff077b82 */ /* 0x000e620000000800 */
[----:B--2---:R-:W-:Y:S01]  /*22c10*/  IMAD R0, R17, 0x4, R0 ;  /* 0x0000000411007824 */ /* 0x004fe200078e0200 */
[----:B------:R2:W-:Y:S06]  /*22c20*/  STG.E.U8 desc[UR60][R8.64], R100 ;  /* 0x0000006408007986 */ /* 0x0005ec000c10113c */
[----:B------:R-:W3:Y:S01]  /*22c30*/  LDC R17, c[0x0][0x278] ;  /* 0x00009e00ff117b82 */ /* 0x000ee20000000800 */
[----:B------:R0:W-:Y:S01]  /*22c40*/  STG.E.U8 desc[UR60][R10.64], R86 ;  /* 0x000000560a007986 */ /* 0x0001e2000c10113c */
[----:B--2---:R-:W-:-:S06]  /*22c50*/  IADD3 R8, P0, R14, R75, RZ ;  /* 0x0000004b0e087210 */ /* 0x004fcc0007f1e0ff */
[----:B------:R-:W2:Y:S01]  /*22c60*/  LDC R25, c[0x0][0x278] ;  /* 0x00009e00ff197b82 */ /* 0x000ea20000000800 */
[----:B------:R-:W-:Y:S01]  /*22c70*/  LEA.HI.X.SX32 R9, R14, R71, 0x1, P0 ;  /* 0x000000470e097211 */ /* 0x000fe200000f0eff */
[----:B0-----:R-:W-:Y:S01]  /*22c80*/  IMAD R14, R19, 0x2, R0 ;  /* 0x00000002130e7824 */ /* 0x001fe200078e0200 */
[----:B------:R-:W-:-:S05]  /*22c90*/  IADD3 R10, P0, R0, R75, RZ ;  /* 0x0000004b000a7210 */ /* 0x000fca0007f1e0ff */
[----:B------:R-:W0:Y:S01]  /*22ca0*/  LDC R19, c[0x0][0x278] ;  /* 0x00009e00ff137b82 */ /* 0x000e220000000800 */
[----:B------:R1:W-:Y:S01]  /*22cb0*/  STG.E.U8 desc[UR60][R12.64], R72 ;  /* 0x000000480c007986 */ /* 0x0003e2000c10113c */
[----:B------:R-:W-:Y:S01]  /*22cc0*/  LEA.HI.X.SX32 R11, R0, R71, 0x1, P0 ;  /* 0x00000047000b7211 */ /* 0x000fe200000f0eff */
[----:B----4-:R-:W-:Y:S02]  /*22cd0*/  IMAD R0, R15, 0x2, R14 ;  /* 0x000000020f007824 */ /* 0x010fe400078e020e */
[----:B------:R4:W-:Y:S02]  /*22ce0*/  STG.E.U8 desc[UR60][R2.64], R91 ;  /* 0x0000005b02007986 */ /* 0x0009e4000c10113c */
[----:B-1----:R-:W-:Y:S02]  /*22cf0*/  IMAD R16, R7, 0x2, R0 ;  /* 0x0000000207107824 */ /* 0x002fe400078e0200 */
[----:B------:R-:W1:Y:S01]  /*22d00*/  LDC R7, c[0x0][0x278] ;  /* 0x00009e00ff077b82 */ /* 0x000e620000000800 */
[----:B------:R-:W-:-:S04]  /*22d10*/  IADD3 R12, P0, R14, R75, RZ ;  /* 0x0000004b0e0c7210 */ /* 0x000fc80007f1e0ff */
[----:B------:R-:W-:Y:S02]  /*22d20*/  LEA.HI.X.SX32 R13, R14, R71, 0x1, P0 ;  /* 0x000000470e0d7211 */ /* 0x000fe400000f0eff */
[----:B----4-:R-:W-:-:S04]  /*22d30*/  IADD3 R2, P0, R0, R75, RZ ;  /* 0x0000004b00027210 */ /* 0x010fc80007f1e0ff */
[----:B------:R-:W-:Y:S01]  /*22d40*/  LEA.HI.X.SX32 R3, R0, R71, 0x1, P0 ;  /* 0x0000004700037211 */ /* 0x000fe200000f0eff */
[----:B---3--:R-:W-:Y:S01]  /*22d50*/  IMAD R0, R17, 0x2, R16 ;  /* 0x0000000211007824 */ /* 0x008fe200078e0210 */
[C---:B------:R-:W-:Y:S01]  /*22d60*/  IADD3 R14, P0, R16.reuse, R75, RZ ;  /* 0x0000004b100e7210 */ /* 0x040fe20007f1e0ff */
[----:B------:R-:W3:Y:S01]  /*22d70*/  LDC R17, c[0x0][0x278] ;  /* 0x00009e00ff117b82 */ /* 0x000ee20000000800 */
[----:B------:R4:W-:Y:S02]  /*22d80*/  STG.E.U8 desc[UR60][R8.64], R95 ;  /* 0x0000005f08007986 */ /* 0x0009e4000c10113c */
[----:B------:R-:W-:Y:S01]  /*22d90*/  LEA.HI.X.SX32 R15, R16, R71, 0x1, P0 ;  /* 0x00000047100f7211 */ /* 0x000fe200000f0eff */
[----:B------:R-:W-:Y:S01]  /*22da0*/  IMAD R16, R21, 0x2, R0 ;  /* 0x0000000215107824 */ /* 0x000fe200078e0200 */
[----:B------:R2:W-:Y:S03]  /*22db0*/  STG.E.U8 desc[UR60][R10.64], R85 ;  /* 0x000000550a007986 */ /* 0x0005e6000c10113c */
[----:B------:R-:W3:Y:S01]  /*22dc0*/  LDC R21, c[0x0][0x278] ;  /* 0x00009e00ff157b82 */ /* 0x000ee20000000800 */
[----:B------:R-:W-:Y:S01]  /*22dd0*/  STG.E.U8 desc[UR60][R12.64], R89 ;  /* 0x000000590c007986 */ /* 0x000fe2000c10113c */
[----:B0-----:R-:W-:-:S03]  /*22de0*/  IMAD R18, R19, 0x2, R16 ;  /* 0x0000000213127824 */ /* 0x001fc600078e0210 */
[----:B------:R0:W-:Y:S01]  /*22df0*/  STG.E.U8 desc[UR60][R2.64], R92 ;  /* 0x0000005c02007986 */ /* 0x0001e2000c10113c */
[C---:B----4-:R-:W-:Y:S02]  /*22e00*/  IADD3 R8, P0, R0.reuse, R75, RZ ;  /* 0x0000004b00087210 */ /* 0x050fe40007f1e0ff */
[----:B------:R-:W4:Y:S02]  /*22e10*/  LDC R19, c[0x0][0x278] ;  /* 0x00009e00ff137b82 */ /* 0x000f240000000800 */
[----:B------:R-:W-:Y:S02]  /*22e20*/  LEA.HI.X.SX32 R9, R0, R71, 0x1, P0 ;  /* 0x0000004700097211 */ /* 0x000fe400000f0eff */
[-C--:B--2---:R-:W-:Y:S02]  /*22e30*/  IADD3 R10, P0, R16, R75.reuse, RZ ;  /* 0x0000004b100a7210 */ /* 0x084fe40007f1e0ff */
[----:B0-----:R-:W-:Y:S02]  /*22e40*/  LEA.HI R3, R196, 0x17e, RZ, 0x1a ;  /* 0x0000017ec4037811 */ /* 0x001fe400078fd0ff */
[----:B------:R-:W-:-:S03]  /*22e50*/  IADD3 R12, P3, R18, R75, RZ ;  /* 0x0000004b120c7210 */ /* 0x000fc60007f7e0ff */
[----:B------:R-:W-:Y:S01]  /*22e60*/  IMAD R0, R3, R20, RZ ;  /* 0x0000001403007224 */ /* 0x000fe200078e02ff */
[-C--:B------:R-:W-:Y:S01]  /*22e70*/  LEA.HI.X.SX32 R11, R16, R71.reuse, 0x1, P0 ;  /* 0x00000047100b7211 */ /* 0x080fe200000f0eff */
[----:B------:R0:W-:Y:S01]  /*22e80*/  STG.E.U8 desc[UR60][R14.64], R74 ;  /* 0x0000004a0e007986 */ /* 0x0001e2000c10113c */
[----:B------:R-:W-:Y:S01]  /*22e90*/  LEA.HI.X.SX32 R13, R18, R71, 0x1, P3 ;  /* 0x00000047120d7211 */ /* 0x000fe200018f0eff */
[----:B-1----:R-:W-:Y:S01]  /*22ea0*/  IMAD R18, R7, 0x4, R18 ;  /* 0x0000000407127824 */ /* 0x002fe200078e0212 */
[C---:B------:R-:W-:Y:S01]  /*22eb0*/  IADD3 R2, P0, R0.reuse, R75, RZ ;  /* 0x0000004b00027210 */ /* 0x040fe20007f1e0ff */
[----:B------:R-:W1:Y:S03]  /*22ec0*/  LDC R7, c[0x0][0x278] ;  /* 0x00009e00ff077b82 */ /* 0x000e660000000800 */
[----:B------:R-:W-:Y:S01]  /*22ed0*/  LEA.HI.X.SX32 R3, R0, R71, 0x1, P0 ;  /* 0x0000004700037211 */ /* 0x000fe200000f0eff */
[----:B---3--:R-:W-:Y:S01]  /*22ee0*/  IMAD R0, R17, 0x2, R18 ;  /* 0x0000000211007824 */ /* 0x008fe200078e0212 */
[----:B------:R2:W-:Y:S03]  /*22ef0*/  STG.E.U8 desc[UR60][R8.64], R79 ;  /* 0x0000004f08007986 */ /* 0x0005e6000c10113c */
[----:B0-----:R-:W-:Y:S01]  /*22f00*/  IMAD R14, R21, 0x2, R0 ;  /* 0x00000002150e7824 */ /* 0x001fe200078e0200 */
[----:B------:R0:W-:Y:S01]  /*22f10*/  STG.E.U8 desc[UR60][R10.64], R88 ;  /* 0x000000580a007986 */ /* 0x0001e2000c10113c */
[----:B------:R-:W3:Y:S03]  /*22f20*/  LDC R20, c[0x0][0x278] ;  /* 0x00009e00ff147b82 */ /* 0x000ee60000000800 */
[----:B------:R4:W-:Y:S01]  /*22f30*/  STG.E.U8 desc[UR60][R12.64], R73 ;  /* 0x000000490c007986 */ /* 0x0009e2000c10113c */
[----:B--2---:R-:W-:-:S04]  /*22f40*/  IADD3 R8, P0, R18, R75, RZ ;  /* 0x0000004b12087210 */ /* 0x004fc80007f1e0ff */
[----:B------:R-:W2:Y:S01]  /*22f50*/  LDC R17, c[0x0][0x278] ;  /* 0x00009e00ff117b82 */ /* 0x000ea20000000800 */
[----:B0-----:R-:W-:Y:S02]  /*22f60*/  IADD3 R10, P3, R0, R75, RZ ;  /* 0x0000004b000a7210 */ /* 0x001fe40007f7e0ff */
[-C--:B------:R-:W-:Y:S02]  /*22f70*/  LEA.HI.X.SX32 R9, R18, R71.reuse, 0x1, P0 ;  /* 0x0000004712097211 */ /* 0x080fe400000f0eff */
[----:B------:R-:W-:Y:S01]  /*22f80*/  LEA.HI.X.SX32 R11, R0, R71, 0x1, P3 ;  /* 0x00000047000b7211 */ /* 0x000fe200018f0eff */
[----:B----4-:R-:W-:Y:S01]  /*22f90*/  IMAD R0, R19, 0x2, R14 ;  /* 0x0000000213007824 */ /* 0x010fe200078e020e */
[C---:B------:R-:W-:Y:S01]  /*22fa0*/  IADD3 R12, P0, R14.reuse, R75, RZ ;  /* 0x0000004b0e0c7210 */ /* 0x040fe20007f1e0ff */
[----:B------:R0:W-:Y:S01]  /*22fb0*/  STG.E.U8 desc[UR60][R2.64], R94 ;  /* 0x0000005e02007986 */ /* 0x0001e2000c10113c */
[----:B------:R-:W4:Y:S02]  /*22fc0*/  LDC R19, c[0x0][0x278] ;  /* 0x00009e00ff137b82 */ /* 0x000f240000000800 */
[----:B------:R-:W-:-:S02]  /*22fd0*/  LEA.HI.X.SX32 R13, R14, R71, 0x1, P0 ;  /* 0x000000470e0d7211 */ /* 0x000fc400000f0eff */
[----:B------:R-:W-:-:S04]  /*22fe0*/  IADD3 R14, P0, R0, R75, RZ ;  /* 0x0000004b000e7210 */ /* 0x000fc80007f1e0ff */
[----:B------:R-:W-:Y:S01]  /*22ff0*/  LEA.HI.X.SX32 R15, R0, R71, 0x1, P0 ;  /* 0x00000047000f7211 */ /* 0x000fe200000f0eff */
[----:B-1----:R-:W-:Y:S01]  /*23000*/  IMAD R0, R7, 0x2, R0 ;  /* 0x0000000207007824 */ /* 0x002fe200078e0200 */
[----:B------:R-:W1:Y:S08]  /*23010*/  LDC R21, c[0x0][0x278] ;  /* 0x00009e00ff157b82 */ /* 0x000e700000000800 */
[----:B------:R-:W2:Y:S01]  /*23020*/  LDC R7, c[0x0][0x278] ;  /* 0x00009e00ff077b82 */ /* 0x000ea20000000800 */
[----:B------:R-:W-:Y:S01]  /*23030*/  IMAD R16, R23, 0x2, R0 ;  /* 0x0000000217107824 */ /* 0x000fe200078e0200 */
[----:B0-----:R-:W-:-:S02]  /*23040*/  LEA.HI R3, R196, 0x18e, RZ, 0x1a ;  /* 0x0000018ec4037811 */ /* 0x001fc400078fd0ff */
[C---:B------:R-:W-:Y:S01]  /*23050*/  IADD3 R2, P0, R0.reuse, R75, RZ ;  /* 0x0000004b00027210 */ /* 0x040fe20007f1e0ff */
[----:B------:R-:W-:Y:S01]  /*23060*/  IMAD R18, R25, 0x2, R16 ;  /* 0x0000000219127824 */ /* 0x000fe200078e0210 */
[----:B------:R-:W-:Y:S01]  /*23070*/  STG.E.U8 desc[UR60][R8.64], R103 ;  /* 0x0000006708007986 */ /* 0x000fe2000c10113c */
[----:B---3--:R-:W-:Y:S01]  /*23080*/  IMAD R20, R3, R20, RZ ;  /* 0x0000001403147224 */ /* 0x008fe200078e02ff */
[----:B------:R-:W-:Y:S01]  /*23090*/  LEA.HI.X.SX32 R3, R0, R71, 0x1, P0 ;  /* 0x0000004700037211 */ /* 0x000fe200000f0eff */
[----:B------:R-:W0:Y:S01]  /*230a0*/  LDC R23, c[0x0][0x278] ;  /* 0x00009e00ff177b82 */ /* 0x000e220000000800 */
[----:B------:R3:W-:Y:S04]  /*230b0*/  STG.E.U8 desc[UR60][R10.64], R106 ;  /* 0x0000006a0a007986 */ /* 0x0007e8000c10113c */
[----:B------:R-:W0:Y:S01]  /*230c0*/  LDS.128 R24, [R6] ;  /* 0x0000000006187984 */ /* 0x000e220000000c00 */
[----:B---3--:R-:W-:-:S04]  /*230d0*/  IADD3 R10, P0, R18, R75, RZ ;  /* 0x0000004b120a7210 */ /* 0x008fc80007f1e0ff */
[----:B------:R-:W-:Y:S01]  /*230e0*/  LEA.HI.X.SX32 R11, R18, R71, 0x1, P0 ;  /* 0x00000047120b7211 */ /* 0x000fe200000f0eff */
[----:B--2---:R-:W-:Y:S02]  /*230f0*/  IMAD R18, R7, 0x4, R18 ;  /* 0x0000000407127824 */ /* 0x004fe400078e0212 */
[----:B------:R-:W2:Y:S01]  /*23100*/  LDC R7, c[0x0][0x278] ;  /* 0x00009e00ff077b82 */ /* 0x000ea20000000800 */
[C---:B------:R-:W-:Y:S01]  /*23110*/  IADD3 R8, P3, R16.reuse, R75, RZ ;  /* 0x0000004b10087210 */ /* 0x040fe20007f7e0ff */
[----:B------:R-:W-:Y:S01]  /*23120*/  IMAD R0, R17, 0x2, R18 ;  /* 0x0000000211007824 */ /* 0x000fe200078e0212 */
[----:B------:R-:W-:Y:S02]  /*23130*/  STG.E.U8 desc[UR60][R12.64], R109 ;  /* 0x0000006d0c007986 */ /* 0x000fe4000c10113c */
[----:B------:R-:W-:Y:S02]  /*23140*/  LEA.HI.X.SX32 R9, R16, R71, 0x1, P3 ;  /* 0x0000004710097211 */ /* 0x000fe400018f0eff */
[----:B------:R3:W-:Y:S01]  /*23150*/  STG.E.U8 desc[UR60][R14.64], R113 ;  /* 0x000000710e007986 */ /* 0x0007e2000c10113c */
[----:B------:R-:W0:Y:S01]  /*23160*/  LDC R17, c[0x0][0x278] ;  /* 0x00009e00ff117b82 */ /* 0x000e220000000800 */
[----:B----4-:R-:W-:-:S02]  /*23170*/  IMAD R16, R19, 0x2, R0 ;  /* 0x0000000213107824 */ /* 0x010fc400078e0200 */
[----:B------:R4:W-:Y:S05]  /*23180*/  STG.E.U8 desc[UR60][R2.64], R99 ;  /* 0x0000006302007986 */ /* 0x0009ea000c10113c */
[----:B------:R-:W0:Y:S01]  /*23190*/  LDC R19, c[0x0][0x278] ;  /* 0x00009e00ff137b82 */ /* 0x000e220000000800 */
[----:B---3--:R-:W-:-:S04]  /*231a0*/  IADD3 R14, P0, R18, R75, RZ ;  /* 0x0000004b120e7210 */ /* 0x008fc80007f1e0ff */
[----:B------:R-:W-:Y:S01]  /*231b0*/  LEA.HI.X.SX32 R15, R18, R71, 0x1, P0 ;  /* 0x00000047120f7211 */ /* 0x000fe200000f0eff */
[----:B-1----:R-:W-:Y:S01]  /*231c0*/  IMAD R18, R21, 0x2, R16 ;  /* 0x0000000215127824 */ /* 0x002fe200078e0210 */
[C---:B----4-:R-:W-:Y:S01]  /*231d0*/  IADD3 R2, P0, R0.reuse, R75, RZ ;  /* 0x0000004b00027210 */ /* 0x050fe20007f1e0ff */
[----:B------:R-:W-:Y:S01]  /*231e0*/  STG.E.U8 desc[UR60][R8.64], R101 ;  /* 0x0000006508007986 */ /* 0x000fe2000c10113c */
[----:B------:R-:W1:Y:S02]  /*231f0*/  LDC R21, c[0x0][0x278] ;  /* 0x00009e00ff157b82 */ /* 0x000e640000000800 */
[----:B------:R-:W-:Y:S01]  /*23200*/  LEA.HI.X.SX32 R3, R0, R71, 0x1, P0 ;  /* 0x0000004700037211 */ /* 0x000fe200000f0eff */
[----:B------:R3:W-:Y:S01]  /*23210*/  STG.E.U8 desc[UR60][R10.64], R105 ;  /* 0x000000690a007986 */ /* 0x0007e2000c10113c */
[-C--:B------:R-:W-:Y:S02]  /*23220*/  IADD3 R12, P3, R20, R75.reuse, RZ ;  /* 0x0000004b140c7210 */ /* 0x080fe40007f7e0ff */
[----:B---3--:R-:W-:-:S04]  /*23230*/  IADD3 R10, P0, R18, R75, RZ ;  /* 0x0000004b120a7210 */ /* 0x008fc80007f1e0ff */
[-C--:B------:R-:W-:Y:S01]  /*23240*/  LEA.HI.X.SX32 R11, R18, R71.reuse, 0x1, P0 ;  /* 0x00000047120b7211 */ /* 0x080fe200000f0eff */
[----:B--2---:R-:W-:Y:S02]  /*23250*/  IMAD R18, R7, 0x2, R18 ;  /* 0x0000000207127824 */ /* 0x004fe400078e0212 */
[----:B------:R-:W2:Y:S01]  /*23260*/  LDC R7, c[0x0][0x278] ;  /* 0x00009e00ff077b82 */ /* 0x000ea20000000800 */
[----:B------:R-:W-:Y:S01]  /*23270*/  LEA.HI.X.SX32 R13, R20, R71, 0x1, P3 ;  /* 0x00000047140d7211 */ /* 0x000fe200018f0eff */
[----:B0-----:R-:W-:Y:S01]  /*23280*/  IMAD R0, R23, 0x2, R18 ;  /* 0x0000000217007824 */ /* 0x001fe200078e0212 */
[----:B------:R-:W-:-:S03]  /*23290*/  IADD3 R8, P3, R16, R75, RZ ;  /* 0x0000004b10087210 */ /* 0x000fc60007f7e0ff */
[----:B------:R0:W-:Y:S02]  /*232a0*/  STG.E.U8 desc[UR60][R12.64], R107 ;  /* 0x0000006b0c007986 */ /* 0x0001e4000c10113c */
[----:B------:R-:W3:Y:S01]  /*232b0*/  LDC R23, c[0x0][0x278] ;  /* 0x00009e00ff177b82 */ /* 0x000ee20000000800 */
[----:B------:R-:W-:Y:S01]  /*232c0*/  LEA.HI.X.SX32 R9, R16, R71, 0x1, P3 ;  /* 0x0000004710097211 */ /* 0x000fe200018f0eff */
[----:B------:R4:W-:Y:S01]  /*232d0*/  STG.E.U8 desc[UR60][R14.64], R98 ;  /* 0x000000620e007986 */ /* 0x0009e2000c10113c */
[----:B------:R-:W-:-:S03]  /*232e0*/  LEA.HI R16, R196, 0x19e, RZ, 0x1a ;  /* 0x0000019ec4107811 */ /* 0x000fc600078fd0ff */
[----:B------:R1:W-:Y:S02]  /*232f0*/  STG.E.U8 desc[UR60][R2.64], R102 ;  /* 0x0000006602007986 */ /* 0x0003e4000c10113c */
[----:B------:R-:W3:Y:S01]  /*23300*/  LDC R20, c[0x0][0x278] ;  /* 0x00009e00ff147b82 */ /* 0x000ee20000000800 */
[----:B0-----:R-:W-:Y:S01]  /*23310*/  IADD3 R12, P0, R18, R75, RZ ;  /* 0x0000004b120c7210 */ /* 0x001fe20007f1e0ff */
[----:B----4-:R-:W-:-:S06]  /*23320*/  IMAD R14, R17, 0x2, R0 ;  /* 0x00000002110e7824 */ /* 0x010fcc00078e0200 */
[----:B------:R-:W0:Y:S01]  /*23330*/  LDC R17, c[0x0][0x278] ;  /* 0x00009e00ff117b82 */ /* 0x000e220000000800 */
[----:B------:R4:W-:Y:S01]  /*23340*/  STG.E.U8 desc[UR60][R8.64], R104 ;  /* 0x0000006808007986 */ /* 0x0009e2000c10113c */
[----:B------:R-:W-:Y:S01]  /*23350*/  LEA.HI.X.SX32 R13, R18, R71, 0x1, P0 ;  /* 0x00000047120d7211 */ /* 0x000fe200000f0eff */
[----:B------:R-:W-:Y:S01]  /*23360*/  IMAD R16, R16, R19, RZ ;  /* 0x0000001310107224 */ /* 0x000fe200078e02ff */
[C---:B-1----:R-:W-:Y:S01]  /*23370*/  IADD3 R2, P3, R0.reuse, R75, RZ ;  /* 0x0000004b00027210 */ /* 0x042fe20007f7e0ff */
[----:B------:R1:W-:Y:S03]  /*23380*/  STG.E.U8 desc[UR60][R10.64], R108 ;  /* 0x0000006c0a007986 */ /* 0x0003e6000c10113c */
[----:B------:R-:W0:Y:S01]  /*23390*/  LDC R19, c[0x0][0x278] ;  /* 0x00009e00ff137b82 */ /* 0x000e220000000800 */
[----:B------:R-:W-:Y:S02]  /*233a0*/  LEA.HI.X.SX32 R3, R0, R71, 0x1, P3 ;  /* 0x0000004700037211 */ /* 0x000fe400018f0eff */
[----:B----4-:R-:W-:Y:S01]  /*233b0*/  IADD3 R8, P0, R14, R75, RZ ;  /* 0x0000004b0e087210 */ /* 0x010fe20007f1e0ff */
[----:B------:R-:W-:-:S04]  /*233c0*/  IMAD R0, R21, 0x4, R14 ;  /* 0x0000000415007824 */ /* 0x000fc800078e020e */
[----:B------:R-:W4:Y:S01]  /*233d0*/  LDC R21, c[0x0][0x278] ;  /* 0x00009e00ff157b82 */ /* 0x000f220000000800 */
[----:B------:R-:W-:Y:S02]  /*233e0*/  LEA.HI.X.SX32 R9, R14, R71, 0x1, P0 ;  /* 0x000000470e097211 */ /* 0x000fe400000f0eff */
[----:B-1----:R-:W-:-:S04]  /*233f0*/  IADD3 R10, P0, R16, R75, RZ ;  /* 0x0000004b100a7210 */ /* 0x002fc80007f1e0ff */
[----:B------:R-:W-:Y:S01]  /*23400*/  LEA.HI.X.SX32 R11, R16, R71, 0x1, P0 ;  /* 0x00000047100b7211 */ /* 0x000fe200000f0eff */
[----:B--2---:R-:W-:Y:S01]  /*23410*/  IMAD R16, R7, 0x2, R0 ;  /* 0x0000000207107824 */ /* 0x004fe200078e0200 */
[C---:B------:R-:W-:Y:S01]  /*23420*/  IADD3 R14, P0, R0.reuse, R75, RZ ;  /* 0x0000004b000e7210 */ /* 0x040fe20007f1e0ff */
[----:B------:R-:W1:Y:S01]  /*23430*/  LDC R7, c[0x0][0x278] ;  /* 0x00009e00ff077b82 */ /* 0x000e620000000800 */
[----:B------:R-:W-:Y:S02]  /*23440*/  STG.E.U8 desc[UR60][R12.64], R97 ;  /* 0x000000610c007986 */ /* 0x000fe4000c10113c */
[----:B------:R-:W-:Y:S01]  /*23450*/  LEA.HI.X.SX32 R15, R0, R71, 0x1, P0 ;  /* 0x00000047000f7211 */ /* 0x000fe200000f0eff */
[----:B---3--:R-:W-:Y:S01]  /*23460*/  IMAD R0, R23, 0x2, R16 ;  /* 0x0000000217007824 */ /* 0x008fe200078e0210 */
[----:B------:R2:W-:Y:S03]  /*23470*/  STG.E.U8 desc[UR60][R2.64], R68 ;  /* 0x0000004402007986 */ /* 0x0005e6000c10113c */
[----:B------:R-:W3:Y:S01]  /*23480*/  LDC R18, c[0x0][0x278] ;  /* 0x00009e00ff127b82 */ /* 0x000ee20000000800 */
[----:B------:R0:W-:Y:S01]  /*23490*/  STG.E.U8 desc[UR60][R8.64], R69 ;  /* 0x0000004508007986 */ /* 0x0001e2000c10113c */
[----:B--2---:R-:W-:-:S04]  /*234a0*/  IADD3 R2, P0, R16, R75, RZ ;  /* 0x0000004b10027210 */ /* 0x004fc80007f1e0ff */
[----:B------:R-:W-:Y:S01]  /*234b0*/  LEA.HI.X.SX32 R3, R16, R71, 0x1, P0 ;  /* 0x0000004710037211 */ /* 0x000fe200000f0eff */
[----:B0-----:R-:W-:Y:S01]  /*234c0*/  IMAD R16, R17, 0x2, R0 ;  /* 0x0000000211107824 */ /* 0x001fe200078e0200 */
[C---:B------:R-:W-:Y:S01]  /*234d0*/  IADD3 R8, P0, R0.reuse, R75, RZ ;  /* 0x0000004b00087210 */ /* 0x040fe20007f1e0ff */
[----:B------:R-:W0:Y:S03]  /*234e0*/  LDC R17, c[0x0][0x278] ;  /* 0x00009e00ff117b82 */ /* 0x000e260000000800 */
[----:B------:R-:W-:Y:S01]  /*234f0*/  LEA.HI.X.SX32 R9, R0, R71, 0x1, P0 ;  /* 0x0000004700097211 */ /* 0x000fe200000f0eff */
[----:B------:R-:W-:Y:S01]  /*23500*/  IMAD R0, R19, 0x2, R16 ;  /* 0x0000000213007824 */ /* 0x000fe200078e0210 */
[C---:B------:R-:W-:Y:S01]  /*23510*/  IADD3 R12, P0, R16.reuse, R75, RZ ;  /* 0x0000004b100c7210 */ /* 0x040fe20007f1e0ff */
[----:B------:R2:W-:Y:S02]  /*23520*/  STG.E.U8 desc[UR60][R10.64], R70 ;  /* 0x000000460a007986 */ /* 0x0005e4000c10113c */
[----:B------:R-:W0:Y:S01]  /*23530*/  LDC R19, c[0x0][0x278] ;  /* 0x00009e00ff137b82 */ /* 0x000e220000000800 */
[----:B------:R-:W-:Y:S01]  /*23540*/  LEA.HI.X.SX32 R13, R16, R71, 0x1, P0 ;  /* 0x00000047100d7211 */ /* 0x000fe200000f0eff */
[----:B------:R4:W-:Y:S04]  /*23550*/  STG.E.U8 desc[UR60][R14.64], R115 ;  /* 0x000000730e007986 */ /* 0x0009e8000c10113c */
[----:B------:R1:W-:Y:S01]  /*23560*/  STG.E.U8 desc[UR60][R2.64], R119 ;  /* 0x0000007702007986 */ /* 0x0003e2000c10113c */
[----:B--2---:R-:W-:Y:S01]  /*23570*/  IADD3 R10, P0, R0, R75, RZ ;  /* 0x0000004b000a7210 */ /* 0x004fe20007f1e0ff */
[----:B----4-:R-:W-:-:S03]  /*23580*/  IMAD R14, R21, 0x2, R0 ;  /* 0x00000002150e7824 */ /* 0x010fc600078e0200 */
[----:B------:R-:W-:Y:S01]  /*23590*/  LEA.HI.X.SX32 R11, R0, R71, 0x1, P0 ;  /* 0x00000047000b7211 */ /* 0x000fe200000f0eff */
[----:B------:R-:W2:Y:S01]  /*235a0*/  LDC R21, c[0x0][0x278] ;  /* 0x00009e00ff157b82 */ /* 0x000ea20000000800 */
[----:B-1----:R-:W-:Y:S01]  /*235b0*/  IMAD R0, R7, 0x2, R14 ;  /* 0x0000000207007824 */ /* 0x002fe200078e020e */
[----:B------:R-:W-:Y:S01]  /*235c0*/  IADD3 R2, P0, R14, R75, RZ ;  /* 0x0000004b0e027210 */ /* 0x000fe20007f1e0ff */
[----:B------:R1:W-:Y:S01]  /*235d0*/  STG.E.U8 desc[UR60][R8.64], R122 ;  /* 0x0000007a08007986 */ /* 0x0003e2000c10113c */
[----:B------:R-:W-:Y:S02]  /*235e0*/  LEA.HI R23, R196, 0x1ae, RZ, 0x1a ;  /* 0x000001aec4177811 */ /* 0x000fe400078fd0ff */
[----:B------:R-:W-:Y:S02]  /*235f0*/  LEA.HI.X.SX32 R3, R14, R71, 0x1, P0 ;  /* 0x000000470e037211 */ /* 0x000fe400000f0eff */
[----:B------:R-:W4:Y:S01]  /*23600*/  LDC R7, c[0x0][0x278] ;  /* 0x00009e00ff077b82 */ /* 0x000f220000000800 */
[----:B---3--:R-:W-:Y:S01]  /*23610*/  IMAD R16, R23, R18, RZ ;  /* 0x0000001217107224 */ /* 0x008fe200078e02ff */
[----:B-1----:R-:W-:-:S06]  /*23620*/  IADD3 R8, P0, R0, R75, RZ ;  /* 0x0000004b00087210 */ /* 0x002fcc0007f1e0ff */
[----:B------:R-:W1:Y:S01]  /*23630*/  LDC R23, c[0x0][0x278] ;  /* 0x00009e00ff177b82 */ /* 0x000e620000000800 */
[----:B------:R-:W-:Y:S01]  /*23640*/  LEA.HI.X.SX32 R9, R0, R71, 0x1, P0 ;  /* 0x0000004700097211 */ /* 0x000fe200000f0eff */
[----:B0-----:R-:W-:-:S06]  /*23650*/  IMAD R0, R17, 0x4, R0 ;  /* 0x0000000411007824 */ /* 0x001fcc00078e0200 */
[----:B------:R-:W0:Y:S01]  /*23660*/  LDC R17, c[0x0][0x278] ;  /* 0x00009e00ff117b82 */ /* 0x000e220000000800 */
[C---:B------:R-:W-:Y:S01]  /*23670*/  IADD3 R14, P3, R16.reuse, R75, RZ ;  /* 0x0000004b100e7210 */ /* 0x040fe20007f7e0ff */
[----:B------:R3:W-:Y:S03]  /*23680*/  STG.E.U8 desc[UR60][R12.64], R125 ;  /* 0x0000007d0c007986 */ /* 0x0007e6000c10113c */
[----:B------:R-:W-:Y:S01]  /*23690*/  LEA.HI.X.SX32 R15, R16, R71, 0x1, P3 ;  /* 0x00000047100f7211 */ /* 0x000fe200018f0eff */
[----:B------:R-:W-:Y:S02]  /*236a0*/  IMAD R16, R19, 0x2, R0 ;  /* 0x0000000213107824 */ /* 0x000fe400078e0200 */
[----:B------:R-:W1:Y:S01]  /*236b0*/  LDC R19, c[0x0][0x278] ;  /* 0x00009e00ff137b82 */ /* 0x000e620000000800 */
[----:B------:R2:W-:Y:S01]  /*236c0*/  STG.E.U8 desc[UR60][R10.64], R111 ;  /* 0x0000006f0a007986 */ /* 0x0005e2000c10113c */
[----:B---3--:R-:W-:-:S06]  /*236d0*/  IADD3 R12, P0, R0, R75, RZ ;  /* 0x0000004b000c7210 */ /* 0x008fcc0007f1e0ff */
[----:B------:R-:W3:Y:S01]  /*236e0*/  LDC R18, c[0x0][0x278] ;  /* 0x00009e00ff127b82 */ /* 0x000ee20000000800 */
[----:B------:R-:W-:Y:S01]  /*236f0*/  LEA.HI.X.SX32 R13, R0, R71, 0x1, P0 ;  /* 0x00000047000d7211 */ /* 0x000fe200000f0eff */
[----:B--2---:R-:W-:Y:S01]  /*23700*/  IMAD R0, R21, 0x2, R16 ;  /* 0x0000000215007824 */ /* 0x004fe200078e0210 */
[C---:B------:R-:W-:Y:S01]  /*23710*/  IADD3 R10, P0, R16.reuse, R75, RZ ;  /* 0x0000004b100a7210 */ /* 0x040fe20007f1e0ff */
[----:B------:R2:W-:Y:S03]  /*23720*/  STG.E.U8 desc[UR60][R2.64], R64 ;  /* 0x0000004002007986 */ /* 0x0005e6000c10113c */
[----:B------:R-:W-:Y:S01]  /*23730*/  LEA.HI.X.SX32 R11, R16, R71, 0x1, P0 ;  /* 0x00000047100b7211 */ /* 0x000fe200000f0eff */
[----:B----4-:R-:W-:Y:S02]  /*23740*/  IMAD R16, R7, 0x2, R0 ;  /* 0x0000000207107824 */ /* 0x010fe400078e0200 */
[----:B------:R-:W4:Y:S01]  /*23750*/  LDC R7, c[0x0][0x278] ;  /* 0x00009e00ff077b82 */ /* 0x000f220000000800 */
[----:B------:R0:W-:Y:S01]  /*23760*/  STG.E.U8 desc[UR60][R8.64], R118 ;  /* 0x0000007608007986 */ /* 0x0001e2000c10113c */
[----:B--2---:R-:W-:-:S04]  /*23770*/  IADD3 R2, P0, R0, R75, RZ ;  /* 0x0000004b00027210 */ /* 0x004fc80007f1e0ff */
[----:B------:R-:W-:Y:S01]  /*23780*/  LEA.HI.X.SX32 R3, R0, R71, 0x1, P0 ;  /* 0x0000004700037211 */ /* 0x000fe200000f0eff */
[----:B0-----:R-:W-:Y:S01]  /*23790*/  IMAD R0, R17, 0x2, R16 ;  /* 0x0000000211007824 */ /* 0x001fe200078e0210 */
[C---:B------:R-:W-:Y:S01]  /*237a0*/  IADD3 R8, P0, R16.reuse, R75, RZ ;  /* 0x0000004b10087210 */ /* 0x040fe20007f1e0ff */
[----:B------:R1:W-:Y:S01]  /*237b0*/  STG.E.U8 desc[UR60][R14.64], R121 ;  /* 0x000000790e007986 */ /* 0x0003e2000c10113c */
[----:B------:R-:W0:Y:S02]  /*237c0*/  LDC R17, c[0x0][0x278] ;  /* 0x00009e00ff117b82 */ /* 0x000e240000000800 */
[----:B------:R-:W-:Y:S01]  /*237d0*/  LEA.HI.X.SX32 R9, R16, R71, 0x1, P0 ;  /* 0x0000004710097211 */ /* 0x000fe200000f0eff */
[----:B------:R2:W-:Y:S04]  /*237e0*/  STG.E.U8 desc[UR60][R12.64], R112 ;  /* 0x000000700c007986 */ /* 0x0005e8000c10113c */
[----:B------:R3:W-:Y:S01]  /*237f0*/  STG.E.U8 desc[UR60][R10.64], R116 ;  /* 0x000000740a007986 */ /* 0x0007e2000c10113c */
[----:B-1----:R-:W-:Y:S01]  /*23800*/  IMAD R14, R23, 0x2, R0 ;  /* 0x00000002170e7824 */ /* 0x002fe200078e0200 */
[----:B------:R-:W1:Y:S01]  /*23810*/  LDC R15, c[0x0][0x278] ;  /* 0x00009e00ff0f7b82 */ /* 0x000e620000000800 */
[----:B--2---:R-:W-:-:S04]  /*23820*/  IADD3 R12, P0, R0, R75, RZ ;  /* 0x0000004b000c7210 */ /* 0x004fc80007f1e0ff */
[----:B------:R-:W-:Y:S01]  /*23830*/  LEA.HI.X.SX32 R13, R0, R71, 0x1, P0 ;  /* 0x00000047000d7211 */ /* 0x000fe200000f0eff */
[----:B------:R-:W-:Y:S01]  /*23840*/  IMAD R0, R19, 0x2, R14 ;  /* 0x0000000213007824 */ /* 0x000fe200078e020e */
[----:B---3--:R-:W-:Y:S01]  /*23850*/  IADD3 R10, P0, R14, R75, RZ ;  /* 0x0000004b0e0a7210 */ /* 0x008fe20007f1e0ff */
[----:B------:R2:W-:Y:S01]  /*23860*/  STG.E.U8 desc[UR60][R2.64], R117 ;  /* 0x0000007502007986 */ /* 0x0005e2000c10113c */
[----:B------:R-:W-:Y:S01]  /*23870*/  LEA.HI R21, R196, 0x1be, RZ, 0x1a ;  /* 0x000001bec4157811 */ /* 0x000fe200078fd0ff */
[----:B------:R-:W3:Y:S01]  /*23880*/  LDC R19, c[0x0][0x278] ;  /* 0x00009e00ff137b82 */ /* 0x000ee20000000800 */
[----:B------:R-:W-:-:S03]  /*23890*/  LEA.HI.X.SX32 R11, R14, R71, 0x1, P0 ;  /* 0x000000470e0b7211 */ /* 0x000fc600000f0eff */
[----:B------:R-:W-:Y:S01]  /*238a0*/  IMAD R14, R21, R18, RZ ;  /* 0x00000012150e7224 */ /* 0x000fe200078e02ff */
[----:B------:R4:W-:Y:S03]  /*238b0*/  STG.E.U8 desc[UR60][R8.64], R120 ;  /* 0x0000007808007986 */ /* 0x0009e6000c10113c */
[----:B------:R-:W3:Y:S01]  /*238c0*/  LDC R21, c[0x0][0x278] ;  /* 0x00009e00ff157b82 */ /* 0x000ee20000000800 */
[----:B--2---:R-:W-:-:S04]  /*238d0*/  IADD3 R2, P0, R0, R75, RZ ;  /* 0x0000004b00027210 */ /* 0x004fc80007f1e0ff */
[----:B------:R-:W-:Y:S01]  /*238e0*/  LEA.HI.X.SX32 R3, R0, R71, 0x1, P0 ;  /* 0x0000004700037211 */ /* 0x000fe200000f0eff */
[----:B----4-:R-:W-:Y:S02]  /*238f0*/  IMAD R0, R7, 0x4, R0 ;  /* 0x0000000407007824 */ /* 0x010fe400078e0200 */
[----:B------:R-:W2:Y:S01]  /*23900*/  LDC R23, c[0x0][0x278] ;  /* 0x00009e00ff177b82 */ /* 0x000ea20000000800 */
[----:B------:R-:W-:-:S07]  /*23910*/  IADD3 R8, P0, R14, R75, RZ ;  /* 0x0000004b0e087210 */ /* 0x000fce0007f1e0ff */
[----:B------:R-:W4:Y:S01]  /*23920*/  LDC R7, c[0x0][0x278] ;  /* 0x00009e00ff077b82 */ /* 0x000f220000000800 */
[----:B------:R0:W-:Y:S01]  /*23930*/  STG.E.U8 desc[UR60][R12.64], R110 ;  /* 0x0000006e0c007986 */ /* 0x0001e2000c10113c */
[----:B------:R-:W-:Y:S01]  /*23940*/  LEA.HI.X.SX32 R9, R14, R71, 0x1, P0 ;  /* 0x000000470e097211 */ /* 0x000fe200000f0eff */
[----:B-1----:R-:W-:Y:S02]  /*23950*/  IMAD R16, R15, 0x2, R0 ;  /* 0x000000020f107824 */ /* 0x002fe400078e0200 */
[----:B------:R-:W-:Y:S03]  /*23960*/  STG.E.U8 desc[UR60][R10.64], R114 ;  /* 0x000000720a007986 */ /* 0x000fe6000c10113c */
[-C--:B------:R-:W-:Y:S02]  /*23970*/  IADD3 R14, P3, R16, R75.reuse, RZ ;  /* 0x0000004b100e7210 */ /* 0x080fe40007f7e0ff */
[----:B0-----:R-:W-:-:S04]  /*23980*/  IADD3 R12, P0, R0, R75, RZ ;  /* 0x0000004b000c7210 */ /* 0x001fc80007f1e0ff */
[-C--:B------:R-:W-:Y:S01]  /*23990*/  LEA.HI.X.SX32 R13, R0, R71.reuse, 0x1, P0 ;  /* 0x00000047000d7211 */ /* 0x080fe200000f0eff */
[----:B------:R-:W-:Y:S01]  /*239a0*/  IMAD R0, R17, 0x2, R16 ;  /* 0x0000000211007824 */ /* 0x000fe200078e0210 */
[----:B------:R0:W-:Y:S01]  /*239b0*/  STG.E.U8 desc[UR60][R2.64], R65 ;  /* 0x0000004102007986 */ /* 0x0001e2000c10113c */
[----:B------:R-:W-:Y:S01]  /*239c0*/  LEA.HI.X.SX32 R15, R16, R71, 0x1, P3 ;  /* 0x00000047100f7211 */ /* 0x000fe200018f0eff */
[----:B------:R-:W1:Y:S01]  /*239d0*/  LDC R17, c[0x0][0x278] ;  /* 0x00009e00ff117b82 */ /* 0x000e620000000800 */
[----:B---3--:R-:W-:-:S07]  /*239e0*/  IMAD R16, R19, 0x2, R0 ;  /* 0x0000000213107824 */ /* 0x008fce00078e0200 */
[----:B------:R-:W3:Y:S01]  /*239f0*/  LDC R19, c[0x0][0x278] ;  /* 0x00009e00ff137b82 */ /* 0x000ee20000000800 */
[----:B0-----:R-:W-:-:S04]  /*23a00*/  IADD3 R2, P0, R0, R75, RZ ;  /* 0x0000004b00027210 */ /* 0x001fc80007f1e0ff */
[----:B------:R-:W-:Y:S01]  /*23a10*/  LEA.HI.X.SX32 R3, R0, R71, 0x1, P0 ;  /* 0x0000004700037211 */ /* 0x000fe200000f0eff */
[----:B----4-:R-:W-:Y:S01]  /*23a20*/  IMAD R0, R7, 0x2, R16 ;  /* 0x0000000207007824 */ /* 0x010fe200078e0210 */
[C---:B------:R-:W-:Y:S01]  /*23a30*/  IADD3 R10, P0, R16.reuse, R75, RZ ;  /* 0x0000004b100a7210 */ /* 0x040fe20007f1e0ff */
[----:B------:R-:W0:Y:S01]  /*23a40*/  LDC R7, c[0x0][0x278] ;  /* 0x00009e00ff077b82 */ /* 0x000e220000000800 */
[----:B------:R4:W-:Y:S02]  /*23a50*/  STG.E.U8 desc[UR60][R8.64], R66 ;  /* 0x0000004208007986 */ /* 0x0009e4000c10113c */
[----:B------:R-:W-:Y:S01]  /*23a60*/  LEA.HI.X.SX32 R11, R16, R71, 0x1, P0 ;  /* 0x00000047100b7211 */ /* 0x000fe200000f0eff */
[----:B------:R-:W-:Y:S01]  /*23a70*/  IMAD R16, R21, 0x2, R0 ;  /* 0x0000000215107824 */ /* 0x000fe200078e0200 */
[----:B------:R2:W-:Y:S03]  /*23a80*/  STG.E.U8 desc[UR60][R12.64], R133 ;  /* 0x000000850c007986 */ /* 0x0005e6000c10113c */
[----:B------:R-:W0:Y:S01]  /*23a90*/  LDC R21, c[0x0][0x278] ;  /* 0x00009e00ff157b82 */ /* 0x000e220000000800 */
[----:B----4-:R-:W-:-:S04]  /*23aa0*/  IADD3 R8, P0, R0, R75, RZ ;  /* 0x0000004b00087210 */ /* 0x010fc80007f1e0ff */
[----:B------:R-:W-:Y:S01]  /*23ab0*/  LEA.HI.X.SX32 R9, R0, R71, 0x1, P0 ;  /* 0x0000004700097211 */ /* 0x000fe200000f0eff */
[----:B--2---:R-:W-:Y:S01]  /*23ac0*/  IMAD R0, R23, 0x2, R16 ;  /* 0x0000000217007824 */ /* 0x004fe200078e0210 */
[C---:B------:R-:W-:Y:S01]  /*23ad0*/  IADD3 R12, P0, R16.reuse, R75, RZ ;  /* 0x0000004b100c7210 */ /* 0x040fe20007f1e0ff */
[----:B------:R2:W-:Y:S01]  /*23ae0*/  STG.E.U8 desc[UR60][R14.64], R134 ;  /* 0x000000860e007986 */ /* 0x0005e2000c10113c */
[----:B------:R-:W4:Y:S02]  /*23af0*/  LDC R23, c[0x0][0x278] ;  /* 0x00009e00ff177b82 */ /* 0x000f240000000800 */
[----:B------:R-:W-:Y:S02]  /*23b00*/  LEA.HI.X.SX32 R13, R16, R71, 0x1, P0 ;  /* 0x00000047100d7211 */ /* 0x000fe400000f0eff */
[----:B------:R-:W-:Y:S02]  /*23b10*/  LEA.HI R16, R196, 0x1ce, RZ, 0x1a ;  /* 0x000001cec4107811 */ /* 0x000fe400078fd0ff */
[----:B--2---:R-:W-:-:S03]  /*23b20*/  IADD3 R14, P3, R0, R75, RZ ;  /* 0x0000004b000e7210 */ /* 0x004fc60007f7e0ff */
[----:B-1----:R-:W-:Y:S02]  /*23b30*/  IMAD R16, R16, R17, RZ ;  /* 0x0000001110107224 */ /* 0x002fe400078e02ff */
[----:B------:R-:W1:Y:S01]  /*23b40*/  LDC R17, c[0x0][0x278] ;  /* 0x00009e00ff117b82 */ /* 0x000e620000000800 */
[----:B------:R-:W-:Y:S01]  /*23b50*/  LEA.HI.X.SX32 R15, R0, R71, 0x1, P3 ;  /* 0x00000047000f7211 */ /* 0x000fe200018f0eff */
[----:B---3--:R-:W-:Y:S01]  /*23b60*/  IMAD R0, R19, 0x4, R0 ;  /* 0x0000000413007824 */ /* 0x008fe200078e0200 */
[----:B------:R-:W-:Y:S04]  /*23b70*/  STG.E.U8 desc[UR60][R2.64], R138 ;  /* 0x0000008a02007986 */ /* 0x000fe8000c10113c */
[----:B------:R-:W-:Y:S01]  /*23b80*/  STG.E.U8 desc[UR60][R10.64], R142 ;  /* 0x0000008e0a007986 */ /* 0x000fe2000c10113c */
[----:B------:R-:W2:Y:S01]  /*23b90*/  LDC R19, c[0x0][0x278] ;  /* 0x00009e00ff137b82 */ /* 0x000ea20000000800 */
[----:B0-----:R-:W-:-:S02]  /*23ba0*/  IMAD R18, R7, 0x2, R0 ;  /* 0x0000000207127824 */ /* 0x001fc400078e0200 */
[----:B------:R0:W-:Y:S02]  /*23bb0*/  STG.E.U8 desc[UR60][R8.64], R124 ;  /* 0x0000007c08007986 */ /* 0x0001e4000c10113c */
[----:B0-----:R-:W-:-:S04]  /*23bc0*/  IADD3 R8, P3, R0, R75, RZ ;  /* 0x0000004b00087210 */ /* 0x001fc80007f7e0ff */
[----:B------:R-:W-:Y:S01]  /*23bd0*/  LEA.HI.X.SX32 R9, R0, R71, 0x1, P3 ;  /* 0x0000004700097211 */ /* 0x000fe200018f0eff */
[----:B------:R-:W-:Y:S01]  /*23be0*/  IMAD R0, R21, 0x2, R18 ;  /* 0x0000000215007824 */ /* 0x000fe200078e0212 */
[----:B------:R0:W-:Y:S01]  /*23bf0*/  STG.E.U8 desc[UR60][R12.64], R132 ;  /* 0x000000840c007986 */ /* 0x0001e2000c10113c */
[C---:B------:R-:W-:Y:S01]  /*23c00*/  IADD3 R2, P0, R16.reuse, R75, RZ ;  /* 0x0000004b10027210 */ /* 0x040fe20007f1e0ff */
[----:B------:R-:W3:Y:S03]  /*23c10*/  LDC R21, c[0x0][0x278] ;  /* 0x00009e00ff157b82 */ /* 0x000ee60000000800 */
[----:B------:R-:W-:Y:S02]  /*23c20*/  LEA.HI.X.SX32 R3, R16, R71, 0x1, P0 ;  /* 0x0000004710037211 */ /* 0x000fe400000f0eff */
[-C--:B------:R-:W-:Y:S02]  /*23c30*/  IADD3 R10, P0, R18, R75.reuse, RZ ;  /* 0x0000004b120a7210 */ /* 0x080fe40007f1e0ff */
[----:B0-----:R-:W-:-:S04]  /*23c40*/  IADD3 R12, P3, R0, R75, RZ ;  /* 0x0000004b000c7210 */ /* 0x001fc80007f7e0ff */
[-C--:B------:R-:W-:Y:S01]  /*23c50*/  LEA.HI.X.SX32 R13, R0, R71.reuse, 0x1, P3 ;  /* 0x00000047000d7211 */ /* 0x080fe200018f0eff */
[----:B----4-:R-:W-:Y:S01]  /*23c60*/  IMAD R0, R23, 0x2, R0 ;  /* 0x0000000217007824 */ /* 0x010fe200078e0200 */
[----:B------:R0:W-:Y:S01]  /*23c70*/  STG.E.U8 desc[UR60][R14.64], R137 ;  /* 0x000000890e007986 */ /* 0x0001e2000c10113c */
[----:B------:R-:W-:Y:S02]  /*23c80*/  LEA.HI.X.SX32 R11, R18, R71, 0x1, P0 ;  /* 0x00000047120b7211 */ /* 0x000fe400000f0eff */
[----:B-1----:R-:W-:Y:S02]  /*23c90*/  IMAD R16, R17, 0x2, R0 ;  /* 0x0000000211107824 */ /* 0x002fe400078e0200 */
[----:B------:R-:W1:Y:S01]  /*23ca0*/  LDC R17, c[0x0][0x278] ;  /* 0x00009e00ff117b82 */ /* 0x000e620000000800 */
[----:B0-----:R-:W-:-:S04]  /*23cb0*/  IADD3 R14, P0, R0, R75, RZ ;  /* 0x0000004b000e7210 */ /* 0x001fc80007f1e0ff */
[----:B------:R-:W-:Y:S01]  /*23cc0*/  LEA.HI.X.SX32 R15, R0, R71, 0x1, P0 ;  /* 0x00000047000f7211 */ /* 0x000fe200000f0eff */
[----:B--2---:R-:W-:Y:S01]  /*23cd0*/  IMAD R0, R19, 0x2, R16 ;  /* 0x0000000213007824 */ /* 0x004fe200078e0210 */
[----:B------:R0:W-:Y:S03]  /*23ce0*/  STG.E.U8 desc[UR60][R2.64], R141 ;  /* 0x0000008d02007986 */ /* 0x0001e6000c10113c */
[----:B------:R-:W-:Y:S01]  /*23cf0*/  IMAD R18, R29, 0x2, R0 ;  /* 0x000000021d127824 */ /* 0x000fe200078e0200 */
[----:B------:R2:W-:Y:S01]  /*23d00*/  STG.E.U8 desc[UR60][R8.64], R67 ;  /* 0x0000004308007986 */ /* 0x0005e2000c10113c */
[----:B0-----:R-:W-:Y:S02]  /*23d10*/  LEA.HI R3, R196, 0x1de, RZ, 0x1a ;  /* 0x000001dec4037811 */ /* 0x001fe400078fd0ff */
[-C--:B------:R-:W-:Y:S02]  /*23d20*/  IADD3 R2, P0, R16, R75.reuse, RZ ;  /* 0x0000004b10027210 */ /* 0x080fe40007f1e0ff */
[----:B--2---:R-:W-:Y:S01]  /*23d30*/  IADD3 R8, P3, R18, R75, RZ ;  /* 0x0000004b12087210 */ /* 0x004fe20007f7e0ff */
[----:B------:R-:W-:Y:S01]  /*23d40*/  IMAD R20, R3, R20, RZ ;  /* 0x0000001403147224 */ /* 0x000fe200078e02ff */
[----:B------:R-:W-:-:S02]  /*23d50*/  LEA.HI.X.SX32 R3, R16, R71, 0x1, P0 ;  /* 0x0000004710037211 */ /* 0x000fc400000f0eff */
[----:B------:R-:W-:Y:S01]  /*23d60*/  IADD3 R6, P0, R0, R75, RZ ;  /* 0x0000004b00067210 */ /* 0x000fe20007f1e0ff */
[----:B------:R-:W-:Y:S01]  /*23d70*/  STG.E.U8 desc[UR60][R10.64], R130 ;  /* 0x000000820a007986 */ /* 0x000fe2000c10113c */
[-C--:B------:R-:W-:Y:S01]  /*23d80*/  LEA.HI.X.SX32 R9, R18, R71.reuse, 0x1, P3 ;  /* 0x0000004712097211 */ /* 0x080fe200018f0eff */
[----:B---3--:R-:W-:Y:S01]  /*23d90*/  IMAD R18, R21, 0x4, R18 ;  /* 0x0000000415127824 */ /* 0x008fe200078e0212 */
[----:B------:R-:W-:Y:S01]  /*23da0*/  LEA.HI.X.SX32 R7, R0, R71, 0x1, P0 ;  /* 0x0000004700077211 */ /* 0x000fe200000f0eff */
[----:B------:R0:W-:Y:S01]  /*23db0*/  STG.E.U8 desc[UR60][R12.64], R136 ;  /* 0x000000880c007986 */ /* 0x0001e2000c10113c */
[----:B------:R-:W2:Y:S01]  /*23dc0*/  LDC R16, c[0x0][0x278] ;  /* 0x00009e00ff107b82 */ /* 0x000ea20000000800 */
[----:B-1----:R-:W-:Y:S02]  /*23dd0*/  IMAD R0, R17, 0x2, R18 ;  /* 0x0000000211007824 */ /* 0x002fe400078e0212 */
[----:B------:R-:W-:Y:S04]  /*23de0*/  STG.E.U8 desc[UR60][R14.64], R140 ;  /* 0x0000008c0e007986 */ /* 0x000fe8000c10113c */
[----:B------:R1:W-:Y:S01]  /*23df0*/  STG.E.U8 desc[UR60][R2.64], R123 ;  /* 0x0000007b02007986 */ /* 0x0003e2000c10113c */
[----:B0-----:R-:W-:-:S03]  /*23e00*/  IADD3 R12, P0, R18, R75, RZ ;  /* 0x0000004b120c7210 */ /* 0x001fc60007f1e0ff */
[----:B------:R-:W-:Y:S01]  /*23e10*/  STG.E.U8 desc[UR60][R6.64], R131 ;  /* 0x0000008306007986 */ /* 0x000fe2000c10113c */
[----:B------:R-:W-:Y:S02]  /*23e20*/  IADD3 R10, P4, R20, R75, RZ ;  /* 0x0000004b140a7210 */ /* 0x000fe40007f9e0ff */
[-C--:B------:R-:W-:Y:S01]  /*23e30*/  LEA.HI.X.SX32 R13, R18, R71.reuse, 0x1, P0 ;  /* 0x00000047120d7211 */ /* 0x080fe200000f0eff */
[----:B------:R0:W-:Y:S01]  /*23e40*/  STG.E.U8 desc[UR60][R8.64], R135 ;  /* 0x0000008708007986 */ /* 0x0001e2000c10113c */
[----:B------:R-:W-:Y:S01]  /*23e50*/  LEA.HI.X.SX32 R11, R20, R71, 0x1, P4 ;  /* 0x00000047140b7211 */ /* 0x000fe200020f0eff */
[----:B------:R-:W3:Y:S01]  /*23e60*/  LDC R18, c[0x0][0x278] ;  /* 0x00009e00ff127b82 */ /* 0x000ee20000000800 */
[----:B-1----:R-:W-:-:S04]  /*23e70*/  IADD3 R2, P0, R0, R75, RZ ;  /* 0x0000004b00027210 */ /* 0x002fc80007f1e0ff */
[----:B------:R-:W-:Y:S01]  /*23e80*/  LEA.HI.X.SX32 R3, R0, R71, 0x1, P0 ;  /* 0x0000004700037211 */ /* 0x000fe200000f0eff */
[----:B0-----:R-:W-:Y:S02]  /*23e90*/  IMAD R8, R45, 0x2, R0 ;  /* 0x000000022d087824 */ /* 0x001fe400078e0200 */
[----:B------:R-:W0:Y:S02]  /*23ea0*/  LDC R45, c[0x0][0x278] ;  /* 0x00009e00ff2d7b82 */ /* 0x000e240000000800 */
[----:B------:R-:W-:Y:S01]  /*23eb0*/  IMAD R0, R47, 0x2, R8 ;  /* 0x000000022f007824 */ /* 0x000fe200078e0208 */
[C---:B------:R-:W-:Y:S01]  /*23ec0*/  IADD3 R6, P0, R8.reuse, R75, RZ ;  /* 0x0000004b08067210 */ /* 0x040fe20007f1e0ff */
[----:B------:R1:W-:Y:S01]  /*23ed0*/  STG.E.U8 desc[UR60][R10.64], R139 ;  /* 0x0000008b0a007986 */ /* 0x0003e2000c10113c */
[----:B------:R-:W-:Y:S01]  /*23ee0*/  PRMT R43, R25, 0x7770, RZ ;  /* 0x00007770192b7816 */ /* 0x000fe200000000ff */
[----:B------:R-:W-:Y:S01]  /*23ef0*/  IMAD R14, R49, 0x2, R0 ;  /* 0x00000002310e7824 */ /* 0x000fe200078e0200 */
[----:B------:R-:W-:Y:S01]  /*23f00*/  LEA.HI.X.SX32 R7, R8, R71, 0x1, P0 ;  /* 0x0000004708077211 */ /* 0x000fe200000f0eff */
[----:B------:R-:W4:Y:S01]  /*23f10*/  LDC R47, c[0x0][0x278] ;  /* 0x00009e00ff2f7b82 */ /* 0x000f220000000800 */
[----:B------:R-:W-:-:S02]  /*23f20*/  IADD3 R8, P0, R0, R75, RZ ;  /* 0x0000004b00087210 */ /* 0x000fc40007f1e0ff */
[----:B-1----:R-:W-:Y:S02]  /*23f30*/  PRMT R11, R24, 0x7770, RZ ;  /* 0x00007770180b7816 */ /* 0x002fe400000000ff */
[----:B------:R-:W-:Y:S01]  /*23f40*/  LEA.HI.X.SX32 R9, R0, R71, 0x1, P0 ;  /* 0x0000004700097211 */ /* 0x000fe200000f0eff */
[----:B------:R-:W-:Y:S01]  /*23f50*/  IMAD R0, R51, 0x2, R14 ;  /* 0x0000000233007824 */ /* 0x000fe200078e020e */
[----:B------:R-:W-:Y:S01]  /*23f60*/  PRMT R41, R26, 0x7770, RZ ;  /* 0x000077701a297816 */ /* 0x000fe200000000ff */
[----:B------:R-:W-:Y:S01]  /*23f70*/  STG.E.U8 desc[UR60][R12.64], R11 ;  /* 0x0000000b0c007986 */ /* 0x000fe2000c10113c */
[----:B------:R-:W-:-:S03]  /*23f80*/  IADD3 R10, P0, R14, R75, RZ ;  /* 0x0000004b0e0a7210 */ /* 0x000fc60007f1e0ff */
[----:B------:R1:W-:Y:S01]  /*23f90*/  STG.E.U8 desc[UR60][R2.64], R43 ;  /* 0x0000002b02007986 */ /* 0x0003e2000c10113c */
[C---:B------:R-:W-:Y:S02]  /*23fa0*/  PRMT R21, R25.reuse, 0x7773, RZ ;  /* 0x0000777319157816 */ /* 0x040fe400000000ff */
[C---:B------:R-:W-:Y:S02]  /*23fb0*/  PRMT R29, R25.reuse, 0x7772, RZ ;  /* 0x00007772191d7816 */ /* 0x040fe400000000ff */
[----:B------:R-:W-:Y:S01]  /*23fc0*/  PRMT R37, R25, 0x7771, RZ ;  /* 0x0000777119257816 */ /* 0x000fe200000000ff */
[----:B------:R2:W-:Y:S01]  /*23fd0*/  STG.E.U8 desc[UR60][R6.64], R41 ;  /* 0x0000002906007986 */ /* 0x0005e2000c10113c */
[C---:B------:R-:W-:Y:S02]  /*23fe0*/  PRMT R17, R27.reuse, 0x7773, RZ ;  /* 0x000077731b117816 */ /* 0x040fe400000000ff */
[C---:B------:R-:W-:Y:S01]  /*23ff0*/  PRMT R25, R27.reuse, 0x7772, RZ ;  /* 0x000077721b197816 */ /* 0x040fe200000000ff */
[----:B-1----:R-:W1:Y:S01]  /*24000*/  LDC R43, c[0x0][0x278] ;  /* 0x00009e00ff2b7b82 */ /* 0x002e620000000800 */
[----:B------:R-:W-:-:S02]  /*24010*/  PRMT R33, R27, 0x7771, RZ ;  /* 0x000077711b217816 */ /* 0x000fc400000000ff */
[----:B------:R-:W-:Y:S01]  /*24020*/  LEA.HI.X.SX32 R11, R14, R71, 0x1, P0 ;  /* 0x000000470e0b7211 */ /* 0x000fe200000f0eff */
[----:B------:R-:W-:Y:S01]  /*24030*/  IMAD R14, R53, 0x2, R0 ;  /* 0x00000002350e7824 */ /* 0x000fe200078e0200 */
[----:B------:R-:W-:Y:S02]  /*24040*/  PRMT R27, R27, 0x7770, RZ ;  /* 0x000077701b1b7816 */ /* 0x000fe400000000ff */
[----:B------:R-:W-:Y:S01]  /*24050*/  IADD3 R2, P0, R0, R75, RZ ;  /* 0x0000004b00027210 */ /* 0x000fe20007f1e0ff */
[----:B--2---:R-:W2:Y:S01]  /*24060*/  LDC R41, c[0x0][0x278] ;  /* 0x00009e00ff297b82 */ /* 0x004ea20000000800 */
[----:B------:R-:W-:Y:S01]  /*24070*/  LEA.HI R7, R196, 0x1ee, RZ, 0x1a ;  /* 0x000001eec4077811 */ /* 0x000fe200078fd0ff */
[----:B------:R3:W-:Y:S01]  /*24080*/  STG.E.U8 desc[UR60][R8.64], R27 ;  /* 0x0000001b08007986 */ /* 0x0007e2000c10113c */
[----:B------:R-:W-:Y:S02]  /*24090*/  LEA.HI.X.SX32 R3, R0, R71, 0x1, P0 ;  /* 0x0000004700037211 */ /* 0x000fe400000f0eff */
[----:B------:R-:W-:Y:S01]  /*240a0*/  IADD3 R12, P0, R14, R75, RZ ;  /* 0x0000004b0e0c7210 */ /* 0x000fe20007f1e0ff */
[----:B------:R-:W-:Y:S01]  /*240b0*/  IMAD R0, R7, R16, RZ ;  /* 0x0000001007007224 */ /* 0x000fe200078e02ff */
[----:B------:R-:W-:-:S02]  /*240c0*/  PRMT R39, R24, 0x7771, RZ ;  /* 0x0000777118277816 */ /* 0x000fc400000000ff */
[----:B------:R-:W-:Y:S01]  /*240d0*/  LEA.HI.X.SX32 R13, R14, R71, 0x1, P0 ;  /* 0x000000470e0d7211 */ /* 0x000fe200000f0eff */
[----:B0-----:R-:W-:Y:S02]  /*240e0*/  IMAD R14, R45, 0x4, R14 ;  /* 0x000000042d0e7824 */ /* 0x001fe400078e020e */
[----:B------:R-:W0:Y:S08]  /*240f0*/  LDC R45, c[0x0][0x278] ;  /* 0x00009e00ff2d7b82 */ /* 0x000e300000000800 */
[----:B---3--:R-:W3:Y:S01]  /*24100*/  LDC R27, c[0x0][0x278] ;  /* 0x00009e00ff1b7b82 */ /* 0x008ee20000000800 */
[----:B------:R4:W-:Y:S01]  /*24110*/  STG.E.U8 desc[UR60][R10.64], R39 ;  /* 0x000000270a007986 */ /* 0x0009e2000c10113c */
[----:B------:R-:W-:-:S02]  /*24120*/  IADD3 R6, P0, R0, R75, RZ ;  /* 0x0000004b00067210 */ /* 0x000fc40007f1e0ff */
[----:B------:R-:W-:Y:S01]  /*24130*/  IADD3 R8, P3, R14, R75, RZ ;  /* 0x0000004b0e087210 */ /* 0x000fe20007f7e0ff */
[----:B------:R1:W-:Y:S01]  /*24140*/  STG.E.U8 desc[UR60][R2.64], R37 ;  /* 0x0000002502007986 */ /* 0x0003e2000c10113c */
[----:B------:R-:W-:Y:S01]  /*24150*/  LEA.HI.X.SX32 R7, R0, R71, 0x1, P0 ;  /* 0x0000004700077211 */ /* 0x000fe200000f0eff */
[----:B----4-:R-:W-:Y:S01]  /*24160*/  IMAD R10, R47, 0x2, R14 ;  /* 0x000000022f0a7824 */ /* 0x010fe200078e020e */
[----:B------:R-:W4:Y:S03]  /*24170*/  LDC R39, c[0x0][0x278] ;  /* 0x00009e00ff277b82 */ /* 0x000f260000000800 */
[----:B-1----:R-:W-:Y:S01]  /*24180*/  IMAD R0, R43, 0x2, R10 ;  /* 0x000000022b007824 */ /* 0x002fe200078e020a */
[----:B------:R-:W-:Y:S02]  /*24190*/  IADD3 R2, P0, R10, R75, RZ ;  /* 0x0000004b0a027210 */ /* 0x000fe40007f1e0ff */
[----:B------:R-:W-:-:S02]  /*241a0*/  PRMT R35, R26, 0x7771, RZ ;  /* 0x000077711a237816 */ /* 0x000fc400000000ff */
[-C--:B------:R-:W-:Y:S01]  /*241b0*/  LEA.HI.X.SX32 R9, R14, R71.reuse, 0x1, P3 ;  /* 0x000000470e097211 */ /* 0x080fe200018f0eff */
[----:B--2---:R-:W-:Y:S01]  /*241c0*/  IMAD R14, R41, 0x2, R0 ;  /* 0x00000002290e7824 */ /* 0x004fe200078e0200 */
[----:B------:R-:W-:Y:S02]  /*241d0*/  LEA.HI.X.SX32 R3, R10, R71, 0x1, P0 ;  /* 0x000000470a037211 */ /* 0x000fe400000f0eff */
[----:B------:R-:W-:Y:S01]  /*241e0*/  IADD3 R10, P0, R0, R75, RZ ;  /* 0x0000004b000a7210 */ /* 0x000fe20007f1e0ff */
[----:B------:R1:W-:Y:S01]  /*241f0*/  STG.E.U8 desc[UR60][R12.64], R35 ;  /* 0x000000230c007986 */ /* 0x0003e2000c10113c */
[----:B------:R-:W-:Y:S02]  /*24200*/  PRMT R31, R24, 0x7772, RZ ;  /* 0x00007772181f7816 */ /* 0x000fe400000000ff */
[----:B------:R-:W-:Y:S01]  /*24210*/  LEA.HI.X.SX32 R11, R0, R71, 0x1, P0 ;  /* 0x00000047000b7211 */ /* 0x000fe200000f0eff */
[----:B---3--:R-:W-:Y:S01]  /*24220*/  IMAD R0, R27, 0x2, R14 ;  /* 0x000000021b007824 */ /* 0x008fe200078e020e */
[----:B------:R2:W-:Y:S01]  /*24230*/  STG.E.U8 desc[UR60][R6.64], R33 ;  /* 0x0000002106007986 */ /* 0x0005e2000c10113c */
[----:B-1----:R-:W-:-:S03]  /*24240*/  IADD3 R12, P0, R14, R75, RZ ;  /* 0x0000004b0e0c7210 */ /* 0x002fc60007f1e0ff */
[----:B------:R1:W-:Y:S01]  /*24250*/  STG.E.U8 desc[UR60][R8.64], R31 ;  /* 0x0000001f08007986 */ /* 0x0003e2000c10113c */
[----:B------:R-:W-:Y:S01]  /*24260*/  LEA.HI.X.SX32 R13, R14, R71, 0x1, P0 ;  /* 0x000000470e0d7211 */ /* 0x000fe200000f0eff */
[----:B0-----:R-:W-:Y:S01]  /*24270*/  IMAD R14, R45, 0x2, R0 ;  /* 0x000000022d0e7824 */ /* 0x001fe200078e0200 */
[----:B--2---:R-:W-:Y:S02]  /*24280*/  IADD3 R6, P3, R0, R75, RZ ;  /* 0x0000004b00067210 */ /* 0x004fe40007f7e0ff */
[----:B------:R-:W-:Y:S01]  /*24290*/  PRMT R15, R26, 0x7772, RZ ;  /* 0x000077721a0f7816 */ /* 0x000fe200000000ff */
[----:B----4-:R-:W-:Y:S01]  /*242a0*/  IMAD R16, R39, 0x2, R14 ;  /* 0x0000000227107824 */ /* 0x010fe200078e020e */
[----:B------:R-:W-:Y:S02]  /*242b0*/  LEA.HI.X.SX32 R7, R0, R71, 0x1, P3 ;  /* 0x0000004700077211 */ /* 0x000fe400018f0eff */
[----:B-1----:R-:W-:Y:S02]  /*242c0*/  LEA.HI R9, R196, 0x1fe, RZ, 0x1a ;  /* 0x000001fec4097811 */ /* 0x002fe400078fd0ff */
[----:B------:R-:W-:-:S03]  /*242d0*/  IADD3 R8, P3, R14, R75, RZ ;  /* 0x0000004b0e087210 */ /* 0x000fc60007f7e0ff */
[----:B------:R-:W-:Y:S01]  /*242e0*/  IMAD R18, R9, R18, RZ ;  /* 0x0000001209127224 */ /* 0x000fe200078e02ff */
[----:B------:R0:W-:Y:S01]  /*242f0*/  STG.E.U8 desc[UR60][R2.64], R29 ;  /* 0x0000001d02007986 */ /* 0x0001e2000c10113c */
[----:B------:R-:W-:-:S03]  /*24300*/  LEA.HI.X.SX32 R9, R14, R71, 0x1, P3 ;  /* 0x000000470e097211 */ /* 0x000fc600018f0eff */
[----:B------:R1:W-:Y:S01]  /*24310*/  STG.E.U8 desc[UR60][R10.64], R15 ;  /* 0x0000000f0a007986 */ /* 0x0003e2000c10113c */
[----:B------:R-:W-:Y:S02]  /*24320*/  PRMT R23, R24, 0x7773, RZ ;  /* 0x0000777318177816 */ /* 0x000fe400000000ff */
[----:B------:R-:W-:Y:S02]  /*24330*/  PRMT R19, R26, 0x7773, RZ ;  /* 0x000077731a137816 */ /* 0x000fe400000000ff */
[-C--:B0-----:R-:W-:Y:S02]  /*24340*/  IADD3 R2, P3, R16, R75.reuse, RZ ;  /* 0x0000004b10027210 */ /* 0x081fe40007f7e0ff */
[----:B-1----:R-:W-:Y:S02]  /*24350*/  IADD3 R10, P4, R18, R75, RZ ;  /* 0x0000004b120a7210 */ /* 0x002fe40007f9e0ff */
[-C--:B------:R-:W-:Y:S01]  /*24360*/  LEA.HI.X.SX32 R3, R16, R71.reuse, 0x1, P3 ;  /* 0x0000004710037211 */ /* 0x080fe200018f0eff */
[----:B------:R0:W-:Y:S01]  /*24370*/  STG.E.U8 desc[UR60][R12.64], R25 ;  /* 0x000000190c007986 */ /* 0x0001e2000c10113c */
[----:B------:R-:W-:-:S03]  /*24380*/  LEA.HI.X.SX32 R11, R18, R71, 0x1, P4 ;  /* 0x00000047120b7211 */ /* 0x000fc600020f0eff */
[----:B------:R0:W-:Y:S04]  /*24390*/  STG.E.U8 desc[UR60][R6.64], R23 ;  /* 0x0000001706007986 */ /* 0x0001e8000c10113c */
[----:B------:R0:W-:Y:S04]  /*243a0*/  STG.E.U8 desc[UR60][R8.64], R21 ;  /* 0x0000001508007986 */ /* 0x0001e8000c10113c */
[----:B------:R0:W-:Y:S04]  /*243b0*/  STG.E.U8 desc[UR60][R2.64], R19 ;  /* 0x0000001302007986 */ /* 0x0001e8000c10113c */
[----:B------:R0:W-:Y:S01]  /*243c0*/  STG.E.U8 desc[UR60][R10.64], R17 ;  /* 0x000000110a007986 */ /* 0x0001e2000c10113c */
[----:B------:R-:W-:-:S02]  /*243d0*/  FSEL R0, R197, -INF , P1 ;  /* 0xff800000c5007808 */ /* 0x000fc40000800000 */
[----:B------:R-:W-:-:S03]  /*243e0*/  FSEL R15, R249, -INF , P2 ;  /* 0xff800000f90f7808 */ /* 0x000fc60001000000 */
[----:B------:R-:W-:Y:S02]  /*243f0*/  FFMA R14, R0, 0.69314718246459960938, R5 ;  /* 0x3f317218000e7823 */ /* 0x000fe40000000005 */
[----:B------:R-:W-:Y:S01]  /*24400*/  FFMA R15, R15, 0.69314718246459960938, R4 ;  /* 0x3f3172180f0f7823 */ /* 0x000fe20000000004 */
[----:B------:R-:W-:Y:S01]  /*24410*/  BAR.SYNC.DEFER_BLOCKING 0x0 ;  /* 0x0000000000007b1d */ /* 0x000fe20000010000 */
[----:B------:R-:W-:-:S07]  /*24420*/  LOP3.LUT P0, RZ, R196, 0x40, RZ, 0xc0, !PT ;  /* 0x00000040c4ff7812 */ /* 0x000fce000780c0ff */
[----:B------:R-:W1:Y:S01]  /*24430*/  LDC R0, c[0x0][0x27c] ;  /* 0x00009f00ff007b82 */ /* 0x000e620000000800 */
[----:B------:R0:W-:Y:S07]  /*24440*/  STS.64 [R198], R14 ;  /* 0x0000000ec6007388 */ /* 0x0001ee0000000a00 */
[----:B------:R-:W-:Y:S06]  /*24450*/  BAR.SYNC.DEFER_BLOCKING 0x0 ;  /* 0x0000000000007b1d */ /* 0x000fec0000010000 */
[----:B------:R-:W-:Y:S05]  /*24460*/  @P0 EXIT ;  /* 0x000000000000094d */ /* 0x000fea0003800000 */
[----:B------:R-:W2:Y:S01]  /*24470*/  LDL.LU R197, [R1+0x18] ;  /* 0x0000180001c57983 */ /* 0x000ea20000300800 */
[----:B0-----:R-:W0:Y:S03]  /*24480*/  LDC.64 R6, c[0x0][0x230] ;  /* 0x00008c00ff067b82 */ /* 0x001e260000000a00 */
[----:B------:R-:W3:Y:S01]  /*24490*/  LDL.LU R198, [R1+0xa54] ;  /* 0x000a540001c67983 */ /* 0x000ee20000300800 */
[----:B------:R-:W1:Y:S02]  /*244a0*/  S2R R249, SR_CTAID.Y ;  /* 0x0000000000f97919 */ /* 0x000e640000002600 */
[----:B-1----:R-:W-:-:S04]  /*244b0*/  IMAD R0, R249, R0, RZ ;  /* 0x00000000f9007224 */ /* 0x002fc800078e02ff */
[C---:B------:R-:W-:Y:S02]  /*244c0*/  IMAD.SHL.U32 R3, R0.reuse, 0x4, RZ ;  /* 0x0000000400037824 */ /* 0x040fe400078e00ff */
[----:B------:R-:W-:Y:S01]  /*244d0*/  IMAD.HI R0, R0, 0x4, RZ ;  /* 0x0000000400007827 */ /* 0x000fe200078e02ff */
[----:B--2---:R-:W1:Y:S03]  /*244e0*/  LDS R5, [R197] ;  /* 0x00000000c5057984 */ /* 0x004e660000000800 */
[C---:B---3--:R-:W-:Y:S02]  /*244f0*/  IMAD.SHL.U32 R2, R198.reuse, 0x4, RZ ;  /* 0x00000004c6027824 */ /* 0x048fe400078e00ff */
[----:B------:R-:W-:-:S03]  /*24500*/  IMAD.HI R4, R198, 0x4, RZ ;  /* 0x00000004c6047827 */ /* 0x000fc600078e02ff */
[----:B0-----:R-:W-:-:S04]  /*24510*/  IADD3 R2, P0, P1, R2, R6, R3 ;  /* 0x0000000602027210 */ /* 0x001fc8000791e003 */
[----:B------:R-:W-:-:S05]  /*24520*/  IADD3.X R3, R4, R7, R0, P0, P1 ;  /* 0x0000000704037210 */ /* 0x000fca00007e2400 */
[----:B-1----:R-:W-:Y:S01]  /*24530*/  STG.E desc[UR60][R2.64], R5 ;  /* 0x0000000502007986 */ /* 0x002fe2000c10193c */
[----:B------:R-:W-:Y:S05]  /*24540*/  EXIT ;  /* 0x000000000000794d */ /* 0x000fea0003800000 */
.L_x_2:
[----:B------:R-:W-:-:S00]  /*24550*/  BRA `(.L_x_2) ;  /* 0xfffffffc00fc7947 */ /* 0x000fc0000383ffff */
[----:B------:R-:W-:-:S00]  /*24560*/  NOP ;  /* 0x0000000000007918 */ /* 0x000fc00000000000 */
        /* <DEDUP_REMOVED lines=9> */
.L_x_3:


//--------------------- .nv.global.init           --------------------------
	.section	.nv.global.init,"aw",@progbits
.nv.global.init:
	.type		_$_str,@object
	.size		_$_str,(.L_0 - _$_str)
_$_str:
        /*0000*/ 	.byte	0x5f, 0x5f, 0x43, 0x55, 0x44, 0x41, 0x5f, 0x46, 0x54, 0x5a, 0x00
.L_0:


//--------------------- .nv.shared.attn_fwd       --------------------------
	.section	.nv.shared.attn_fwd,"aw",@nobits
	.sectionflags	@""
	.align	16
	.zero		1024


//--------------------- .nv.shared.reserved.0     --------------------------
	.section	.nv.shared.reserved.0,"aw",@nobits
	.weak		__nv_reservedSMEM_offset_0_alias
	.size		__nv_reservedSMEM_offset_0_alias, 0, 0
	.other		__nv_reservedSMEM_offset_0_alias,@"STO_CUDA_RESERVED_SHARED STV_DEFAULT"
__nv_reservedSMEM_offset_0_alias:
	.zero		0


//--------------------- .nv.constant0.attn_fwd    --------------------------
	.section	.nv.constant0.attn_fwd,"a",@progbits
	.sectionflags	@""
	.align	4
.nv.constant0.attn_fwd:
	.zero		664


//--------------------- SYMBOLS --------------------------

	.type		.nv.reservedSmem.offset0,@object
	.size		.nv.reservedSmem.offset0,0x4
